	.target	sm_100a

	.elftype	@"ET_EXEC"


//--------------------- .note.nv.tkinfo           --------------------------
	.section	.note.nv.tkinfo,"",@"SHT_NOTE"
	.sectionflags	@"SHF_NOTE_NV_TKINFO"
	.tkinfo
        /*0018*/ 	.word	0x00000002
        /*0030*/ 	.string	""
        /*0030*/ 	.string	"ptxas"
        /*0030*/ 	.string	"Cuda compilation tools, release 13.0, V13.0.88"
        /*0030*/ 	.string	"Build cuda_13.0.r13.0/compiler.36424714_0"
        /*0030*/ 	.string	"-arch sm_100a -m 64 "



//--------------------- .note.nv.cuinfo           --------------------------
	.section	.note.nv.cuinfo,"",@"SHT_NOTE"
	.sectionflags	@"SHF_NOTE_NV_CUINFO"
        /*0018*/ 	.short	0x0002
        /*001a*/ 	.short	0x0064
        /*001c*/ 	.short	0x0082
	.zero		2


//--------------------- .nv.info                  --------------------------
	.section	.nv.info,"",@"SHT_CUDA_INFO"
	.align	4


	//----- nvinfo : EIATTR_REGCOUNT
	.align		4
        /*0000*/ 	.byte	0x04, 0x2f
        /*0002*/ 	.short	(.L_12 - .L_11)
	.align		4
.L_11:
        /*0004*/ 	.word	index@(_ZN7cutlass13device_kernelIN5flash11enable_sm90INS1_16FlashAttnFwdSm90INS1_25CollectiveMainloopFwdSm90ILi2EN4cute5tupleIJNS5_1CILi1EEES8_S8_EEENS6_IJNS7_ILi192EEENS7_ILi160EEENS7_ILi64EEEEEELi64ENS_12float_e4m3_tEfNS_4arch4Sm90ELb1ELb0ELb0ELb1ELb0ELb1ELb0ELb1ELb1ELb1ELb1ELb0EEENS1_21CollectiveEpilogueFwdINS6_IJSA_SC_SB_EEES9_NS_10bfloat16_tESG_Li384ELb1ELb1ELb1ELb1EEENS1_36VarlenDynamicPersistentTileSchedulerILi192ELi160ELi384ELi128ELb1ELb1ELb1ELb1ELb1ELb1EEEEEEEEEvNT_6ParamsE)
        /*0008*/ 	.word	0x00000004


	//----- nvinfo : EIATTR_FRAME_SIZE
	.align		4
.L_12:
        /*000c*/ 	.byte	0x04, 0x11
        /*000e*/ 	.short	(.L_14 - .L_13)
	.align		4
.L_13:
        /*0010*/ 	.word	index@(_ZN7cutlass13device_kernelIN5flash11enable_sm90INS1_16FlashAttnFwdSm90INS1_25CollectiveMainloopFwdSm90ILi2EN4cute5tupleIJNS5_1CILi1EEES8_S8_EEENS6_IJNS7_ILi192EEENS7_ILi160EEENS7_ILi64EEEEEELi64ENS_12float_e4m3_tEfNS_4arch4Sm90ELb1ELb0ELb0ELb1ELb0ELb1ELb0ELb1ELb1ELb1ELb1ELb0EEENS1_21CollectiveEpilogueFwdINS6_IJSA_SC_SB_EEES9_NS_10bfloat16_tESG_Li384ELb1ELb1ELb1ELb1EEENS1_36VarlenDynamicPersistentTileSchedulerILi192ELi160ELi384ELi128ELb1ELb1ELb1ELb1ELb1ELb1EEEEEEEEEvNT_6ParamsE)
        /*0014*/ 	.word	0x00000000


	//----- nvinfo : EIATTR_REGCOUNT
	.align		4
.L_14:
        /*0018*/ 	.byte	0x04, 0x2f
        /*001a*/ 	.short	(.L_16 - .L_15)
	.align		4
.L_15:
        /*001c*/ 	.word	index@(_ZN7cutlass13device_kernelIN5flash11enable_sm90INS1_16FlashAttnFwdSm90INS1_25CollectiveMainloopFwdSm90ILi2EN4cute5tupleIJNS5_1CILi1EEES8_S8_EEENS6_IJNS7_ILi192EEENS7_ILi160EEENS7_ILi64EEEEEELi64ENS_12float_e4m3_tEfNS_4arch4Sm90ELb1ELb0ELb0ELb1ELb0ELb0ELb0ELb1ELb1ELb1ELb1ELb0EEENS1_21CollectiveEpilogueFwdINS6_IJSA_SC_SB_EEES9_NS_10bfloat16_tESG_Li384ELb1ELb1ELb1ELb1EEENS1_36VarlenDynamicPersistentTileSchedulerILi192ELi160ELi384ELi128ELb1ELb1ELb1ELb1ELb1ELb1EEEEEEEEEvNT_6ParamsE)
        /*0020*/ 	.word	0x00000004


	//----- nvinfo : EIATTR_FRAME_SIZE
	.align		4
.L_16:
        /*0024*/ 	.byte	0x04, 0x11
        /*0026*/ 	.short	(.L_18 - .L_17)
	.align		4
.L_17:
        /*0028*/ 	.word	index@(_ZN7cutlass13device_kernelIN5flash11enable_sm90INS1_16FlashAttnFwdSm90INS1_25CollectiveMainloopFwdSm90ILi2EN4cute5tupleIJNS5_1CILi1EEES8_S8_EEENS6_IJNS7_ILi192EEENS7_ILi160EEENS7_ILi64EEEEEELi64ENS_12float_e4m3_tEfNS_4arch4Sm90ELb1ELb0ELb0ELb1ELb0ELb0ELb0ELb1ELb1ELb1ELb1ELb0EEENS1_21CollectiveEpilogueFwdINS6_IJSA_SC_SB_EEES9_NS_10bfloat16_tESG_Li384ELb1ELb1ELb1ELb1EEENS1_36VarlenDynamicPersistentTileSchedulerILi192ELi160ELi384ELi128ELb1ELb1ELb1ELb1ELb1ELb1EEEEEEEEEvNT_6ParamsE)
        /*002c*/ 	.word	0x00000000


	//----- nvinfo : EIATTR_REGCOUNT
	.align		4
.L_18:
        /*0030*/ 	.byte	0x04, 0x2f
        /*0032*/ 	.short	(.L_20 - .L_19)
	.align		4
.L_19:
        /*0034*/ 	.word	index@(_ZN7cutlass13device_kernelIN5flash11enable_sm90INS1_16FlashAttnFwdSm90INS1_25CollectiveMainloopFwdSm90ILi2EN4cute5tupleIJNS5_1CILi1EEES8_S8_EEENS6_IJNS7_ILi192EEENS7_ILi160EEENS7_ILi64EEEEEELi64ENS_12float_e4m3_tEfNS_4arch4Sm90ELb1ELb0ELb0ELb0ELb0ELb0ELb0ELb1ELb1ELb1ELb1ELb0EEENS1_21CollectiveEpilogueFwdINS6_IJSA_SC_SB_EEES9_NS_10bfloat16_tESG_Li384ELb0ELb1ELb1ELb1EEENS1_19SingleTileSchedulerILb0ELb1ELb1ELi192EEEEEEEEEvNT_6ParamsE)
        /*0038*/ 	.word	0x00000004


	//----- nvinfo : EIATTR_FRAME_SIZE
	.align		4
.L_20:
        /*003c*/ 	.byte	0x04, 0x11
        /*003e*/ 	.short	(.L_22 - .L_21)
	.align		4
.L_21:
        /*0040*/ 	.word	index@(_ZN7cutlass13device_kernelIN5flash11enable_sm90INS1_16FlashAttnFwdSm90INS1_25CollectiveMainloopFwdSm90ILi2EN4cute5tupleIJNS5_1CILi1EEES8_S8_EEENS6_IJNS7_ILi192EEENS7_ILi160EEENS7_ILi64EEEEEELi64ENS_12float_e4m3_tEfNS_4arch4Sm90ELb1ELb0ELb0ELb0ELb0ELb0ELb0ELb1ELb1ELb1ELb1ELb0EEENS1_21CollectiveEpilogueFwdINS6_IJSA_SC_SB_EEES9_NS_10bfloat16_tESG_Li384ELb0ELb1ELb1ELb1EEENS1_19SingleTileSchedulerILb0ELb1ELb1ELi192EEEEEEEEEvNT_6ParamsE)
        /*0044*/ 	.word	0x00000000


	//----- nvinfo : EIATTR_REGCOUNT
	.align		4
.L_22:
        /*0048*/ 	.byte	0x04, 0x2f
        /*004a*/ 	.short	(.L_24 - .L_23)
	.align		4
.L_23:
        /*004c*/ 	.word	index@(_ZN7cutlass13device_kernelIN5flash11enable_sm90INS1_16FlashAttnFwdSm90INS1_25CollectiveMainloopFwdSm90ILi2EN4cute5tupleIJNS5_1CILi1EEES8_S8_EEENS6_IJNS7_ILi192EEENS7_ILi160EEENS7_ILi64EEEEEELi64ENS_12float_e4m3_tEfNS_4arch4Sm90ELb0ELb1ELb0ELb1ELb0ELb1ELb0ELb1ELb1ELb1ELb1ELb0EEENS1_21CollectiveEpilogueFwdINS6_IJSA_SC_SB_EEES9_NS_10bfloat16_tESG_Li384ELb1ELb1ELb1ELb1EEENS1_36VarlenDynamicPersistentTileSchedulerILi192ELi160ELi384ELi128ELb1ELb1ELb1ELb1ELb0ELb1EEEEEEEEEvNT_6ParamsE)
        /*0050*/ 	.word	0x00000004


	//----- nvinfo : EIATTR_FRAME_SIZE
	.align		4
.L_24:
        /*0054*/ 	.byte	0x04, 0x11
        /*0056*/ 	.short	(.L_26 - .L_25)
	.align		4
.L_25:
        /*0058*/ 	.word	index@(_ZN7cutlass13device_kernelIN5flash11enable_sm90INS1_16FlashAttnFwdSm90INS1_25CollectiveMainloopFwdSm90ILi2EN4cute5tupleIJNS5_1CILi1EEES8_S8_EEENS6_IJNS7_ILi192EEENS7_ILi160EEENS7_ILi64EEEEEELi64ENS_12float_e4m3_tEfNS_4arch4Sm90ELb0ELb1ELb0ELb1ELb0ELb1ELb0ELb1ELb1ELb1ELb1ELb0EEENS1_21CollectiveEpilogueFwdINS6_IJSA_SC_SB_EEES9_NS_10bfloat16_tESG_Li384ELb1ELb1ELb1ELb1EEENS1_36VarlenDynamicPersistentTileSchedulerILi192ELi160ELi384ELi128ELb1ELb1ELb1ELb1ELb0ELb1EEEEEEEEEvNT_6ParamsE)
        /*005c*/ 	.word	0x00000000


	//----- nvinfo : EIATTR_REGCOUNT
	.align		4
.L_26:
        /*0060*/ 	.byte	0x04, 0x2f
        /*0062*/ 	.short	(.L_28 - .L_27)
	.align		4
.L_27:
        /*0064*/ 	.word	index@(_ZN7cutlass13device_kernelIN5flash11enable_sm90INS1_16FlashAttnFwdSm90INS1_25CollectiveMainloopFwdSm90ILi2EN4cute5tupleIJNS5_1CILi1EEES8_S8_EEENS6_IJNS7_ILi192EEENS7_ILi160EEENS7_ILi64EEEEEELi64ENS_12float_e4m3_tEfNS_4arch4Sm90ELb0ELb1ELb0ELb1ELb0ELb0ELb0ELb1ELb1ELb1ELb1ELb0EEENS1_21CollectiveEpilogueFwdINS6_IJSA_SC_SB_EEES9_NS_10bfloat16_tESG_Li384ELb1ELb1ELb1ELb1EEENS1_36VarlenDynamicPersistentTileSchedulerILi192ELi160ELi384ELi128ELb1ELb1ELb1ELb1ELb0ELb1EEEEEEEEEvNT_6ParamsE)
        /*0068*/ 	.word	0x00000004


	//----- nvinfo : EIATTR_FRAME_SIZE
	.align		4
.L_28:
        /*006c*/ 	.byte	0x04, 0x11
        /*006e*/ 	.short	(.L_30 - .L_29)
	.align		4
.L_29:
        /*0070*/ 	.word	index@(_ZN7cutlass13device_kernelIN5flash11enable_sm90INS1_16FlashAttnFwdSm90INS1_25CollectiveMainloopFwdSm90ILi2EN4cute5tupleIJNS5_1CILi1EEES8_S8_EEENS6_IJNS7_ILi192EEENS7_ILi160EEENS7_ILi64EEEEEELi64ENS_12float_e4m3_tEfNS_4arch4Sm90ELb0ELb1ELb0ELb1ELb0ELb0ELb0ELb1ELb1ELb1ELb1ELb0EEENS1_21CollectiveEpilogueFwdINS6_IJSA_SC_SB_EEES9_NS_10bfloat16_tESG_Li384ELb1ELb1ELb1ELb1EEENS1_36VarlenDynamicPersistentTileSchedulerILi192ELi160ELi384ELi128ELb1ELb1ELb1ELb1ELb0ELb1EEEEEEEEEvNT_6ParamsE)
        /*0074*/ 	.word	0x00000000


	//----- nvinfo : EIATTR_REGCOUNT
	.align		4
.L_30:
        /*0078*/ 	.byte	0x04, 0x2f
        /*007a*/ 	.short	(.L_32 - .L_31)
	.align		4
.L_31:
        /*007c*/ 	.word	index@(_ZN7cutlass13device_kernelIN5flash11enable_sm90INS1_16FlashAttnFwdSm90INS1_25CollectiveMainloopFwdSm90ILi2EN4cute5tupleIJNS5_1CILi1EEES8_S8_EEENS6_IJNS7_ILi192EEENS7_ILi160EEENS7_ILi64EEEEEELi64ENS_12float_e4m3_tEfNS_4arch4Sm90ELb0ELb1ELb0ELb0ELb0ELb0ELb0ELb1ELb1ELb1ELb1ELb0EEENS1_21CollectiveEpilogueFwdINS6_IJSA_SC_SB_EEES9_NS_10bfloat16_tESG_Li384ELb0ELb1ELb1ELb1EEENS1_19SingleTileSchedulerILb0ELb1ELb1ELi192EEEEEEEEEvNT_6ParamsE)
        /*0080*/ 	.word	0x00000004


	//----- nvinfo : EIATTR_FRAME_SIZE
	.align		4
.L_32:
        /*0084*/ 	.byte	0x04, 0x11
        /*0086*/ 	.short	(.L_34 - .L_33)
	.align		4
.L_33:
        /*0088*/ 	.word	index@(_ZN7cutlass13device_kernelIN5flash11enable_sm90INS1_16FlashAttnFwdSm90INS1_25CollectiveMainloopFwdSm90ILi2EN4cute5tupleIJNS5_1CILi1EEES8_S8_EEENS6_IJNS7_ILi192EEENS7_ILi160EEENS7_ILi64EEEEEELi64ENS_12float_e4m3_tEfNS_4arch4Sm90ELb0ELb1ELb0ELb0ELb0ELb0ELb0ELb1ELb1ELb1ELb1ELb0EEENS1_21CollectiveEpilogueFwdINS6_IJSA_SC_SB_EEES9_NS_10bfloat16_tESG_Li384ELb0ELb1ELb1ELb1EEENS1_19SingleTileSchedulerILb0ELb1ELb1ELi192EEEEEEEEEvNT_6ParamsE)
        /*008c*/ 	.word	0x00000000


	//----- nvinfo : EIATTR_REGCOUNT
	.align		4
.L_34:
        /*0090*/ 	.byte	0x04, 0x2f
        /*0092*/ 	.short	(.L_36 - .L_35)
	.align		4
.L_35:
        /*0094*/ 	.word	index@(_ZN7cutlass13device_kernelIN5flash11enable_sm90INS1_16FlashAttnFwdSm90INS1_25CollectiveMainloopFwdSm90ILi2EN4cute5tupleIJNS5_1CILi1EEES8_S8_EEENS6_IJNS7_ILi192EEENS7_ILi160EEENS7_ILi64EEEEEELi64ENS_12float_e4m3_tEfNS_4arch4Sm90ELb0ELb0ELb0ELb1ELb0ELb1ELb0ELb1ELb1ELb1ELb1ELb0EEENS1_21CollectiveEpilogueFwdINS6_IJSA_SC_SB_EEES9_NS_10bfloat16_tESG_Li384ELb1ELb1ELb1ELb1EEENS1_36VarlenDynamicPersistentTileSchedulerILi192ELi160ELi384ELi128ELb1ELb1ELb1ELb0ELb1ELb1EEEEEEEEEvNT_6ParamsE)
        /*0098*/ 	.word	0x00000004


	//----- nvinfo : EIATTR_FRAME_SIZE
	.align		4
.L_36:
        /*009c*/ 	.byte	0x04, 0x11
        /*009e*/ 	.short	(.L_38 - .L_37)
	.align		4
.L_37:
        /*00a0*/ 	.word	index@(_ZN7cutlass13device_kernelIN5flash11enable_sm90INS1_16FlashAttnFwdSm90INS1_25CollectiveMainloopFwdSm90ILi2EN4cute5tupleIJNS5_1CILi1EEES8_S8_EEENS6_IJNS7_ILi192EEENS7_ILi160EEENS7_ILi64EEEEEELi64ENS_12float_e4m3_tEfNS_4arch4Sm90ELb0ELb0ELb0ELb1ELb0ELb1ELb0ELb1ELb1ELb1ELb1ELb0EEENS1_21CollectiveEpilogueFwdINS6_IJSA_SC_SB_EEES9_NS_10bfloat16_tESG_Li384ELb1ELb1ELb1ELb1EEENS1_36VarlenDynamicPersistentTileSchedulerILi192ELi160ELi384ELi128ELb1ELb1ELb1ELb0ELb1ELb1EEEEEEEEEvNT_6ParamsE)
        /*00a4*/ 	.word	0x00000000


	//----- nvinfo : EIATTR_REGCOUNT
	.align		4
.L_38:
        /*00a8*/ 	.byte	0x04, 0x2f
        /*00aa*/ 	.short	(.L_40 - .L_39)
	.align		4
.L_39:
        /*00ac*/ 	.word	index@(_ZN7cutlass13device_kernelIN5flash11enable_sm90INS1_16FlashAttnFwdSm90INS1_25CollectiveMainloopFwdSm90ILi2EN4cute5tupleIJNS5_1CILi1EEES8_S8_EEENS6_IJNS7_ILi192EEENS7_ILi160EEENS7_ILi64EEEEEELi64ENS_12float_e4m3_tEfNS_4arch4Sm90ELb0ELb0ELb0ELb1ELb0ELb0ELb0ELb1ELb1ELb1ELb1ELb0EEENS1_21CollectiveEpilogueFwdINS6_IJSA_SC_SB_EEES9_NS_10bfloat16_tESG_Li384ELb1ELb1ELb1ELb1EEENS1_36VarlenDynamicPersistentTileSchedulerILi192ELi160ELi384ELi128ELb1ELb1ELb1ELb0ELb1ELb1EEEEEEEEEvNT_6ParamsE)
        /*00b0*/ 	.word	0x00000004


	//----- nvinfo : EIATTR_FRAME_SIZE
	.align		4
.L_40:
        /*00b4*/ 	.byte	0x04, 0x11
        /*00b6*/ 	.short	(.L_42 - .L_41)
	.align		4
.L_41:
        /*00b8*/ 	.word	index@(_ZN7cutlass13device_kernelIN5flash11enable_sm90INS1_16FlashAttnFwdSm90INS1_25CollectiveMainloopFwdSm90ILi2EN4cute5tupleIJNS5_1CILi1EEES8_S8_EEENS6_IJNS7_ILi192EEENS7_ILi160EEENS7_ILi64EEEEEELi64ENS_12float_e4m3_tEfNS_4arch4Sm90ELb0ELb0ELb0ELb1ELb0ELb0ELb0ELb1ELb1ELb1ELb1ELb0EEENS1_21CollectiveEpilogueFwdINS6_IJSA_SC_SB_EEES9_NS_10bfloat16_tESG_Li384ELb1ELb1ELb1ELb1EEENS1_36VarlenDynamicPersistentTileSchedulerILi192ELi160ELi384ELi128ELb1ELb1ELb1ELb0ELb1ELb1EEEEEEEEEvNT_6ParamsE)
        /*00bc*/ 	.word	0x00000000


	//----- nvinfo : EIATTR_REGCOUNT
	.align		4
.L_42:
        /*00c0*/ 	.byte	0x04, 0x2f
        /*00c2*/ 	.short	(.L_44 - .L_43)
	.align		4
.L_43:
        /*00c4*/ 	.word	index@(_ZN7cutlass13device_kernelIN5flash11enable_sm90INS1_16FlashAttnFwdSm90INS1_25CollectiveMainloopFwdSm90ILi2EN4cute5tupleIJNS5_1CILi1EEES8_S8_EEENS6_IJNS7_ILi192EEENS7_ILi160EEENS7_ILi64EEEEEELi64ENS_12float_e4m3_tEfNS_4arch4Sm90ELb0ELb0ELb0ELb0ELb0ELb0ELb0ELb1ELb1ELb1ELb1ELb0EEENS1_21CollectiveEpilogueFwdINS6_IJSA_SC_SB_EEES9_NS_10bfloat16_tESG_Li384ELb0ELb1ELb1ELb1EEENS1_19SingleTileSchedulerILb0ELb1ELb1ELi192EEEEEEEEEvNT_6ParamsE)
        /*00c8*/ 	.word	0x00000004


	//----- nvinfo : EIATTR_FRAME_SIZE
	.align		4
.L_44:
        /*00cc*/ 	.byte	0x04, 0x11
        /*00ce*/ 	.short	(.L_46 - .L_45)
	.align		4
.L_45:
        /*00d0*/ 	.word	index@(_ZN7cutlass13device_kernelIN5flash11enable_sm90INS1_16FlashAttnFwdSm90INS1_25CollectiveMainloopFwdSm90ILi2EN4cute5tupleIJNS5_1CILi1EEES8_S8_EEENS6_IJNS7_ILi192EEENS7_ILi160EEENS7_ILi64EEEEEELi64ENS_12float_e4m3_tEfNS_4arch4Sm90ELb0ELb0ELb0ELb0ELb0ELb0ELb0ELb1ELb1ELb1ELb1ELb0EEENS1_21CollectiveEpilogueFwdINS6_IJSA_SC_SB_EEES9_NS_10bfloat16_tESG_Li384ELb0ELb1ELb1ELb1EEENS1_19SingleTileSchedulerILb0ELb1ELb1ELi192EEEEEEEEEvNT_6ParamsE)
        /*00d4*/ 	.word	0x00000000


	//----- nvinfo : EIATTR_REGCOUNT
	.align		4
.L_46:
        /*00d8*/ 	.byte	0x04, 0x2f
        /*00da*/ 	.short	(.L_48 - .L_47)
	.align		4
.L_47:
        /*00dc*/ 	.word	index@(_ZN7cutlass13device_kernelIN5flash11enable_sm90INS1_16FlashAttnFwdSm90INS1_25CollectiveMainloopFwdSm90ILi2EN4cute5tupleIJNS5_1CILi1EEES8_S8_EEENS6_IJNS7_ILi192EEENS7_ILi128EEENS7_ILi96EEEEEELi96ENS_12float_e4m3_tEfNS_4arch4Sm90ELb1ELb0ELb0ELb1ELb0ELb1ELb0ELb1ELb1ELb1ELb1ELb0EEENS1_21CollectiveEpilogueFwdINS6_IJSA_SC_SB_EEES9_NS_10bfloat16_tESG_Li384ELb1ELb1ELb1ELb1EEENS1_36VarlenDynamicPersistentTileSchedulerILi192ELi128ELi384ELi128ELb1ELb1ELb1ELb1ELb1ELb1EEEEEEEEEvNT_6ParamsE)
        /*00e0*/ 	.word	0x00000004


	//----- nvinfo : EIATTR_FRAME_SIZE
	.align		4
.L_48:
        /*00e4*/ 	.byte	0x04, 0x11
        /*00e6*/ 	.short	(.L_50 - .L_49)
	.align		4
.L_49:
        /*00e8*/ 	.word	index@(_ZN7cutlass13device_kernelIN5flash11enable_sm90INS1_16FlashAttnFwdSm90INS1_25CollectiveMainloopFwdSm90ILi2EN4cute5tupleIJNS5_1CILi1EEES8_S8_EEENS6_IJNS7_ILi192EEENS7_ILi128EEENS7_ILi96EEEEEELi96ENS_12float_e4m3_tEfNS_4arch4Sm90ELb1ELb0ELb0ELb1ELb0ELb1ELb0ELb1ELb1ELb1ELb1ELb0EEENS1_21CollectiveEpilogueFwdINS6_IJSA_SC_SB_EEES9_NS_10bfloat16_tESG_Li384ELb1ELb1ELb1ELb1EEENS1_36VarlenDynamicPersistentTileSchedulerILi192ELi128ELi384ELi128ELb1ELb1ELb1ELb1ELb1ELb1EEEEEEEEEvNT_6ParamsE)
        /*00ec*/ 	.word	0x00000000


	//----- nvinfo : EIATTR_REGCOUNT
	.align		4
.L_50:
        /*00f0*/ 	.byte	0x04, 0x2f
        /*00f2*/ 	.short	(.L_52 - .L_51)
	.align		4
.L_51:
        /*00f4*/ 	.word	index@(_ZN7cutlass13device_kernelIN5flash11enable_sm90INS1_16FlashAttnFwdSm90INS1_25CollectiveMainloopFwdSm90ILi2EN4cute5tupleIJNS5_1CILi1EEES8_S8_EEENS6_IJNS7_ILi192EEENS7_ILi128EEENS7_ILi96EEEEEELi96ENS_12float_e4m3_tEfNS_4arch4Sm90ELb1ELb0ELb0ELb1ELb0ELb0ELb0ELb1ELb1ELb1ELb1ELb0EEENS1_21CollectiveEpilogueFwdINS6_IJSA_SC_SB_EEES9_NS_10bfloat16_tESG_Li384ELb1ELb1ELb1ELb1EEENS1_36VarlenDynamicPersistentTileSchedulerILi192ELi128ELi384ELi128ELb1ELb1ELb1ELb1ELb1ELb1EEEEEEEEEvNT_6ParamsE)
        /*00f8*/ 	.word	0x00000004


	//----- nvinfo : EIATTR_FRAME_SIZE
	.align		4
.L_52:
        /*00fc*/ 	.byte	0x04, 0x11
        /*00fe*/ 	.short	(.L_54 - .L_53)
	.align		4
.L_53:
        /*0100*/ 	.word	index@(_ZN7cutlass13device_kernelIN5flash11enable_sm90INS1_16FlashAttnFwdSm90INS1_25CollectiveMainloopFwdSm90ILi2EN4cute5tupleIJNS5_1CILi1EEES8_S8_EEENS6_IJNS7_ILi192EEENS7_ILi128EEENS7_ILi96EEEEEELi96ENS_12float_e4m3_tEfNS_4arch4Sm90ELb1ELb0ELb0ELb1ELb0ELb0ELb0ELb1ELb1ELb1ELb1ELb0EEENS1_21CollectiveEpilogueFwdINS6_IJSA_SC_SB_EEES9_NS_10bfloat16_tESG_Li384ELb1ELb1ELb1ELb1EEENS1_36VarlenDynamicPersistentTileSchedulerILi192ELi128ELi384ELi128ELb1ELb1ELb1ELb1ELb1ELb1EEEEEEEEEvNT_6ParamsE)
        /*0104*/ 	.word	0x00000000


	//----- nvinfo : EIATTR_REGCOUNT
	.align		4
.L_54:
        /*0108*/ 	.byte	0x04, 0x2f
        /*010a*/ 	.short	(.L_56 - .L_55)
	.align		4
.L_55:
        /*010c*/ 	.word	index@(_ZN7cutlass13device_kernelIN5flash11enable_sm90INS1_16FlashAttnFwdSm90INS1_25CollectiveMainloopFwdSm90ILi2EN4cute5tupleIJNS5_1CILi1EEES8_S8_EEENS6_IJNS7_ILi192EEENS7_ILi128EEENS7_ILi96EEEEEELi96ENS_12float_e4m3_tEfNS_4arch4Sm90ELb1ELb0ELb0ELb0ELb0ELb0ELb0ELb1ELb1ELb1ELb1ELb0EEENS1_21CollectiveEpilogueFwdINS6_IJSA_SC_SB_EEES9_NS_10bfloat16_tESG_Li384ELb0ELb1ELb1ELb1EEENS1_19SingleTileSchedulerILb0ELb1ELb1ELi192EEEEEEEEEvNT_6ParamsE)
        /*0110*/ 	.word	0x00000004


	//----- nvinfo : EIATTR_FRAME_SIZE
	.align		4
.L_56:
        /*0114*/ 	.byte	0x04, 0x11
        /*0116*/ 	.short	(.L_58 - .L_57)
	.align		4
.L_57:
        /*0118*/ 	.word	index@(_ZN7cutlass13device_kernelIN5flash11enable_sm90INS1_16FlashAttnFwdSm90INS1_25CollectiveMainloopFwdSm90ILi2EN4cute5tupleIJNS5_1CILi1EEES8_S8_EEENS6_IJNS7_ILi192EEENS7_ILi128EEENS7_ILi96EEEEEELi96ENS_12float_e4m3_tEfNS_4arch4Sm90ELb1ELb0ELb0ELb0ELb0ELb0ELb0ELb1ELb1ELb1ELb1ELb0EEENS1_21CollectiveEpilogueFwdINS6_IJSA_SC_SB_EEES9_NS_10bfloat16_tESG_Li384ELb0ELb1ELb1ELb1EEENS1_19SingleTileSchedulerILb0ELb1ELb1ELi192EEEEEEEEEvNT_6ParamsE)
        /*011c*/ 	.word	0x00000000


	//----- nvinfo : EIATTR_REGCOUNT
	.align		4
.L_58:
        /*0120*/ 	.byte	0x04, 0x2f
        /*0122*/ 	.short	(.L_60 - .L_59)
	.align		4
.L_59:
        /*0124*/ 	.word	index@(_ZN7cutlass13device_kernelIN5flash11enable_sm90INS1_16FlashAttnFwdSm90INS1_25CollectiveMainloopFwdSm90ILi2EN4cute5tupleIJNS5_1CILi1EEES8_S8_EEENS6_IJNS7_ILi192EEENS7_ILi128EEENS7_ILi96EEEEEELi96ENS_12float_e4m3_tEfNS_4arch4Sm90ELb0ELb1ELb0ELb1ELb0ELb1ELb0ELb1ELb1ELb1ELb1ELb0EEENS1_21CollectiveEpilogueFwdINS6_IJSA_SC_SB_EEES9_NS_10bfloat16_tESG_Li384ELb1ELb1ELb1ELb1EEENS1_36VarlenDynamicPersistentTileSchedulerILi192ELi128ELi384ELi128ELb1ELb1ELb1ELb1ELb0ELb1EEEEEEEEEvNT_6ParamsE)
        /*0128*/ 	.word	0x00000004


	//----- nvinfo : EIATTR_FRAME_SIZE
	.align		4
.L_60:
        /*012c*/ 	.byte	0x04, 0x11
        /*012e*/ 	.short	(.L_62 - .L_61)
	.align		4
.L_61:
        /*0130*/ 	.word	index@(_ZN7cutlass13device_kernelIN5flash11enable_sm90INS1_16FlashAttnFwdSm90INS1_25CollectiveMainloopFwdSm90ILi2EN4cute5tupleIJNS5_1CILi1EEES8_S8_EEENS6_IJNS7_ILi192EEENS7_ILi128EEENS7_ILi96EEEEEELi96ENS_12float_e4m3_tEfNS_4arch4Sm90ELb0ELb1ELb0ELb1ELb0ELb1ELb0ELb1ELb1ELb1ELb1ELb0EEENS1_21CollectiveEpilogueFwdINS6_IJSA_SC_SB_EEES9_NS_10bfloat16_tESG_Li384ELb1ELb1ELb1ELb1EEENS1_36VarlenDynamicPersistentTileSchedulerILi192ELi128ELi384ELi128ELb1ELb1ELb1ELb1ELb0ELb1EEEEEEEEEvNT_6ParamsE)
        /*0134*/ 	.word	0x00000000


	//----- nvinfo : EIATTR_REGCOUNT
	.align		4
.L_62:
        /*0138*/ 	.byte	0x04, 0x2f
        /*013a*/ 	.short	(.L_64 - .L_63)
	.align		4
.L_63:
        /*013c*/ 	.word	index@(_ZN7cutlass13device_kernelIN5flash11enable_sm90INS1_16FlashAttnFwdSm90INS1_25CollectiveMainloopFwdSm90ILi2EN4cute5tupleIJNS5_1CILi1EEES8_S8_EEENS6_IJNS7_ILi192EEENS7_ILi128EEENS7_ILi96EEEEEELi96ENS_12float_e4m3_tEfNS_4arch4Sm90ELb0ELb1ELb0ELb1ELb0ELb0ELb0ELb1ELb1ELb1ELb1ELb0EEENS1_21CollectiveEpilogueFwdINS6_IJSA_SC_SB_EEES9_NS_10bfloat16_tESG_Li384ELb1ELb1ELb1ELb1EEENS1_36VarlenDynamicPersistentTileSchedulerILi192ELi128ELi384ELi128ELb1ELb1ELb1ELb1ELb0ELb1EEEEEEEEEvNT_6ParamsE)
        /*0140*/ 	.word	0x00000004


	//----- nvinfo : EIATTR_FRAME_SIZE
	.align		4
.L_64:
        /*0144*/ 	.byte	0x04, 0x11
        /*0146*/ 	.short	(.L_66 - .L_65)
	.align		4
.L_65:
        /*0148*/ 	.word	index@(_ZN7cutlass13device_kernelIN5flash11enable_sm90INS1_16FlashAttnFwdSm90INS1_25CollectiveMainloopFwdSm90ILi2EN4cute5tupleIJNS5_1CILi1EEES8_S8_EEENS6_IJNS7_ILi192EEENS7_ILi128EEENS7_ILi96EEEEEELi96ENS_12float_e4m3_tEfNS_4arch4Sm90ELb0ELb1ELb0ELb1ELb0ELb0ELb0ELb1ELb1ELb1ELb1ELb0EEENS1_21CollectiveEpilogueFwdINS6_IJSA_SC_SB_EEES9_NS_10bfloat16_tESG_Li384ELb1ELb1ELb1ELb1EEENS1_36VarlenDynamicPersistentTileSchedulerILi192ELi128ELi384ELi128ELb1ELb1ELb1ELb1ELb0ELb1EEEEEEEEEvNT_6ParamsE)
        /*014c*/ 	.word	0x00000000


	//----- nvinfo : EIATTR_REGCOUNT
	.align		4
.L_66:
        /*0150*/ 	.byte	0x04, 0x2f
        /*0152*/ 	.short	(.L_68 - .L_67)
	.align		4
.L_67:
        /*0154*/ 	.word	index@(_ZN7cutlass13device_kernelIN5flash11enable_sm90INS1_16FlashAttnFwdSm90INS1_25CollectiveMainloopFwdSm90ILi2EN4cute5tupleIJNS5_1CILi1EEES8_S8_EEENS6_IJNS7_ILi192EEENS7_ILi128EEENS7_ILi96EEEEEELi96ENS_12float_e4m3_tEfNS_4arch4Sm90ELb0ELb1ELb0ELb0ELb0ELb0ELb0ELb1ELb1ELb1ELb1ELb0EEENS1_21CollectiveEpilogueFwdINS6_IJSA_SC_SB_EEES9_NS_10bfloat16_tESG_Li384ELb0ELb1ELb1ELb1EEENS1_19SingleTileSchedulerILb0ELb1ELb1ELi192EEEEEEEEEvNT_6ParamsE)
        /*0158*/ 	.word	0x00000004


	//----- nvinfo : EIATTR_FRAME_SIZE
	.align		4
.L_68:
        /*015c*/ 	.byte	0x04, 0x11
        /*015e*/ 	.short	(.L_70 - .L_69)
	.align		4
.L_69:
        /*0160*/ 	.word	index@(_ZN7cutlass13device_kernelIN5flash11enable_sm90INS1_16FlashAttnFwdSm90INS1_25CollectiveMainloopFwdSm90ILi2EN4cute5tupleIJNS5_1CILi1EEES8_S8_EEENS6_IJNS7_ILi192EEENS7_ILi128EEENS7_ILi96EEEEEELi96ENS_12float_e4m3_tEfNS_4arch4Sm90ELb0ELb1ELb0ELb0ELb0ELb0ELb0ELb1ELb1ELb1ELb1ELb0EEENS1_21CollectiveEpilogueFwdINS6_IJSA_SC_SB_EEES9_NS_10bfloat16_tESG_Li384ELb0ELb1ELb1ELb1EEENS1_19SingleTileSchedulerILb0ELb1ELb1ELi192EEEEEEEEEvNT_6ParamsE)
        /*0164*/ 	.word	0x00000000


	//----- nvinfo : EIATTR_REGCOUNT
	.align		4
.L_70:
        /*0168*/ 	.byte	0x04, 0x2f
        /*016a*/ 	.short	(.L_72 - .L_71)
	.align		4
.L_71:
        /*016c*/ 	.word	index@(_ZN7cutlass13device_kernelIN5flash11enable_sm90INS1_16FlashAttnFwdSm90INS1_25CollectiveMainloopFwdSm90ILi2EN4cute5tupleIJNS5_1CILi1EEES8_S8_EEENS6_IJNS7_ILi192EEENS7_ILi128EEENS7_ILi96EEEEEELi96ENS_12float_e4m3_tEfNS_4arch4Sm90ELb0ELb0ELb0ELb1ELb0ELb1ELb0ELb1ELb1ELb1ELb1ELb0EEENS1_21CollectiveEpilogueFwdINS6_IJSA_SC_SB_EEES9_NS_10bfloat16_tESG_Li384ELb1ELb1ELb1ELb1EEENS1_36VarlenDynamicPersistentTileSchedulerILi192ELi128ELi384ELi128ELb1ELb1ELb1ELb0ELb1ELb1EEEEEEEEEvNT_6ParamsE)
        /*0170*/ 	.word	0x00000004


	//----- nvinfo : EIATTR_FRAME_SIZE
	.align		4
.L_72:
        /*0174*/ 	.byte	0x04, 0x11
        /*0176*/ 	.short	(.L_74 - .L_73)
	.align		4
.L_73:
        /*0178*/ 	.word	index@(_ZN7cutlass13device_kernelIN5flash11enable_sm90INS1_16FlashAttnFwdSm90INS1_25CollectiveMainloopFwdSm90ILi2EN4cute5tupleIJNS5_1CILi1EEES8_S8_EEENS6_IJNS7_ILi192EEENS7_ILi128EEENS7_ILi96EEEEEELi96ENS_12float_e4m3_tEfNS_4arch4Sm90ELb0ELb0ELb0ELb1ELb0ELb1ELb0ELb1ELb1ELb1ELb1ELb0EEENS1_21CollectiveEpilogueFwdINS6_IJSA_SC_SB_EEES9_NS_10bfloat16_tESG_Li384ELb1ELb1ELb1ELb1EEENS1_36VarlenDynamicPersistentTileSchedulerILi192ELi128ELi384ELi128ELb1ELb1ELb1ELb0ELb1ELb1EEEEEEEEEvNT_6ParamsE)
        /*017c*/ 	.word	0x00000000


	//----- nvinfo : EIATTR_REGCOUNT
	.align		4
.L_74:
        /*0180*/ 	.byte	0x04, 0x2f
        /*0182*/ 	.short	(.L_76 - .L_75)
	.align		4
.L_75:
        /*0184*/ 	.word	index@(_ZN7cutlass13device_kernelIN5flash11enable_sm90INS1_16FlashAttnFwdSm90INS1_25CollectiveMainloopFwdSm90ILi2EN4cute5tupleIJNS5_1CILi1EEES8_S8_EEENS6_IJNS7_ILi192EEENS7_ILi128EEENS7_ILi96EEEEEELi96ENS_12float_e4m3_tEfNS_4arch4Sm90ELb0ELb0ELb0ELb1ELb0ELb0ELb0ELb1ELb1ELb1ELb1ELb0EEENS1_21CollectiveEpilogueFwdINS6_IJSA_SC_SB_EEES9_NS_10bfloat16_tESG_Li384ELb1ELb1ELb1ELb1EEENS1_36VarlenDynamicPersistentTileSchedulerILi192ELi128ELi384ELi128ELb1ELb1ELb1ELb0ELb1ELb1EEEEEEEEEvNT_6ParamsE)
        /*0188*/ 	.word	0x00000004


	//----- nvinfo : EIATTR_FRAME_SIZE
	.align		4
.L_76:
        /*018c*/ 	.byte	0x04, 0x11
        /*018e*/ 	.short	(.L_78 - .L_77)
	.align		4
.L_77:
        /*0190*/ 	.word	index@(_ZN7cutlass13device_kernelIN5flash11enable_sm90INS1_16FlashAttnFwdSm90INS1_25CollectiveMainloopFwdSm90ILi2EN4cute5tupleIJNS5_1CILi1EEES8_S8_EEENS6_IJNS7_ILi192EEENS7_ILi128EEENS7_ILi96EEEEEELi96ENS_12float_e4m3_tEfNS_4arch4Sm90ELb0ELb0ELb0ELb1ELb0ELb0ELb0ELb1ELb1ELb1ELb1ELb0EEENS1_21CollectiveEpilogueFwdINS6_IJSA_SC_SB_EEES9_NS_10bfloat16_tESG_Li384ELb1ELb1ELb1ELb1EEENS1_36VarlenDynamicPersistentTileSchedulerILi192ELi128ELi384ELi128ELb1ELb1ELb1ELb0ELb1ELb1EEEEEEEEEvNT_6ParamsE)
        /*0194*/ 	.word	0x00000000


	//----- nvinfo : EIATTR_REGCOUNT
	.align		4
.L_78:
        /*0198*/ 	.byte	0x04, 0x2f
        /*019a*/ 	.short	(.L_80 - .L_79)
	.align		4
.L_79:
        /*019c*/ 	.word	index@(_ZN7cutlass13device_kernelIN5flash11enable_sm90INS1_16FlashAttnFwdSm90INS1_25CollectiveMainloopFwdSm90ILi2EN4cute5tupleIJNS5_1CILi1EEES8_S8_EEENS6_IJNS7_ILi192EEENS7_ILi128EEENS7_ILi96EEEEEELi96ENS_12float_e4m3_tEfNS_4arch4Sm90ELb0ELb0ELb0ELb0ELb0ELb0ELb0ELb1ELb1ELb1ELb1ELb0EEENS1_21CollectiveEpilogueFwdINS6_IJSA_SC_SB_EEES9_NS_10bfloat16_tESG_Li384ELb0ELb1ELb1ELb1EEENS1_19SingleTileSchedulerILb0ELb1ELb1ELi192EEEEEEEEEvNT_6ParamsE)
        /*01a0*/ 	.word	0x00000004


	//----- nvinfo : EIATTR_FRAME_SIZE
	.align		4
.L_80:
        /*01a4*/ 	.byte	0x04, 0x11
        /*01a6*/ 	.short	(.L_82 - .L_81)
	.align		4
.L_81:
        /*01a8*/ 	.word	index@(_ZN7cutlass13device_kernelIN5flash11enable_sm90INS1_16FlashAttnFwdSm90INS1_25CollectiveMainloopFwdSm90ILi2EN4cute5tupleIJNS5_1CILi1EEES8_S8_EEENS6_IJNS7_ILi192EEENS7_ILi128EEENS7_ILi96EEEEEELi96ENS_12float_e4m3_tEfNS_4arch4Sm90ELb0ELb0ELb0ELb0ELb0ELb0ELb0ELb1ELb1ELb1ELb1ELb0EEENS1_21CollectiveEpilogueFwdINS6_IJSA_SC_SB_EEES9_NS_10bfloat16_tESG_Li384ELb0ELb1ELb1ELb1EEENS1_19SingleTileSchedulerILb0ELb1ELb1ELi192EEEEEEEEEvNT_6ParamsE)
        /*01ac*/ 	.word	0x00000000


	//----- nvinfo : EIATTR_REGCOUNT
	.align		4
.L_82:
        /*01b0*/ 	.byte	0x04, 0x2f
        /*01b2*/ 	.short	(.L_84 - .L_83)
	.align		4
.L_83:
        /*01b4*/ 	.word	index@(_ZN7cutlass13device_kernelIN5flash11enable_sm90INS1_16FlashAttnFwdSm90INS1_25CollectiveMainloopFwdSm90ILi2EN4cute5tupleIJNS5_1CILi1EEES8_S8_EEENS6_IJNS7_ILi128EEENS7_ILi224EEESA_EEELi128ENS_12float_e4m3_tEfNS_4arch4Sm90ELb1ELb0ELb0ELb1ELb0ELb1ELb0ELb1ELb1ELb1ELb1ELb0EEENS1_21CollectiveEpilogueFwdINS6_IJSA_SA_SB_EEES9_NS_10bfloat16_tESF_Li256ELb1ELb1ELb1ELb1EEENS1_36VarlenDynamicPersistentTileSchedulerILi128ELi224ELi256ELi128ELb1ELb1ELb1ELb1ELb1ELb1EEEEEEEEEvNT_6ParamsE)
        /*01b8*/ 	.word	0x00000004


	//----- nvinfo : EIATTR_FRAME_SIZE
	.align		4
.L_84:
        /*01bc*/ 	.byte	0x04, 0x11
        /*01be*/ 	.short	(.L_86 - .L_85)
	.align		4
.L_85:
        /*01c0*/ 	.word	index@(_ZN7cutlass13device_kernelIN5flash11enable_sm90INS1_16FlashAttnFwdSm90INS1_25CollectiveMainloopFwdSm90ILi2EN4cute5tupleIJNS5_1CILi1EEES8_S8_EEENS6_IJNS7_ILi128EEENS7_ILi224EEESA_EEELi128ENS_12float_e4m3_tEfNS_4arch4Sm90ELb1ELb0ELb0ELb1ELb0ELb1ELb0ELb1ELb1ELb1ELb1ELb0EEENS1_21CollectiveEpilogueFwdINS6_IJSA_SA_SB_EEES9_NS_10bfloat16_tESF_Li256ELb1ELb1ELb1ELb1EEENS1_36VarlenDynamicPersistentTileSchedulerILi128ELi224ELi256ELi128ELb1ELb1ELb1ELb1ELb1ELb1EEEEEEEEEvNT_6ParamsE)
        /*01c4*/ 	.word	0x00000000


	//----- nvinfo : EIATTR_REGCOUNT
	.align		4
.L_86:
        /*01c8*/ 	.byte	0x04, 0x2f
        /*01ca*/ 	.short	(.L_88 - .L_87)
	.align		4
.L_87:
        /*01cc*/ 	.word	index@(_ZN7cutlass13device_kernelIN5flash11enable_sm90INS1_16FlashAttnFwdSm90INS1_25CollectiveMainloopFwdSm90ILi2EN4cute5tupleIJNS5_1CILi1EEES8_S8_EEENS6_IJNS7_ILi128EEENS7_ILi224EEESA_EEELi128ENS_12float_e4m3_tEfNS_4arch4Sm90ELb1ELb0ELb0ELb1ELb0ELb0ELb0ELb1ELb1ELb1ELb1ELb0EEENS1_21CollectiveEpilogueFwdINS6_IJSA_SA_SB_EEES9_NS_10bfloat16_tESF_Li256ELb1ELb1ELb1ELb1EEENS1_36VarlenDynamicPersistentTileSchedulerILi128ELi224ELi256ELi128ELb1ELb1ELb1ELb1ELb1ELb1EEEEEEEEEvNT_6ParamsE)
        /*01d0*/ 	.word	0x00000004


	//----- nvinfo : EIATTR_FRAME_SIZE
	.align		4
.L_88:
        /*01d4*/ 	.byte	0x04, 0x11
        /*01d6*/ 	.short	(.L_90 - .L_89)
	.align		4
.L_89:
        /*01d8*/ 	.word	index@(_ZN7cutlass13device_kernelIN5flash11enable_sm90INS1_16FlashAttnFwdSm90INS1_25CollectiveMainloopFwdSm90ILi2EN4cute5tupleIJNS5_1CILi1EEES8_S8_EEENS6_IJNS7_ILi128EEENS7_ILi224EEESA_EEELi128ENS_12float_e4m3_tEfNS_4arch4Sm90ELb1ELb0ELb0ELb1ELb0ELb0ELb0ELb1ELb1ELb1ELb1ELb0EEENS1_21CollectiveEpilogueFwdINS6_IJSA_SA_SB_EEES9_NS_10bfloat16_tESF_Li256ELb1ELb1ELb1ELb1EEENS1_36VarlenDynamicPersistentTileSchedulerILi128ELi224ELi256ELi128ELb1ELb1ELb1ELb1ELb1ELb1EEEEEEEEEvNT_6ParamsE)
        /*01dc*/ 	.word	0x00000000


	//----- nvinfo : EIATTR_REGCOUNT
	.align		4
.L_90:
        /*01e0*/ 	.byte	0x04, 0x2f
        /*01e2*/ 	.short	(.L_92 - .L_91)
	.align		4
.L_91:
        /*01e4*/ 	.word	index@(_ZN7cutlass13device_kernelIN5flash11enable_sm90INS1_16FlashAttnFwdSm90INS1_25CollectiveMainloopFwdSm90ILi2EN4cute5tupleIJNS5_1CILi1EEES8_S8_EEENS6_IJNS7_ILi128EEENS7_ILi224EEESA_EEELi128ENS_12float_e4m3_tEfNS_4arch4Sm90ELb1ELb0ELb0ELb0ELb0ELb0ELb0ELb1ELb1ELb1ELb1ELb0EEENS1_21CollectiveEpilogueFwdINS6_IJSA_SA_SB_EEES9_NS_10bfloat16_tESF_Li256ELb0ELb1ELb1ELb1EEENS1_19SingleTileSchedulerILb0ELb1ELb1ELi128EEEEEEEEEvNT_6ParamsE)
        /*01e8*/ 	.word	0x00000004


	//----- nvinfo : EIATTR_FRAME_SIZE
	.align		4
.L_92:
        /*01ec*/ 	.byte	0x04, 0x11
        /*01ee*/ 	.short	(.L_94 - .L_93)
	.align		4
.L_93:
        /*01f0*/ 	.word	index@(_ZN7cutlass13device_kernelIN5flash11enable_sm90INS1_16FlashAttnFwdSm90INS1_25CollectiveMainloopFwdSm90ILi2EN4cute5tupleIJNS5_1CILi1EEES8_S8_EEENS6_IJNS7_ILi128EEENS7_ILi224EEESA_EEELi128ENS_12float_e4m3_tEfNS_4arch4Sm90ELb1ELb0ELb0ELb0ELb0ELb0ELb0ELb1ELb1ELb1ELb1ELb0EEENS1_21CollectiveEpilogueFwdINS6_IJSA_SA_SB_EEES9_NS_10bfloat16_tESF_Li256ELb0ELb1ELb1ELb1EEENS1_19SingleTileSchedulerILb0ELb1ELb1ELi128EEEEEEEEEvNT_6ParamsE)
        /*01f4*/ 	.word	0x00000000


	//----- nvinfo : EIATTR_REGCOUNT
	.align		4
.L_94:
        /*01f8*/ 	.byte	0x04, 0x2f
        /*01fa*/ 	.short	(.L_96 - .L_95)
	.align		4
.L_95:
        /*01fc*/ 	.word	index@(_ZN7cutlass13device_kernelIN5flash11enable_sm90INS1_16FlashAttnFwdSm90INS1_25CollectiveMainloopFwdSm90ILi2EN4cute5tupleIJNS5_1CILi1EEES8_S8_EEENS6_IJNS7_ILi128EEENS7_ILi224EEESA_EEELi128ENS_12float_e4m3_tEfNS_4arch4Sm90ELb0ELb1ELb0ELb1ELb0ELb1ELb0ELb1ELb1ELb1ELb1ELb0EEENS1_21CollectiveEpilogueFwdINS6_IJSA_SA_SB_EEES9_NS_10bfloat16_tESF_Li256ELb1ELb1ELb1ELb1EEENS1_36VarlenDynamicPersistentTileSchedulerILi128ELi224ELi256ELi128ELb1ELb1ELb1ELb1ELb0ELb1EEEEEEEEEvNT_6ParamsE)
        /*0200*/ 	.word	0x00000004


	//----- nvinfo : EIATTR_FRAME_SIZE
	.align		4
.L_96:
        /*0204*/ 	.byte	0x04, 0x11
        /*0206*/ 	.short	(.L_98 - .L_97)
	.align		4
.L_97:
        /*0208*/ 	.word	index@(_ZN7cutlass13device_kernelIN5flash11enable_sm90INS1_16FlashAttnFwdSm90INS1_25CollectiveMainloopFwdSm90ILi2EN4cute5tupleIJNS5_1CILi1EEES8_S8_EEENS6_IJNS7_ILi128EEENS7_ILi224EEESA_EEELi128ENS_12float_e4m3_tEfNS_4arch4Sm90ELb0ELb1ELb0ELb1ELb0ELb1ELb0ELb1ELb1ELb1ELb1ELb0EEENS1_21CollectiveEpilogueFwdINS6_IJSA_SA_SB_EEES9_NS_10bfloat16_tESF_Li256ELb1ELb1ELb1ELb1EEENS1_36VarlenDynamicPersistentTileSchedulerILi128ELi224ELi256ELi128ELb1ELb1ELb1ELb1ELb0ELb1EEEEEEEEEvNT_6ParamsE)
        /*020c*/ 	.word	0x00000000


	//----- nvinfo : EIATTR_REGCOUNT
	.align		4
.L_98:
        /*0210*/ 	.byte	0x04, 0x2f
        /*0212*/ 	.short	(.L_100 - .L_99)
	.align		4
.L_99:
        /*0214*/ 	.word	index@(_ZN7cutlass13device_kernelIN5flash11enable_sm90INS1_16FlashAttnFwdSm90INS1_25CollectiveMainloopFwdSm90ILi2EN4cute5tupleIJNS5_1CILi1EEES8_S8_EEENS6_IJNS7_ILi128EEENS7_ILi224EEESA_EEELi128ENS_12float_e4m3_tEfNS_4arch4Sm90ELb0ELb1ELb0ELb1ELb0ELb0ELb0ELb1ELb1ELb1ELb1ELb0EEENS1_21CollectiveEpilogueFwdINS6_IJSA_SA_SB_EEES9_NS_10bfloat16_tESF_Li256ELb1ELb1ELb1ELb1EEENS1_36VarlenDynamicPersistentTileSchedulerILi128ELi224ELi256ELi128ELb1ELb1ELb1ELb1ELb0ELb1EEEEEEEEEvNT_6ParamsE)
        /*0218*/ 	.word	0x00000004


	//----- nvinfo : EIATTR_FRAME_SIZE
	.align		4
.L_100:
        /*021c*/ 	.byte	0x04, 0x11
        /*021e*/ 	.short	(.L_102 - .L_101)
	.align		4
.L_101:
        /*0220*/ 	.word	index@(_ZN7cutlass13device_kernelIN5flash11enable_sm90INS1_16FlashAttnFwdSm90INS1_25CollectiveMainloopFwdSm90ILi2EN4cute5tupleIJNS5_1CILi1EEES8_S8_EEENS6_IJNS7_ILi128EEENS7_ILi224EEESA_EEELi128ENS_12float_e4m3_tEfNS_4arch4Sm90ELb0ELb1ELb0ELb1ELb0ELb0ELb0ELb1ELb1ELb1ELb1ELb0EEENS1_21CollectiveEpilogueFwdINS6_IJSA_SA_SB_EEES9_NS_10bfloat16_tESF_Li256ELb1ELb1ELb1ELb1EEENS1_36VarlenDynamicPersistentTileSchedulerILi128ELi224ELi256ELi128ELb1ELb1ELb1ELb1ELb0ELb1EEEEEEEEEvNT_6ParamsE)
        /*0224*/ 	.word	0x00000000


	//----- nvinfo : EIATTR_REGCOUNT
	.align		4
.L_102:
        /*0228*/ 	.byte	0x04, 0x2f
        /*022a*/ 	.short	(.L_104 - .L_103)
	.align		4
.L_103:
        /*022c*/ 	.word	index@(_ZN7cutlass13device_kernelIN5flash11enable_sm90INS1_16FlashAttnFwdSm90INS1_25CollectiveMainloopFwdSm90ILi2EN4cute5tupleIJNS5_1CILi1EEES8_S8_EEENS6_IJNS7_ILi128EEENS7_ILi224EEESA_EEELi128ENS_12float_e4m3_tEfNS_4arch4Sm90ELb0ELb1ELb0ELb0ELb0ELb0ELb0ELb1ELb1ELb1ELb1ELb0EEENS1_21CollectiveEpilogueFwdINS6_IJSA_SA_SB_EEES9_NS_10bfloat16_tESF_Li256ELb0ELb1ELb1ELb1EEENS1_19SingleTileSchedulerILb0ELb1ELb1ELi128EEEEEEEEEvNT_6ParamsE)
        /*0230*/ 	.word	0x00000004


	//----- nvinfo : EIATTR_FRAME_SIZE
	.align		4
.L_104:
        /*0234*/ 	.byte	0x04, 0x11
        /*0236*/ 	.short	(.L_106 - .L_105)
	.align		4
.L_105:
        /*0238*/ 	.word	index@(_ZN7cutlass13device_kernelIN5flash11enable_sm90INS1_16FlashAttnFwdSm90INS1_25CollectiveMainloopFwdSm90ILi2EN4cute5tupleIJNS5_1CILi1EEES8_S8_EEENS6_IJNS7_ILi128EEENS7_ILi224EEESA_EEELi128ENS_12float_e4m3_tEfNS_4arch4Sm90ELb0ELb1ELb0ELb0ELb0ELb0ELb0ELb1ELb1ELb1ELb1ELb0EEENS1_21CollectiveEpilogueFwdINS6_IJSA_SA_SB_EEES9_NS_10bfloat16_tESF_Li256ELb0ELb1ELb1ELb1EEENS1_19SingleTileSchedulerILb0ELb1ELb1ELi128EEEEEEEEEvNT_6ParamsE)
        /*023c*/ 	.word	0x00000000


	//----- nvinfo : EIATTR_REGCOUNT
	.align		4
.L_106:
        /*0240*/ 	.byte	0x04, 0x2f
        /*0242*/ 	.short	(.L_108 - .L_107)
	.align		4
.L_107:
        /*0244*/ 	.word	index@(_ZN7cutlass13device_kernelIN5flash11enable_sm90INS1_16FlashAttnFwdSm90INS1_25CollectiveMainloopFwdSm90ILi2EN4cute5tupleIJNS5_1CILi1EEES8_S8_EEENS6_IJNS7_ILi128EEENS7_ILi224EEESA_EEELi128ENS_12float_e4m3_tEfNS_4arch4Sm90ELb0ELb0ELb0ELb1ELb0ELb1ELb0ELb1ELb1ELb1ELb1ELb0EEENS1_21CollectiveEpilogueFwdINS6_IJSA_SA_SB_EEES9_NS_10bfloat16_tESF_Li256ELb1ELb1ELb1ELb1EEENS1_36VarlenDynamicPersistentTileSchedulerILi128ELi224ELi256ELi128ELb1ELb1ELb1ELb0ELb1ELb1EEEEEEEEEvNT_6ParamsE)
        /*0248*/ 	.word	0x00000004


	//----- nvinfo : EIATTR_FRAME_SIZE
	.align		4
.L_108:
        /*024c*/ 	.byte	0x04, 0x11
        /*024e*/ 	.short	(.L_110 - .L_109)
	.align		4
.L_109:
        /*0250*/ 	.word	index@(_ZN7cutlass13device_kernelIN5flash11enable_sm90INS1_16FlashAttnFwdSm90INS1_25CollectiveMainloopFwdSm90ILi2EN4cute5tupleIJNS5_1CILi1EEES8_S8_EEENS6_IJNS7_ILi128EEENS7_ILi224EEESA_EEELi128ENS_12float_e4m3_tEfNS_4arch4Sm90ELb0ELb0ELb0ELb1ELb0ELb1ELb0ELb1ELb1ELb1ELb1ELb0EEENS1_21CollectiveEpilogueFwdINS6_IJSA_SA_SB_EEES9_NS_10bfloat16_tESF_Li256ELb1ELb1ELb1ELb1EEENS1_36VarlenDynamicPersistentTileSchedulerILi128ELi224ELi256ELi128ELb1ELb1ELb1ELb0ELb1ELb1EEEEEEEEEvNT_6ParamsE)
        /*0254*/ 	.word	0x00000000


	//----- nvinfo : EIATTR_REGCOUNT
	.align		4
.L_110:
        /*0258*/ 	.byte	0x04, 0x2f
        /*025a*/ 	.short	(.L_112 - .L_111)
	.align		4
.L_111:
        /*025c*/ 	.word	index@(_ZN7cutlass13device_kernelIN5flash11enable_sm90INS1_16FlashAttnFwdSm90INS1_25CollectiveMainloopFwdSm90ILi2EN4cute5tupleIJNS5_1CILi1EEES8_S8_EEENS6_IJNS7_ILi128EEENS7_ILi224EEESA_EEELi128ENS_12float_e4m3_tEfNS_4arch4Sm90ELb0ELb0ELb0ELb1ELb0ELb0ELb0ELb1ELb1ELb1ELb1ELb0EEENS1_21CollectiveEpilogueFwdINS6_IJSA_SA_SB_EEES9_NS_10bfloat16_tESF_Li256ELb1ELb1ELb1ELb1EEENS1_36VarlenDynamicPersistentTileSchedulerILi128ELi224ELi256ELi128ELb1ELb1ELb1ELb0ELb1ELb1EEEEEEEEEvNT_6ParamsE)
        /*0260*/ 	.word	0x00000004


	//----- nvinfo : EIATTR_FRAME_SIZE
	.align		4
.L_112:
        /*0264*/ 	.byte	0x04, 0x11
        /*0266*/ 	.short	(.L_114 - .L_113)
	.align		4
.L_113:
        /*0268*/ 	.word	index@(_ZN7cutlass13device_kernelIN5flash11enable_sm90INS1_16FlashAttnFwdSm90INS1_25CollectiveMainloopFwdSm90ILi2EN4cute5tupleIJNS5_1CILi1EEES8_S8_EEENS6_IJNS7_ILi128EEENS7_ILi224EEESA_EEELi128ENS_12float_e4m3_tEfNS_4arch4Sm90ELb0ELb0ELb0ELb1ELb0ELb0ELb0ELb1ELb1ELb1ELb1ELb0EEENS1_21CollectiveEpilogueFwdINS6_IJSA_SA_SB_EEES9_NS_10bfloat16_tESF_Li256ELb1ELb1ELb1ELb1EEENS1_36VarlenDynamicPersistentTileSchedulerILi128ELi224ELi256ELi128ELb1ELb1ELb1ELb0ELb1ELb1EEEEEEEEEvNT_6ParamsE)
        /*026c*/ 	.word	0x00000000


	//----- nvinfo : EIATTR_REGCOUNT
	.align		4
.L_114:
        /*0270*/ 	.byte	0x04, 0x2f
        /*0272*/ 	.short	(.L_116 - .L_115)
	.align		4
.L_115:
        /*0274*/ 	.word	index@(_ZN7cutlass13device_kernelIN5flash11enable_sm90INS1_16FlashAttnFwdSm90INS1_25CollectiveMainloopFwdSm90ILi2EN4cute5tupleIJNS5_1CILi1EEES8_S8_EEENS6_IJNS7_ILi128EEENS7_ILi224EEESA_EEELi128ENS_12float_e4m3_tEfNS_4arch4Sm90ELb0ELb0ELb0ELb0ELb0ELb0ELb0ELb1ELb1ELb1ELb1ELb0EEENS1_21CollectiveEpilogueFwdINS6_IJSA_SA_SB_EEES9_NS_10bfloat16_tESF_Li256ELb0ELb1ELb1ELb1EEENS1_19SingleTileSchedulerILb0ELb1ELb1ELi128EEEEEEEEEvNT_6ParamsE)
        /*0278*/ 	.word	0x00000004


	//----- nvinfo : EIATTR_FRAME_SIZE
	.align		4
.L_116:
        /*027c*/ 	.byte	0x04, 0x11
        /*027e*/ 	.short	(.L_118 - .L_117)
	.align		4
.L_117:
        /*0280*/ 	.word	index@(_ZN7cutlass13device_kernelIN5flash11enable_sm90INS1_16FlashAttnFwdSm90INS1_25CollectiveMainloopFwdSm90ILi2EN4cute5tupleIJNS5_1CILi1EEES8_S8_EEENS6_IJNS7_ILi128EEENS7_ILi224EEESA_EEELi128ENS_12float_e4m3_tEfNS_4arch4Sm90ELb0ELb0ELb0ELb0ELb0ELb0ELb0ELb1ELb1ELb1ELb1ELb0EEENS1_21CollectiveEpilogueFwdINS6_IJSA_SA_SB_EEES9_NS_10bfloat16_tESF_Li256ELb0ELb1ELb1ELb1EEENS1_19SingleTileSchedulerILb0ELb1ELb1ELi128EEEEEEEEEvNT_6ParamsE)
        /*0284*/ 	.word	0x00000000


	//----- nvinfo : EIATTR_REGCOUNT
	.align		4
.L_118:
        /*0288*/ 	.byte	0x04, 0x2f
        /*028a*/ 	.short	(.L_120 - .L_119)
	.align		4
.L_119:
        /*028c*/ 	.word	index@(_ZN7cutlass13device_kernelIN5flash11enable_sm90INS1_16FlashAttnFwdSm90INS1_25CollectiveMainloopFwdSm90ILi2EN4cute5tupleIJNS5_1CILi1EEES8_S8_EEENS6_IJNS7_ILi128EEENS7_ILi160EEENS7_ILi192EEEEEELi192ENS_12float_e4m3_tEfNS_4arch4Sm90ELb1ELb0ELb0ELb1ELb0ELb1ELb0ELb1ELb1ELb1ELb1ELb0EEENS1_21CollectiveEpilogueFwdINS6_IJSA_SC_SB_EEES9_NS_10bfloat16_tESG_Li256ELb1ELb1ELb1ELb1EEENS1_36VarlenDynamicPersistentTileSchedulerILi128ELi160ELi256ELi128ELb1ELb1ELb1ELb1ELb1ELb1EEEEEEEEEvNT_6ParamsE)
        /*0290*/ 	.word	0x00000004


	//----- nvinfo : EIATTR_FRAME_SIZE
	.align		4
.L_120:
        /*0294*/ 	.byte	0x04, 0x11
        /*0296*/ 	.short	(.L_122 - .L_121)
	.align		4
.L_121:
        /*0298*/ 	.word	index@(_ZN7cutlass13device_kernelIN5flash11enable_sm90INS1_16FlashAttnFwdSm90INS1_25CollectiveMainloopFwdSm90ILi2EN4cute5tupleIJNS5_1CILi1EEES8_S8_EEENS6_IJNS7_ILi128EEENS7_ILi160EEENS7_ILi192EEEEEELi192ENS_12float_e4m3_tEfNS_4arch4Sm90ELb1ELb0ELb0ELb1ELb0ELb1ELb0ELb1ELb1ELb1ELb1ELb0EEENS1_21CollectiveEpilogueFwdINS6_IJSA_SC_SB_EEES9_NS_10bfloat16_tESG_Li256ELb1ELb1ELb1ELb1EEENS1_36VarlenDynamicPersistentTileSchedulerILi128ELi160ELi256ELi128ELb1ELb1ELb1ELb1ELb1ELb1EEEEEEEEEvNT_6ParamsE)
        /*029c*/ 	.word	0x00000000


	//----- nvinfo : EIATTR_REGCOUNT
	.align		4
.L_122:
        /*02a0*/ 	.byte	0x04, 0x2f
        /*02a2*/ 	.short	(.L_124 - .L_123)
	.align		4
.L_123:
        /*02a4*/ 	.word	index@(_ZN7cutlass13device_kernelIN5flash11enable_sm90INS1_16FlashAttnFwdSm90INS1_25CollectiveMainloopFwdSm90ILi2EN4cute5tupleIJNS5_1CILi1EEES8_S8_EEENS6_IJNS7_ILi128EEENS7_ILi160EEENS7_ILi192EEEEEELi192ENS_12float_e4m3_tEfNS_4arch4Sm90ELb1ELb0ELb0ELb1ELb0ELb0ELb0ELb1ELb1ELb1ELb1ELb0EEENS1_21CollectiveEpilogueFwdINS6_IJSA_SC_SB_EEES9_NS_10bfloat16_tESG_Li256ELb1ELb1ELb1ELb1EEENS1_36VarlenDynamicPersistentTileSchedulerILi128ELi160ELi256ELi128ELb1ELb1ELb1ELb1ELb1ELb1EEEEEEEEEvNT_6ParamsE)
        /*02a8*/ 	.word	0x00000004


	//----- nvinfo : EIATTR_FRAME_SIZE
	.align		4
.L_124:
        /*02ac*/ 	.byte	0x04, 0x11
        /*02ae*/ 	.short	(.L_126 - .L_125)
	.align		4
.L_125:
        /*02b0*/ 	.word	index@(_ZN7cutlass13device_kernelIN5flash11enable_sm90INS1_16FlashAttnFwdSm90INS1_25CollectiveMainloopFwdSm90ILi2EN4cute5tupleIJNS5_1CILi1EEES8_S8_EEENS6_IJNS7_ILi128EEENS7_ILi160EEENS7_ILi192EEEEEELi192ENS_12float_e4m3_tEfNS_4arch4Sm90ELb1ELb0ELb0ELb1ELb0ELb0ELb0ELb1ELb1ELb1ELb1ELb0EEENS1_21CollectiveEpilogueFwdINS6_IJSA_SC_SB_EEES9_NS_10bfloat16_tESG_Li256ELb1ELb1ELb1ELb1EEENS1_36VarlenDynamicPersistentTileSchedulerILi128ELi160ELi256ELi128ELb1ELb1ELb1ELb1ELb1ELb1EEEEEEEEEvNT_6ParamsE)
        /*02b4*/ 	.word	0x00000000


	//----- nvinfo : EIATTR_REGCOUNT
	.align		4
.L_126:
        /*02b8*/ 	.byte	0x04, 0x2f
        /*02ba*/ 	.short	(.L_128 - .L_127)
	.align		4
.L_127:
        /*02bc*/ 	.word	index@(_ZN7cutlass13device_kernelIN5flash11enable_sm90INS1_16FlashAttnFwdSm90INS1_25CollectiveMainloopFwdSm90ILi2EN4cute5tupleIJNS5_1CILi1EEES8_S8_EEENS6_IJNS7_ILi128EEENS7_ILi160EEENS7_ILi192EEEEEELi192ENS_12float_e4m3_tEfNS_4arch4Sm90ELb1ELb0ELb0ELb0ELb0ELb0ELb0ELb1ELb1ELb1ELb1ELb0EEENS1_21CollectiveEpilogueFwdINS6_IJSA_SC_SB_EEES9_NS_10bfloat16_tESG_Li256ELb0ELb1ELb1ELb1EEENS1_19SingleTileSchedulerILb0ELb1ELb1ELi128EEEEEEEEEvNT_6ParamsE)
        /*02c0*/ 	.word	0x00000004


	//----- nvinfo : EIATTR_FRAME_SIZE
	.align		4
.L_128:
        /*02c4*/ 	.byte	0x04, 0x11
        /*02c6*/ 	.short	(.L_130 - .L_129)
	.align		4
.L_129:
        /*02c8*/ 	.word	index@(_ZN7cutlass13device_kernelIN5flash11enable_sm90INS1_16FlashAttnFwdSm90INS1_25CollectiveMainloopFwdSm90ILi2EN4cute5tupleIJNS5_1CILi1EEES8_S8_EEENS6_IJNS7_ILi128EEENS7_ILi160EEENS7_ILi192EEEEEELi192ENS_12float_e4m3_tEfNS_4arch4Sm90ELb1ELb0ELb0ELb0ELb0ELb0ELb0ELb1ELb1ELb1ELb1ELb0EEENS1_21CollectiveEpilogueFwdINS6_IJSA_SC_SB_EEES9_NS_10bfloat16_tESG_Li256ELb0ELb1ELb1ELb1EEENS1_19SingleTileSchedulerILb0ELb1ELb1ELi128EEEEEEEEEvNT_6ParamsE)
        /*02cc*/ 	.word	0x00000000


	//----- nvinfo : EIATTR_REGCOUNT
	.align		4
.L_130:
        /*02d0*/ 	.byte	0x04, 0x2f
        /*02d2*/ 	.short	(.L_132 - .L_131)
	.align		4
.L_131:
        /*02d4*/ 	.word	index@(_ZN7cutlass13device_kernelIN5flash11enable_sm90INS1_16FlashAttnFwdSm90INS1_25CollectiveMainloopFwdSm90ILi2EN4cute5tupleIJNS5_1CILi1EEES8_S8_EEENS6_IJNS7_ILi128EEENS7_ILi160EEENS7_ILi192EEEEEELi192ENS_12float_e4m3_tEfNS_4arch4Sm90ELb0ELb1ELb0ELb1ELb0ELb1ELb0ELb1ELb1ELb1ELb1ELb0EEENS1_21CollectiveEpilogueFwdINS6_IJSA_SC_SB_EEES9_NS_10bfloat16_tESG_Li256ELb1ELb1ELb1ELb1EEENS1_36VarlenDynamicPersistentTileSchedulerILi128ELi160ELi256ELi128ELb1ELb1ELb1ELb1ELb0ELb1EEEEEEEEEvNT_6ParamsE)
        /*02d8*/ 	.word	0x00000004


	//----- nvinfo : EIATTR_FRAME_SIZE
	.align		4
.L_132:
        /*02dc*/ 	.byte	0x04, 0x11
        /*02de*/ 	.short	(.L_134 - .L_133)
	.align		4
.L_133:
        /*02e0*/ 	.word	index@(_ZN7cutlass13device_kernelIN5flash11enable_sm90INS1_16FlashAttnFwdSm90INS1_25CollectiveMainloopFwdSm90ILi2EN4cute5tupleIJNS5_1CILi1EEES8_S8_EEENS6_IJNS7_ILi128EEENS7_ILi160EEENS7_ILi192EEEEEELi192ENS_12float_e4m3_tEfNS_4arch4Sm90ELb0ELb1ELb0ELb1ELb0ELb1ELb0ELb1ELb1ELb1ELb1ELb0EEENS1_21CollectiveEpilogueFwdINS6_IJSA_SC_SB_EEES9_NS_10bfloat16_tESG_Li256ELb1ELb1ELb1ELb1EEENS1_36VarlenDynamicPersistentTileSchedulerILi128ELi160ELi256ELi128ELb1ELb1ELb1ELb1ELb0ELb1EEEEEEEEEvNT_6ParamsE)
        /*02e4*/ 	.word	0x00000000


	//----- nvinfo : EIATTR_REGCOUNT
	.align		4
.L_134:
        /*02e8*/ 	.byte	0x04, 0x2f
        /*02ea*/ 	.short	(.L_136 - .L_135)
	.align		4
.L_135:
        /*02ec*/ 	.word	index@(_ZN7cutlass13device_kernelIN5flash11enable_sm90INS1_16FlashAttnFwdSm90INS1_25CollectiveMainloopFwdSm90ILi2EN4cute5tupleIJNS5_1CILi1EEES8_S8_EEENS6_IJNS7_ILi128EEENS7_ILi160EEENS7_ILi192EEEEEELi192ENS_12float_e4m3_tEfNS_4arch4Sm90ELb0ELb1ELb0ELb1ELb0ELb0ELb0ELb1ELb1ELb1ELb1ELb0EEENS1_21CollectiveEpilogueFwdINS6_IJSA_SC_SB_EEES9_NS_10bfloat16_tESG_Li256ELb1ELb1ELb1ELb1EEENS1_36VarlenDynamicPersistentTileSchedulerILi128ELi160ELi256ELi128ELb1ELb1ELb1ELb1ELb0ELb1EEEEEEEEEvNT_6ParamsE)
        /*02f0*/ 	.word	0x00000004


	//----- nvinfo : EIATTR_FRAME_SIZE
	.align		4
.L_136:
        /*02f4*/ 	.byte	0x04, 0x11
        /*02f6*/ 	.short	(.L_138 - .L_137)
	.align		4
.L_137:
        /*02f8*/ 	.word	index@(_ZN7cutlass13device_kernelIN5flash11enable_sm90INS1_16FlashAttnFwdSm90INS1_25CollectiveMainloopFwdSm90ILi2EN4cute5tupleIJNS5_1CILi1EEES8_S8_EEENS6_IJNS7_ILi128EEENS7_ILi160EEENS7_ILi192EEEEEELi192ENS_12float_e4m3_tEfNS_4arch4Sm90ELb0ELb1ELb0ELb1ELb0ELb0ELb0ELb1ELb1ELb1ELb1ELb0EEENS1_21CollectiveEpilogueFwdINS6_IJSA_SC_SB_EEES9_NS_10bfloat16_tESG_Li256ELb1ELb1ELb1ELb1EEENS1_36VarlenDynamicPersistentTileSchedulerILi128ELi160ELi256ELi128ELb1ELb1ELb1ELb1ELb0ELb1EEEEEEEEEvNT_6ParamsE)
        /*02fc*/ 	.word	0x00000000


	//----- nvinfo : EIATTR_REGCOUNT
	.align		4
.L_138:
        /*0300*/ 	.byte	0x04, 0x2f
        /*0302*/ 	.short	(.L_140 - .L_139)
	.align		4
.L_139:
        /*0304*/ 	.word	index@(_ZN7cutlass13device_kernelIN5flash11enable_sm90INS1_16FlashAttnFwdSm90INS1_25CollectiveMainloopFwdSm90ILi2EN4cute5tupleIJNS5_1CILi1EEES8_S8_EEENS6_IJNS7_ILi128EEENS7_ILi160EEENS7_ILi192EEEEEELi192ENS_12float_e4m3_tEfNS_4arch4Sm90ELb0ELb1ELb0ELb0ELb0ELb0ELb0ELb1ELb1ELb1ELb1ELb0EEENS1_21CollectiveEpilogueFwdINS6_IJSA_SC_SB_EEES9_NS_10bfloat16_tESG_Li256ELb0ELb1ELb1ELb1EEENS1_19SingleTileSchedulerILb0ELb1ELb1ELi128EEEEEEEEEvNT_6ParamsE)
        /*0308*/ 	.word	0x00000004


	//----- nvinfo : EIATTR_FRAME_SIZE
	.align		4
.L_140:
        /*030c*/ 	.byte	0x04, 0x11
        /*030e*/ 	.short	(.L_142 - .L_141)
	.align		4
.L_141:
        /*0310*/ 	.word	index@(_ZN7cutlass13device_kernelIN5flash11enable_sm90INS1_16FlashAttnFwdSm90INS1_25CollectiveMainloopFwdSm90ILi2EN4cute5tupleIJNS5_1CILi1EEES8_S8_EEENS6_IJNS7_ILi128EEENS7_ILi160EEENS7_ILi192EEEEEELi192ENS_12float_e4m3_tEfNS_4arch4Sm90ELb0ELb1ELb0ELb0ELb0ELb0ELb0ELb1ELb1ELb1ELb1ELb0EEENS1_21CollectiveEpilogueFwdINS6_IJSA_SC_SB_EEES9_NS_10bfloat16_tESG_Li256ELb0ELb1ELb1ELb1EEENS1_19SingleTileSchedulerILb0ELb1ELb1ELi128EEEEEEEEEvNT_6ParamsE)
        /*0314*/ 	.word	0x00000000


	//----- nvinfo : EIATTR_REGCOUNT
	.align		4
.L_142:
        /*0318*/ 	.byte	0x04, 0x2f
        /*031a*/ 	.short	(.L_144 - .L_143)
	.align		4
.L_143:
        /*031c*/ 	.word	index@(_ZN7cutlass13device_kernelIN5flash11enable_sm90INS1_16FlashAttnFwdSm90INS1_25CollectiveMainloopFwdSm90ILi2EN4cute5tupleIJNS5_1CILi1EEES8_S8_EEENS6_IJNS7_ILi128EEENS7_ILi160EEENS7_ILi192EEEEEELi192ENS_12float_e4m3_tEfNS_4arch4Sm90ELb0ELb0ELb0ELb1ELb0ELb1ELb0ELb1ELb1ELb1ELb1ELb0EEENS1_21CollectiveEpilogueFwdINS6_IJSA_SC_SB_EEES9_NS_10bfloat16_tESG_Li256ELb1ELb1ELb1ELb1EEENS1_36VarlenDynamicPersistentTileSchedulerILi128ELi160ELi256ELi128ELb1ELb1ELb1ELb0ELb1ELb1EEEEEEEEEvNT_6ParamsE)
        /*0320*/ 	.word	0x00000004


	//----- nvinfo : EIATTR_FRAME_SIZE
	.align		4
.L_144:
        /*0324*/ 	.byte	0x04, 0x11
        /*0326*/ 	.short	(.L_146 - .L_145)
	.align		4
.L_145:
        /*0328*/ 	.word	index@(_ZN7cutlass13device_kernelIN5flash11enable_sm90INS1_16FlashAttnFwdSm90INS1_25CollectiveMainloopFwdSm90ILi2EN4cute5tupleIJNS5_1CILi1EEES8_S8_EEENS6_IJNS7_ILi128EEENS7_ILi160EEENS7_ILi192EEEEEELi192ENS_12float_e4m3_tEfNS_4arch4Sm90ELb0ELb0ELb0ELb1ELb0ELb1ELb0ELb1ELb1ELb1ELb1ELb0EEENS1_21CollectiveEpilogueFwdINS6_IJSA_SC_SB_EEES9_NS_10bfloat16_tESG_Li256ELb1ELb1ELb1ELb1EEENS1_36VarlenDynamicPersistentTileSchedulerILi128ELi160ELi256ELi128ELb1ELb1ELb1ELb0ELb1ELb1EEEEEEEEEvNT_6ParamsE)
        /*032c*/ 	.word	0x00000000


	//----- nvinfo : EIATTR_REGCOUNT
	.align		4
.L_146:
        /*0330*/ 	.byte	0x04, 0x2f
        /*0332*/ 	.short	(.L_148 - .L_147)
	.align		4
.L_147:
        /*0334*/ 	.word	index@(_ZN7cutlass13device_kernelIN5flash11enable_sm90INS1_16FlashAttnFwdSm90INS1_25CollectiveMainloopFwdSm90ILi2EN4cute5tupleIJNS5_1CILi1EEES8_S8_EEENS6_IJNS7_ILi128EEENS7_ILi160EEENS7_ILi192EEEEEELi192ENS_12float_e4m3_tEfNS_4arch4Sm90ELb0ELb0ELb0ELb1ELb0ELb0ELb0ELb1ELb1ELb1ELb1ELb0EEENS1_21CollectiveEpilogueFwdINS6_IJSA_SC_SB_EEES9_NS_10bfloat16_tESG_Li256ELb1ELb1ELb1ELb1EEENS1_36VarlenDynamicPersistentTileSchedulerILi128ELi160ELi256ELi128ELb1ELb1ELb1ELb0ELb1ELb1EEEEEEEEEvNT_6ParamsE)
        /*0338*/ 	.word	0x00000004


	//----- nvinfo : EIATTR_FRAME_SIZE
	.align		4
.L_148:
        /*033c*/ 	.byte	0x04, 0x11
        /*033e*/ 	.short	(.L_150 - .L_149)
	.align		4
.L_149:
        /*0340*/ 	.word	index@(_ZN7cutlass13device_kernelIN5flash11enable_sm90INS1_16FlashAttnFwdSm90INS1_25CollectiveMainloopFwdSm90ILi2EN4cute5tupleIJNS5_1CILi1EEES8_S8_EEENS6_IJNS7_ILi128EEENS7_ILi160EEENS7_ILi192EEEEEELi192ENS_12float_e4m3_tEfNS_4arch4Sm90ELb0ELb0ELb0ELb1ELb0ELb0ELb0ELb1ELb1ELb1ELb1ELb0EEENS1_21CollectiveEpilogueFwdINS6_IJSA_SC_SB_EEES9_NS_10bfloat16_tESG_Li256ELb1ELb1ELb1ELb1EEENS1_36VarlenDynamicPersistentTileSchedulerILi128ELi160ELi256ELi128ELb1ELb1ELb1ELb0ELb1ELb1EEEEEEEEEvNT_6ParamsE)
        /*0344*/ 	.word	0x00000000


	//----- nvinfo : EIATTR_REGCOUNT
	.align		4
.L_150:
        /*0348*/ 	.byte	0x04, 0x2f
        /*034a*/ 	.short	(.L_152 - .L_151)
	.align		4
.L_151:
        /*034c*/ 	.word	index@(_ZN7cutlass13device_kernelIN5flash11enable_sm90INS1_16FlashAttnFwdSm90INS1_25CollectiveMainloopFwdSm90ILi2EN4cute5tupleIJNS5_1CILi1EEES8_S8_EEENS6_IJNS7_ILi128EEENS7_ILi160EEENS7_ILi192EEEEEELi192ENS_12float_e4m3_tEfNS_4arch4Sm90ELb0ELb0ELb0ELb0ELb0ELb0ELb0ELb1ELb1ELb1ELb1ELb0EEENS1_21CollectiveEpilogueFwdINS6_IJSA_SC_SB_EEES9_NS_10bfloat16_tESG_Li256ELb0ELb1ELb1ELb1EEENS1_19SingleTileSchedulerILb0ELb1ELb1ELi128EEEEEEEEEvNT_6ParamsE)
        /*0350*/ 	.word	0x00000004


	//----- nvinfo : EIATTR_FRAME_SIZE
	.align		4
.L_152:
        /*0354*/ 	.byte	0x04, 0x11
        /*0356*/ 	.short	(.L_154 - .L_153)
	.align		4
.L_153:
        /*0358*/ 	.word	index@(_ZN7cutlass13device_kernelIN5flash11enable_sm90INS1_16FlashAttnFwdSm90INS1_25CollectiveMainloopFwdSm90ILi2EN4cute5tupleIJNS5_1CILi1EEES8_S8_EEENS6_IJNS7_ILi128EEENS7_ILi160EEENS7_ILi192EEEEEELi192ENS_12float_e4m3_tEfNS_4arch4Sm90ELb0ELb0ELb0ELb0ELb0ELb0ELb0ELb1ELb1ELb1ELb1ELb0EEENS1_21CollectiveEpilogueFwdINS6_IJSA_SC_SB_EEES9_NS_10bfloat16_tESG_Li256ELb0ELb1ELb1ELb1EEENS1_19SingleTileSchedulerILb0ELb1ELb1ELi128EEEEEEEEEvNT_6ParamsE)
        /*035c*/ 	.word	0x00000000


	//----- nvinfo : EIATTR_REGCOUNT
	.align		4
.L_154:
        /*0360*/ 	.byte	0x04, 0x2f
        /*0362*/ 	.short	(.L_156 - .L_155)
	.align		4
.L_155:
        /*0364*/ 	.word	index@(_ZN7cutlass13device_kernelIN5flash11enable_sm90INS1_16FlashAttnFwdSm90INS1_25CollectiveMainloopFwdSm90ILi2EN4cute5tupleIJNS5_1CILi1EEES8_S8_EEENS6_IJNS7_ILi128EEESA_NS7_ILi256EEEEEELi256ENS_12float_e4m3_tEfNS_4arch4Sm90ELb1ELb0ELb0ELb1ELb0ELb1ELb0ELb1ELb1ELb1ELb1ELb0EEENS1_21CollectiveEpilogueFwdINS6_IJSA_SB_SA_EEES9_NS_10bfloat16_tESF_Li256ELb1ELb1ELb1ELb1EEENS1_36VarlenDynamicPersistentTileSchedulerILi128ELi128ELi256ELi128ELb1ELb1ELb1ELb1ELb1ELb1EEEEEEEEEvNT_6ParamsE)
        /*0368*/ 	.word	0x00000004


	//----- nvinfo : EIATTR_FRAME_SIZE
	.align		4
.L_156:
        /*036c*/ 	.byte	0x04, 0x11
        /*036e*/ 	.short	(.L_158 - .L_157)
	.align		4
.L_157:
        /*0370*/ 	.word	index@(_ZN7cutlass13device_kernelIN5flash11enable_sm90INS1_16FlashAttnFwdSm90INS1_25CollectiveMainloopFwdSm90ILi2EN4cute5tupleIJNS5_1CILi1EEES8_S8_EEENS6_IJNS7_ILi128EEESA_NS7_ILi256EEEEEELi256ENS_12float_e4m3_tEfNS_4arch4Sm90ELb1ELb0ELb0ELb1ELb0ELb1ELb0ELb1ELb1ELb1ELb1ELb0EEENS1_21CollectiveEpilogueFwdINS6_IJSA_SB_SA_EEES9_NS_10bfloat16_tESF_Li256ELb1ELb1ELb1ELb1EEENS1_36VarlenDynamicPersistentTileSchedulerILi128ELi128ELi256ELi128ELb1ELb1ELb1ELb1ELb1ELb1EEEEEEEEEvNT_6ParamsE)
        /*0374*/ 	.word	0x00000000


	//----- nvinfo : EIATTR_REGCOUNT
	.align		4
.L_158:
        /*0378*/ 	.byte	0x04, 0x2f
        /*037a*/ 	.short	(.L_160 - .L_159)
	.align		4
.L_159:
        /*037c*/ 	.word	index@(_ZN7cutlass13device_kernelIN5flash11enable_sm90INS1_16FlashAttnFwdSm90INS1_25CollectiveMainloopFwdSm90ILi2EN4cute5tupleIJNS5_1CILi1EEES8_S8_EEENS6_IJNS7_ILi128EEESA_NS7_ILi256EEEEEELi256ENS_12float_e4m3_tEfNS_4arch4Sm90ELb1ELb0ELb0ELb1ELb0ELb0ELb0ELb1ELb1ELb1ELb1ELb0EEENS1_21CollectiveEpilogueFwdINS6_IJSA_SB_SA_EEES9_NS_10bfloat16_tESF_Li256ELb1ELb1ELb1ELb1EEENS1_36VarlenDynamicPersistentTileSchedulerILi128ELi128ELi256ELi128ELb1ELb1ELb1ELb1ELb1ELb1EEEEEEEEEvNT_6ParamsE)
        /*0380*/ 	.word	0x00000004


	//----- nvinfo : EIATTR_FRAME_SIZE
	.align		4
.L_160:
        /*0384*/ 	.byte	0x04, 0x11
        /*0386*/ 	.short	(.L_162 - .L_161)
	.align		4
.L_161:
        /*0388*/ 	.word	index@(_ZN7cutlass13device_kernelIN5flash11enable_sm90INS1_16FlashAttnFwdSm90INS1_25CollectiveMainloopFwdSm90ILi2EN4cute5tupleIJNS5_1CILi1EEES8_S8_EEENS6_IJNS7_ILi128EEESA_NS7_ILi256EEEEEELi256ENS_12float_e4m3_tEfNS_4arch4Sm90ELb1ELb0ELb0ELb1ELb0ELb0ELb0ELb1ELb1ELb1ELb1ELb0EEENS1_21CollectiveEpilogueFwdINS6_IJSA_SB_SA_EEES9_NS_10bfloat16_tESF_Li256ELb1ELb1ELb1ELb1EEENS1_36VarlenDynamicPersistentTileSchedulerILi128ELi128ELi256ELi128ELb1ELb1ELb1ELb1ELb1ELb1EEEEEEEEEvNT_6ParamsE)
        /*038c*/ 	.word	0x00000000


	//----- nvinfo : EIATTR_REGCOUNT
	.align		4
.L_162:
        /*0390*/ 	.byte	0x04, 0x2f
        /*0392*/ 	.short	(.L_164 - .L_163)
	.align		4
.L_163:
        /*0394*/ 	.word	index@(_ZN7cutlass13device_kernelIN5flash11enable_sm90INS1_16FlashAttnFwdSm90INS1_25CollectiveMainloopFwdSm90ILi2EN4cute5tupleIJNS5_1CILi1EEES8_S8_EEENS6_IJNS7_ILi128EEESA_NS7_ILi256EEEEEELi256ENS_12float_e4m3_tEfNS_4arch4Sm90ELb1ELb0ELb0ELb0ELb0ELb0ELb0ELb1ELb1ELb1ELb1ELb0EEENS1_21CollectiveEpilogueFwdINS6_IJSA_SB_SA_EEES9_NS_10bfloat16_tESF_Li256ELb0ELb1ELb1ELb1EEENS1_19SingleTileSchedulerILb0ELb1ELb1ELi128EEEEEEEEEvNT_6ParamsE)
        /*0398*/ 	.word	0x00000004


	//----- nvinfo : EIATTR_FRAME_SIZE
	.align		4
.L_164:
        /*039c*/ 	.byte	0x04, 0x11
        /*039e*/ 	.short	(.L_166 - .L_165)
	.align		4
.L_165:
        /*03a0*/ 	.word	index@(_ZN7cutlass13device_kernelIN5flash11enable_sm90INS1_16FlashAttnFwdSm90INS1_25CollectiveMainloopFwdSm90ILi2EN4cute5tupleIJNS5_1CILi1EEES8_S8_EEENS6_IJNS7_ILi128EEESA_NS7_ILi256EEEEEELi256ENS_12float_e4m3_tEfNS_4arch4Sm90ELb1ELb0ELb0ELb0ELb0ELb0ELb0ELb1ELb1ELb1ELb1ELb0EEENS1_21CollectiveEpilogueFwdINS6_IJSA_SB_SA_EEES9_NS_10bfloat16_tESF_Li256ELb0ELb1ELb1ELb1EEENS1_19SingleTileSchedulerILb0ELb1ELb1ELi128EEEEEEEEEvNT_6ParamsE)
        /*03a4*/ 	.word	0x00000000


	//----- nvinfo : EIATTR_REGCOUNT
	.align		4
.L_166:
        /*03a8*/ 	.byte	0x04, 0x2f
        /*03aa*/ 	.short	(.L_168 - .L_167)
	.align		4
.L_167:
        /*03ac*/ 	.word	index@(_ZN7cutlass13device_kernelIN5flash11enable_sm90INS1_16FlashAttnFwdSm90INS1_25CollectiveMainloopFwdSm90ILi2EN4cute5tupleIJNS5_1CILi1EEES8_S8_EEENS6_IJNS7_ILi128EEENS7_ILi64EEENS7_ILi256EEEEEELi256ENS_12float_e4m3_tEfNS_4arch4Sm90ELb0ELb1ELb0ELb1ELb0ELb1ELb0ELb1ELb1ELb1ELb1ELb0EEENS1_21CollectiveEpilogueFwdINS6_IJSA_SC_SB_EEES9_NS_10bfloat16_tESG_Li256ELb1ELb1ELb1ELb1EEENS1_36VarlenDynamicPersistentTileSchedulerILi128ELi64ELi256ELi128ELb1ELb1ELb1ELb1ELb0ELb1EEEEEEEEEvNT_6ParamsE)
        /*03b0*/ 	.word	0x00000004


	//----- nvinfo : EIATTR_FRAME_SIZE
	.align		4
.L_168:
        /*03b4*/ 	.byte	0x04, 0x11
        /*03b6*/ 	.short	(.L_170 - .L_169)
	.align		4
.L_169:
        /*03b8*/ 	.word	index@(_ZN7cutlass13device_kernelIN5flash11enable_sm90INS1_16FlashAttnFwdSm90INS1_25CollectiveMainloopFwdSm90ILi2EN4cute5tupleIJNS5_1CILi1EEES8_S8_EEENS6_IJNS7_ILi128EEENS7_ILi64EEENS7_ILi256EEEEEELi256ENS_12float_e4m3_tEfNS_4arch4Sm90ELb0ELb1ELb0ELb1ELb0ELb1ELb0ELb1ELb1ELb1ELb1ELb0EEENS1_21CollectiveEpilogueFwdINS6_IJSA_SC_SB_EEES9_NS_10bfloat16_tESG_Li256ELb1ELb1ELb1ELb1EEENS1_36VarlenDynamicPersistentTileSchedulerILi128ELi64ELi256ELi128ELb1ELb1ELb1ELb1ELb0ELb1EEEEEEEEEvNT_6ParamsE)
        /*03bc*/ 	.word	0x00000000


	//----- nvinfo : EIATTR_REGCOUNT
	.align		4
.L_170:
        /*03c0*/ 	.byte	0x04, 0x2f
        /*03c2*/ 	.short	(.L_172 - .L_171)
	.align		4
.L_171:
        /*03c4*/ 	.word	index@(_ZN7cutlass13device_kernelIN5flash11enable_sm90INS1_16FlashAttnFwdSm90INS1_25CollectiveMainloopFwdSm90ILi2EN4cute5tupleIJNS5_1CILi1EEES8_S8_EEENS6_IJNS7_ILi128EEENS7_ILi64EEENS7_ILi256EEEEEELi256ENS_12float_e4m3_tEfNS_4arch4Sm90ELb0ELb1ELb0ELb1ELb0ELb0ELb0ELb1ELb1ELb1ELb1ELb0EEENS1_21CollectiveEpilogueFwdINS6_IJSA_SC_SB_EEES9_NS_10bfloat16_tESG_Li256ELb1ELb1ELb1ELb1EEENS1_36VarlenDynamicPersistentTileSchedulerILi128ELi64ELi256ELi128ELb1ELb1ELb1ELb1ELb0ELb1EEEEEEEEEvNT_6ParamsE)
        /*03c8*/ 	.word	0x00000004


	//----- nvinfo : EIATTR_FRAME_SIZE
	.align		4
.L_172:
        /*03cc*/ 	.byte	0x04, 0x11
        /*03ce*/ 	.short	(.L_174 - .L_173)
	.align		4
.L_173:
        /*03d0*/ 	.word	index@(_ZN7cutlass13device_kernelIN5flash11enable_sm90INS1_16FlashAttnFwdSm90INS1_25CollectiveMainloopFwdSm90ILi2EN4cute5tupleIJNS5_1CILi1EEES8_S8_EEENS6_IJNS7_ILi128EEENS7_ILi64EEENS7_ILi256EEEEEELi256ENS_12float_e4m3_tEfNS_4arch4Sm90ELb0ELb1ELb0ELb1ELb0ELb0ELb0ELb1ELb1ELb1ELb1ELb0EEENS1_21CollectiveEpilogueFwdINS6_IJSA_SC_SB_EEES9_NS_10bfloat16_tESG_Li256ELb1ELb1ELb1ELb1EEENS1_36VarlenDynamicPersistentTileSchedulerILi128ELi64ELi256ELi128ELb1ELb1ELb1ELb1ELb0ELb1EEEEEEEEEvNT_6ParamsE)
        /*03d4*/ 	.word	0x00000000


	//----- nvinfo : EIATTR_REGCOUNT
	.align		4
.L_174:
        /*03d8*/ 	.byte	0x04, 0x2f
        /*03da*/ 	.short	(.L_176 - .L_175)
	.align		4
.L_175:
        /*03dc*/ 	.word	index@(_ZN7cutlass13device_kernelIN5flash11enable_sm90INS1_16FlashAttnFwdSm90INS1_25CollectiveMainloopFwdSm90ILi2EN4cute5tupleIJNS5_1CILi1EEES8_S8_EEENS6_IJNS7_ILi128EEENS7_ILi64EEENS7_ILi256EEEEEELi256ENS_12float_e4m3_tEfNS_4arch4Sm90ELb0ELb1ELb0ELb0ELb0ELb0ELb0ELb1ELb1ELb1ELb1ELb0EEENS1_21CollectiveEpilogueFwdINS6_IJSA_SC_SB_EEES9_NS_10bfloat16_tESG_Li256ELb0ELb1ELb1ELb1EEENS1_19SingleTileSchedulerILb0ELb1ELb1ELi128EEEEEEEEEvNT_6ParamsE)
        /*03e0*/ 	.word	0x00000004


	//----- nvinfo : EIATTR_FRAME_SIZE
	.align		4
.L_176:
        /*03e4*/ 	.byte	0x04, 0x11
        /*03e6*/ 	.short	(.L_178 - .L_177)
	.align		4
.L_177:
        /*03e8*/ 	.word	index@(_ZN7cutlass13device_kernelIN5flash11enable_sm90INS1_16FlashAttnFwdSm90INS1_25CollectiveMainloopFwdSm90ILi2EN4cute5tupleIJNS5_1CILi1EEES8_S8_EEENS6_IJNS7_ILi128EEENS7_ILi64EEENS7_ILi256EEEEEELi256ENS_12float_e4m3_tEfNS_4arch4Sm90ELb0ELb1ELb0ELb0ELb0ELb0ELb0ELb1ELb1ELb1ELb1ELb0EEENS1_21CollectiveEpilogueFwdINS6_IJSA_SC_SB_EEES9_NS_10bfloat16_tESG_Li256ELb0ELb1ELb1ELb1EEENS1_19SingleTileSchedulerILb0ELb1ELb1ELi128EEEEEEEEEvNT_6ParamsE)
        /*03ec*/ 	.word	0x00000000


	//----- nvinfo : EIATTR_REGCOUNT
	.align		4
.L_178:
        /*03f0*/ 	.byte	0x04, 0x2f
        /*03f2*/ 	.short	(.L_180 - .L_179)
	.align		4
.L_179:
        /*03f4*/ 	.word	index@(_ZN7cutlass13device_kernelIN5flash11enable_sm90INS1_16FlashAttnFwdSm90INS1_25CollectiveMainloopFwdSm90ILi2EN4cute5tupleIJNS5_1CILi1EEES8_S8_EEENS6_IJNS7_ILi128EEESA_NS7_ILi256EEEEEELi256ENS_12float_e4m3_tEfNS_4arch4Sm90ELb0ELb0ELb0ELb1ELb0ELb1ELb0ELb1ELb1ELb1ELb1ELb0EEENS1_21CollectiveEpilogueFwdINS6_IJSA_SB_SA_EEES9_NS_10bfloat16_tESF_Li256ELb1ELb1ELb1ELb1EEENS1_36VarlenDynamicPersistentTileSchedulerILi128ELi128ELi256ELi128ELb1ELb1ELb1ELb0ELb1ELb1EEEEEEEEEvNT_6ParamsE)
        /*03f8*/ 	.word	0x00000004


	//----- nvinfo : EIATTR_FRAME_SIZE
	.align		4
.L_180:
        /*03fc*/ 	.byte	0x04, 0x11
        /*03fe*/ 	.short	(.L_182 - .L_181)
	.align		4
.L_181:
        /*0400*/ 	.word	index@(_ZN7cutlass13device_kernelIN5flash11enable_sm90INS1_16FlashAttnFwdSm90INS1_25CollectiveMainloopFwdSm90ILi2EN4cute5tupleIJNS5_1CILi1EEES8_S8_EEENS6_IJNS7_ILi128EEESA_NS7_ILi256EEEEEELi256ENS_12float_e4m3_tEfNS_4arch4Sm90ELb0ELb0ELb0ELb1ELb0ELb1ELb0ELb1ELb1ELb1ELb1ELb0EEENS1_21CollectiveEpilogueFwdINS6_IJSA_SB_SA_EEES9_NS_10bfloat16_tESF_Li256ELb1ELb1ELb1ELb1EEENS1_36VarlenDynamicPersistentTileSchedulerILi128ELi128ELi256ELi128ELb1ELb1ELb1ELb0ELb1ELb1EEEEEEEEEvNT_6ParamsE)
        /*0404*/ 	.word	0x00000000


	//----- nvinfo : EIATTR_REGCOUNT
	.align		4
.L_182:
        /*0408*/ 	.byte	0x04, 0x2f
        /*040a*/ 	.short	(.L_184 - .L_183)
	.align		4
.L_183:
        /*040c*/ 	.word	index@(_ZN7cutlass13device_kernelIN5flash11enable_sm90INS1_16FlashAttnFwdSm90INS1_25CollectiveMainloopFwdSm90ILi2EN4cute5tupleIJNS5_1CILi1EEES8_S8_EEENS6_IJNS7_ILi128EEESA_NS7_ILi256EEEEEELi256ENS_12float_e4m3_tEfNS_4arch4Sm90ELb0ELb0ELb0ELb1ELb0ELb0ELb0ELb1ELb1ELb1ELb1ELb0EEENS1_21CollectiveEpilogueFwdINS6_IJSA_SB_SA_EEES9_NS_10bfloat16_tESF_Li256ELb1ELb1ELb1ELb1EEENS1_36VarlenDynamicPersistentTileSchedulerILi128ELi128ELi256ELi128ELb1ELb1ELb1ELb0ELb1ELb1EEEEEEEEEvNT_6ParamsE)
        /*0410*/ 	.word	0x00000004


	//----- nvinfo : EIATTR_FRAME_SIZE
	.align		4
.L_184:
        /*0414*/ 	.byte	0x04, 0x11
        /*0416*/ 	.short	(.L_186 - .L_185)
	.align		4
.L_185:
        /*0418*/ 	.word	index@(_ZN7cutlass13device_kernelIN5flash11enable_sm90INS1_16FlashAttnFwdSm90INS1_25CollectiveMainloopFwdSm90ILi2EN4cute5tupleIJNS5_1CILi1EEES8_S8_EEENS6_IJNS7_ILi128EEESA_NS7_ILi256EEEEEELi256ENS_12float_e4m3_tEfNS_4arch4Sm90ELb0ELb0ELb0ELb1ELb0ELb0ELb0ELb1ELb1ELb1ELb1ELb0EEENS1_21CollectiveEpilogueFwdINS6_IJSA_SB_SA_EEES9_NS_10bfloat16_tESF_Li256ELb1ELb1ELb1ELb1EEENS1_36VarlenDynamicPersistentTileSchedulerILi128ELi128ELi256ELi128ELb1ELb1ELb1ELb0ELb1ELb1EEEEEEEEEvNT_6ParamsE)
        /*041c*/ 	.word	0x00000000


	//----- nvinfo : EIATTR_REGCOUNT
	.align		4
.L_186:
        /*0420*/ 	.byte	0x04, 0x2f
        /*0422*/ 	.short	(.L_188 - .L_187)
	.align		4
.L_187:
        /*0424*/ 	.word	index@(_ZN7cutlass13device_kernelIN5flash11enable_sm90INS1_16FlashAttnFwdSm90INS1_25CollectiveMainloopFwdSm90ILi2EN4cute5tupleIJNS5_1CILi1EEES8_S8_EEENS6_IJNS7_ILi128EEESA_NS7_ILi256EEEEEELi256ENS_12float_e4m3_tEfNS_4arch4Sm90ELb0ELb0ELb0ELb0ELb0ELb0ELb0ELb1ELb1ELb1ELb1ELb0EEENS1_21CollectiveEpilogueFwdINS6_IJSA_SB_SA_EEES9_NS_10bfloat16_tESF_Li256ELb0ELb1ELb1ELb1EEENS1_19SingleTileSchedulerILb0ELb1ELb1ELi128EEEEEEEEEvNT_6ParamsE)
        /*0428*/ 	.word	0x00000004


	//----- nvinfo : EIATTR_FRAME_SIZE
	.align		4
.L_188:
        /*042c*/ 	.byte	0x04, 0x11
        /*042e*/ 	.short	(.L_190 - .L_189)
	.align		4
.L_189:
        /*0430*/ 	.word	index@(_ZN7cutlass13device_kernelIN5flash11enable_sm90INS1_16FlashAttnFwdSm90INS1_25CollectiveMainloopFwdSm90ILi2EN4cute5tupleIJNS5_1CILi1EEES8_S8_EEENS6_IJNS7_ILi128EEESA_NS7_ILi256EEEEEELi256ENS_12float_e4m3_tEfNS_4arch4Sm90ELb0ELb0ELb0ELb0ELb0ELb0ELb0ELb1ELb1ELb1ELb1ELb0EEENS1_21CollectiveEpilogueFwdINS6_IJSA_SB_SA_EEES9_NS_10bfloat16_tESF_Li256ELb0ELb1ELb1ELb1EEENS1_19SingleTileSchedulerILb0ELb1ELb1ELi128EEEEEEEEEvNT_6ParamsE)
        /*0434*/ 	.word	0x00000000


	//----- nvinfo : EIATTR_MIN_STACK_SIZE
	.align		4
.L_190:
        /*0438*/ 	.byte	0x04, 0x12
        /*043a*/ 	.short	(.L_192 - .L_191)
	.align		4
.L_191:
        /*043c*/ 	.word	index@(_ZN7cutlass13device_kernelIN5flash11enable_sm90INS1_16FlashAttnFwdSm90INS1_25CollectiveMainloopFwdSm90ILi2EN4cute5tupleIJNS5_1CILi1EEES8_S8_EEENS6_IJNS7_ILi128EEESA_NS7_ILi256EEEEEELi256ENS_12float_e4m3_tEfNS_4arch4Sm90ELb0ELb0ELb0ELb0ELb0ELb0ELb0ELb1ELb1ELb1ELb1ELb0EEENS1_21CollectiveEpilogueFwdINS6_IJSA_SB_SA_EEES9_NS_10bfloat16_tESF_Li256ELb0ELb1ELb1ELb1EEENS1_19SingleTileSchedulerILb0ELb1ELb1ELi128EEEEEEEEEvNT_6ParamsE)
        /*0440*/ 	.word	0x00000000


	//----- nvinfo : EIATTR_MIN_STACK_SIZE
	.align		4
.L_192:
        /*0444*/ 	.byte	0x04, 0x12
        /*0446*/ 	.short	(.L_194 - .L_193)
	.align		4
.L_193:
        /*0448*/ 	.word	index@(_ZN7cutlass13device_kernelIN5flash11enable_sm90INS1_16FlashAttnFwdSm90INS1_25CollectiveMainloopFwdSm90ILi2EN4cute5tupleIJNS5_1CILi1EEES8_S8_EEENS6_IJNS7_ILi128EEESA_NS7_ILi256EEEEEELi256ENS_12float_e4m3_tEfNS_4arch4Sm90ELb0ELb0ELb0ELb1ELb0ELb0ELb0ELb1ELb1ELb1ELb1ELb0EEENS1_21CollectiveEpilogueFwdINS6_IJSA_SB_SA_EEES9_NS_10bfloat16_tESF_Li256ELb1ELb1ELb1ELb1EEENS1_36VarlenDynamicPersistentTileSchedulerILi128ELi128ELi256ELi128ELb1ELb1ELb1ELb0ELb1ELb1EEEEEEEEEvNT_6ParamsE)
        /*044c*/ 	.word	0x00000000


	//----- nvinfo : EIATTR_MIN_STACK_SIZE
	.align		4
.L_194:
        /*0450*/ 	.byte	0x04, 0x12
        /*0452*/ 	.short	(.L_196 - .L_195)
	.align		4
.L_195:
        /*0454*/ 	.word	index@(_ZN7cutlass13device_kernelIN5flash11enable_sm90INS1_16FlashAttnFwdSm90INS1_25CollectiveMainloopFwdSm90ILi2EN4cute5tupleIJNS5_1CILi1EEES8_S8_EEENS6_IJNS7_ILi128EEESA_NS7_ILi256EEEEEELi256ENS_12float_e4m3_tEfNS_4arch4Sm90ELb0ELb0ELb0ELb1ELb0ELb1ELb0ELb1ELb1ELb1ELb1ELb0EEENS1_21CollectiveEpilogueFwdINS6_IJSA_SB_SA_EEES9_NS_10bfloat16_tESF_Li256ELb1ELb1ELb1ELb1EEENS1_36VarlenDynamicPersistentTileSchedulerILi128ELi128ELi256ELi128ELb1ELb1ELb1ELb0ELb1ELb1EEEEEEEEEvNT_6ParamsE)
        /*0458*/ 	.word	0x00000000


	//----- nvinfo : EIATTR_MIN_STACK_SIZE
	.align		4
.L_196:
        /*045c*/ 	.byte	0x04, 0x12
        /*045e*/ 	.short	(.L_198 - .L_197)
	.align		4
.L_197:
        /*0460*/ 	.word	index@(_ZN7cutlass13device_kernelIN5flash11enable_sm90INS1_16FlashAttnFwdSm90INS1_25CollectiveMainloopFwdSm90ILi2EN4cute5tupleIJNS5_1CILi1EEES8_S8_EEENS6_IJNS7_ILi128EEENS7_ILi64EEENS7_ILi256EEEEEELi256ENS_12float_e4m3_tEfNS_4arch4Sm90ELb0ELb1ELb0ELb0ELb0ELb0ELb0ELb1ELb1ELb1ELb1ELb0EEENS1_21CollectiveEpilogueFwdINS6_IJSA_SC_SB_EEES9_NS_10bfloat16_tESG_Li256ELb0ELb1ELb1ELb1EEENS1_19SingleTileSchedulerILb0ELb1ELb1ELi128EEEEEEEEEvNT_6ParamsE)
        /*0464*/ 	.word	0x00000000


	//----- nvinfo : EIATTR_MIN_STACK_SIZE
	.align		4
.L_198:
        /*0468*/ 	.byte	0x04, 0x12
        /*046a*/ 	.short	(.L_200 - .L_199)
	.align		4
.L_199:
        /*046c*/ 	.word	index@(_ZN7cutlass13device_kernelIN5flash11enable_sm90INS1_16FlashAttnFwdSm90INS1_25CollectiveMainloopFwdSm90ILi2EN4cute5tupleIJNS5_1CILi1EEES8_S8_EEENS6_IJNS7_ILi128EEENS7_ILi64EEENS7_ILi256EEEEEELi256ENS_12float_e4m3_tEfNS_4arch4Sm90ELb0ELb1ELb0ELb1ELb0ELb0ELb0ELb1ELb1ELb1ELb1ELb0EEENS1_21CollectiveEpilogueFwdINS6_IJSA_SC_SB_EEES9_NS_10bfloat16_tESG_Li256ELb1ELb1ELb1ELb1EEENS1_36VarlenDynamicPersistentTileSchedulerILi128ELi64ELi256ELi128ELb1ELb1ELb1ELb1ELb0ELb1EEEEEEEEEvNT_6ParamsE)
        /*0470*/ 	.word	0x00000000


	//----- nvinfo : EIATTR_MIN_STACK_SIZE
	.align		4
.L_200:
        /*0474*/ 	.byte	0x04, 0x12
        /*0476*/ 	.short	(.L_202 - .L_201)
	.align		4
.L_201:
        /*0478*/ 	.word	index@(_ZN7cutlass13device_kernelIN5flash11enable_sm90INS1_16FlashAttnFwdSm90INS1_25CollectiveMainloopFwdSm90ILi2EN4cute5tupleIJNS5_1CILi1EEES8_S8_EEENS6_IJNS7_ILi128EEENS7_ILi64EEENS7_ILi256EEEEEELi256ENS_12float_e4m3_tEfNS_4arch4Sm90ELb0ELb1ELb0ELb1ELb0ELb1ELb0ELb1ELb1ELb1ELb1ELb0EEENS1_21CollectiveEpilogueFwdINS6_IJSA_SC_SB_EEES9_NS_10bfloat16_tESG_Li256ELb1ELb1ELb1ELb1EEENS1_36VarlenDynamicPersistentTileSchedulerILi128ELi64ELi256ELi128ELb1ELb1ELb1ELb1ELb0ELb1EEEEEEEEEvNT_6ParamsE)
        /*047c*/ 	.word	0x00000000


	//----- nvinfo : EIATTR_MIN_STACK_SIZE
	.align		4
.L_202:
        /*0480*/ 	.byte	0x04, 0x12
        /*0482*/ 	.short	(.L_204 - .L_203)
	.align		4
.L_203:
        /*0484*/ 	.word	index@(_ZN7cutlass13device_kernelIN5flash11enable_sm90INS1_16FlashAttnFwdSm90INS1_25CollectiveMainloopFwdSm90ILi2EN4cute5tupleIJNS5_1CILi1EEES8_S8_EEENS6_IJNS7_ILi128EEESA_NS7_ILi256EEEEEELi256ENS_12float_e4m3_tEfNS_4arch4Sm90ELb1ELb0ELb0ELb0ELb0ELb0ELb0ELb1ELb1ELb1ELb1ELb0EEENS1_21CollectiveEpilogueFwdINS6_IJSA_SB_SA_EEES9_NS_10bfloat16_tESF_Li256ELb0ELb1ELb1ELb1EEENS1_19SingleTileSchedulerILb0ELb1ELb1ELi128EEEEEEEEEvNT_6ParamsE)
        /*0488*/ 	.word	0x00000000


	//----- nvinfo : EIATTR_MIN_STACK_SIZE
	.align		4
.L_204:
        /*048c*/ 	.byte	0x04, 0x12
        /*048e*/ 	.short	(.L_206 - .L_205)
	.align		4
.L_205:
        /*0490*/ 	.word	index@(_ZN7cutlass13device_kernelIN5flash11enable_sm90INS1_16FlashAttnFwdSm90INS1_25CollectiveMainloopFwdSm90ILi2EN4cute5tupleIJNS5_1CILi1EEES8_S8_EEENS6_IJNS7_ILi128EEESA_NS7_ILi256EEEEEELi256ENS_12float_e4m3_tEfNS_4arch4Sm90ELb1ELb0ELb0ELb1ELb0ELb0ELb0ELb1ELb1ELb1ELb1ELb0EEENS1_21CollectiveEpilogueFwdINS6_IJSA_SB_SA_EEES9_NS_10bfloat16_tESF_Li256ELb1ELb1ELb1ELb1EEENS1_36VarlenDynamicPersistentTileSchedulerILi128ELi128ELi256ELi128ELb1ELb1ELb1ELb1ELb1ELb1EEEEEEEEEvNT_6ParamsE)
        /*0494*/ 	.word	0x00000000


	//----- nvinfo : EIATTR_MIN_STACK_SIZE
	.align		4
.L_206:
        /*0498*/ 	.byte	0x04, 0x12
        /*049a*/ 	.short	(.L_208 - .L_207)
	.align		4
.L_207:
        /*049c*/ 	.word	index@(_ZN7cutlass13device_kernelIN5flash11enable_sm90INS1_16FlashAttnFwdSm90INS1_25CollectiveMainloopFwdSm90ILi2EN4cute5tupleIJNS5_1CILi1EEES8_S8_EEENS6_IJNS7_ILi128EEESA_NS7_ILi256EEEEEELi256ENS_12float_e4m3_tEfNS_4arch4Sm90ELb1ELb0ELb0ELb1ELb0ELb1ELb0ELb1ELb1ELb1ELb1ELb0EEENS1_21CollectiveEpilogueFwdINS6_IJSA_SB_SA_EEES9_NS_10bfloat16_tESF_Li256ELb1ELb1ELb1ELb1EEENS1_36VarlenDynamicPersistentTileSchedulerILi128ELi128ELi256ELi128ELb1ELb1ELb1ELb1ELb1ELb1EEEEEEEEEvNT_6ParamsE)
        /*04a0*/ 	.word	0x00000000


	//----- nvinfo : EIATTR_MIN_STACK_SIZE
	.align		4
.L_208:
        /*04a4*/ 	.byte	0x04, 0x12
        /*04a6*/ 	.short	(.L_210 - .L_209)
	.align		4
.L_209:
        /*04a8*/ 	.word	index@(_ZN7cutlass13device_kernelIN5flash11enable_sm90INS1_16FlashAttnFwdSm90INS1_25CollectiveMainloopFwdSm90ILi2EN4cute5tupleIJNS5_1CILi1EEES8_S8_EEENS6_IJNS7_ILi128EEENS7_ILi160EEENS7_ILi192EEEEEELi192ENS_12float_e4m3_tEfNS_4arch4Sm90ELb0ELb0ELb0ELb0ELb0ELb0ELb0ELb1ELb1ELb1ELb1ELb0EEENS1_21CollectiveEpilogueFwdINS6_IJSA_SC_SB_EEES9_NS_10bfloat16_tESG_Li256ELb0ELb1ELb1ELb1EEENS1_19SingleTileSchedulerILb0ELb1ELb1ELi128EEEEEEEEEvNT_6ParamsE)
        /*04ac*/ 	.word	0x00000000


	//----- nvinfo : EIATTR_MIN_STACK_SIZE
	.align		4
.L_210:
        /*04b0*/ 	.byte	0x04, 0x12
        /*04b2*/ 	.short	(.L_212 - .L_211)
	.align		4
.L_211:
        /*04b4*/ 	.word	index@(_ZN7cutlass13device_kernelIN5flash11enable_sm90INS1_16FlashAttnFwdSm90INS1_25CollectiveMainloopFwdSm90ILi2EN4cute5tupleIJNS5_1CILi1EEES8_S8_EEENS6_IJNS7_ILi128EEENS7_ILi160EEENS7_ILi192EEEEEELi192ENS_12float_e4m3_tEfNS_4arch4Sm90ELb0ELb0ELb0ELb1ELb0ELb0ELb0ELb1ELb1ELb1ELb1ELb0EEENS1_21CollectiveEpilogueFwdINS6_IJSA_SC_SB_EEES9_NS_10bfloat16_tESG_Li256ELb1ELb1ELb1ELb1EEENS1_36VarlenDynamicPersistentTileSchedulerILi128ELi160ELi256ELi128ELb1ELb1ELb1ELb0ELb1ELb1EEEEEEEEEvNT_6ParamsE)
        /*04b8*/ 	.word	0x00000000


	//----- nvinfo : EIATTR_MIN_STACK_SIZE
	.align		4
.L_212:
        /*04bc*/ 	.byte	0x04, 0x12
        /*04be*/ 	.short	(.L_214 - .L_213)
	.align		4
.L_213:
        /*04c0*/ 	.word	index@(_ZN7cutlass13device_kernelIN5flash11enable_sm90INS1_16FlashAttnFwdSm90INS1_25CollectiveMainloopFwdSm90ILi2EN4cute5tupleIJNS5_1CILi1EEES8_S8_EEENS6_IJNS7_ILi128EEENS7_ILi160EEENS7_ILi192EEEEEELi192ENS_12float_e4m3_tEfNS_4arch4Sm90ELb0ELb0ELb0ELb1ELb0ELb1ELb0ELb1ELb1ELb1ELb1ELb0EEENS1_21CollectiveEpilogueFwdINS6_IJSA_SC_SB_EEES9_NS_10bfloat16_tESG_Li256ELb1ELb1ELb1ELb1EEENS1_36VarlenDynamicPersistentTileSchedulerILi128ELi160ELi256ELi128ELb1ELb1ELb1ELb0ELb1ELb1EEEEEEEEEvNT_6ParamsE)
        /*04c4*/ 	.word	0x00000000


	//----- nvinfo : EIATTR_MIN_STACK_SIZE
	.align		4
.L_214:
        /*04c8*/ 	.byte	0x04, 0x12
        /*04ca*/ 	.short	(.L_216 - .L_215)
	.align		4
.L_215:
        /*04cc*/ 	.word	index@(_ZN7cutlass13device_kernelIN5flash11enable_sm90INS1_16FlashAttnFwdSm90INS1_25CollectiveMainloopFwdSm90ILi2EN4cute5tupleIJNS5_1CILi1EEES8_S8_EEENS6_IJNS7_ILi128EEENS7_ILi160EEENS7_ILi192EEEEEELi192ENS_12float_e4m3_tEfNS_4arch4Sm90ELb0ELb1ELb0ELb0ELb0ELb0ELb0ELb1ELb1ELb1ELb1ELb0EEENS1_21CollectiveEpilogueFwdINS6_IJSA_SC_SB_EEES9_NS_10bfloat16_tESG_Li256ELb0ELb1ELb1ELb1EEENS1_19SingleTileSchedulerILb0ELb1ELb1ELi128EEEEEEEEEvNT_6ParamsE)
        /*04d0*/ 	.word	0x00000000


	//----- nvinfo : EIATTR_MIN_STACK_SIZE
	.align		4
.L_216:
        /*04d4*/ 	.byte	0x04, 0x12
        /*04d6*/ 	.short	(.L_218 - .L_217)
	.align		4
.L_217:
        /*04d8*/ 	.word	index@(_ZN7cutlass13device_kernelIN5flash11enable_sm90INS1_16FlashAttnFwdSm90INS1_25CollectiveMainloopFwdSm90ILi2EN4cute5tupleIJNS5_1CILi1EEES8_S8_EEENS6_IJNS7_ILi128EEENS7_ILi160EEENS7_ILi192EEEEEELi192ENS_12float_e4m3_tEfNS_4arch4Sm90ELb0ELb1ELb0ELb1ELb0ELb0ELb0ELb1ELb1ELb1ELb1ELb0EEENS1_21CollectiveEpilogueFwdINS6_IJSA_SC_SB_EEES9_NS_10bfloat16_tESG_Li256ELb1ELb1ELb1ELb1EEENS1_36VarlenDynamicPersistentTileSchedulerILi128ELi160ELi256ELi128ELb1ELb1ELb1ELb1ELb0ELb1EEEEEEEEEvNT_6ParamsE)
        /*04dc*/ 	.word	0x00000000


	//----- nvinfo : EIATTR_MIN_STACK_SIZE
	.align		4
.L_218:
        /*04e0*/ 	.byte	0x04, 0x12
        /*04e2*/ 	.short	(.L_220 - .L_219)
	.align		4
.L_219:
        /*04e4*/ 	.word	index@(_ZN7cutlass13device_kernelIN5flash11enable_sm90INS1_16FlashAttnFwdSm90INS1_25CollectiveMainloopFwdSm90ILi2EN4cute5tupleIJNS5_1CILi1EEES8_S8_EEENS6_IJNS7_ILi128EEENS7_ILi160EEENS7_ILi192EEEEEELi192ENS_12float_e4m3_tEfNS_4arch4Sm90ELb0ELb1ELb0ELb1ELb0ELb1ELb0ELb1ELb1ELb1ELb1ELb0EEENS1_21CollectiveEpilogueFwdINS6_IJSA_SC_SB_EEES9_NS_10bfloat16_tESG_Li256ELb1ELb1ELb1ELb1EEENS1_36VarlenDynamicPersistentTileSchedulerILi128ELi160ELi256ELi128ELb1ELb1ELb1ELb1ELb0ELb1EEEEEEEEEvNT_6ParamsE)
        /*04e8*/ 	.word	0x00000000


	//----- nvinfo : EIATTR_MIN_STACK_SIZE
	.align		4
.L_220:
        /*04ec*/ 	.byte	0x04, 0x12
        /*04ee*/ 	.short	(.L_222 - .L_221)
	.align		4
.L_221:
        /*04f0*/ 	.word	index@(_ZN7cutlass13device_kernelIN5flash11enable_sm90INS1_16FlashAttnFwdSm90INS1_25CollectiveMainloopFwdSm90ILi2EN4cute5tupleIJNS5_1CILi1EEES8_S8_EEENS6_IJNS7_ILi128EEENS7_ILi160EEENS7_ILi192EEEEEELi192ENS_12float_e4m3_tEfNS_4arch4Sm90ELb1ELb0ELb0ELb0ELb0ELb0ELb0ELb1ELb1ELb1ELb1ELb0EEENS1_21CollectiveEpilogueFwdINS6_IJSA_SC_SB_EEES9_NS_10bfloat16_tESG_Li256ELb0ELb1ELb1ELb1EEENS1_19SingleTileSchedulerILb0ELb1ELb1ELi128EEEEEEEEEvNT_6ParamsE)
        /*04f4*/ 	.word	0x00000000


	//----- nvinfo : EIATTR_MIN_STACK_SIZE
	.align		4
.L_222:
        /*04f8*/ 	.byte	0x04, 0x12
        /*04fa*/ 	.short	(.L_224 - .L_223)
	.align		4
.L_223:
        /*04fc*/ 	.word	index@(_ZN7cutlass13device_kernelIN5flash11enable_sm90INS1_16FlashAttnFwdSm90INS1_25CollectiveMainloopFwdSm90ILi2EN4cute5tupleIJNS5_1CILi1EEES8_S8_EEENS6_IJNS7_ILi128EEENS7_ILi160EEENS7_ILi192EEEEEELi192ENS_12float_e4m3_tEfNS_4arch4Sm90ELb1ELb0ELb0ELb1ELb0ELb0ELb0ELb1ELb1ELb1ELb1ELb0EEENS1_21CollectiveEpilogueFwdINS6_IJSA_SC_SB_EEES9_NS_10bfloat16_tESG_Li256ELb1ELb1ELb1ELb1EEENS1_36VarlenDynamicPersistentTileSchedulerILi128ELi160ELi256ELi128ELb1ELb1ELb1ELb1ELb1ELb1EEEEEEEEEvNT_6ParamsE)
        /*0500*/ 	.word	0x00000000


	//----- nvinfo : EIATTR_MIN_STACK_SIZE
	.align		4
.L_224:
        /*0504*/ 	.byte	0x04, 0x12
        /*0506*/ 	.short	(.L_226 - .L_225)
	.align		4
.L_225:
        /*0508*/ 	.word	index@(_ZN7cutlass13device_kernelIN5flash11enable_sm90INS1_16FlashAttnFwdSm90INS1_25CollectiveMainloopFwdSm90ILi2EN4cute5tupleIJNS5_1CILi1EEES8_S8_EEENS6_IJNS7_ILi128EEENS7_ILi160EEENS7_ILi192EEEEEELi192ENS_12float_e4m3_tEfNS_4arch4Sm90ELb1ELb0ELb0ELb1ELb0ELb1ELb0ELb1ELb1ELb1ELb1ELb0EEENS1_21CollectiveEpilogueFwdINS6_IJSA_SC_SB_EEES9_NS_10bfloat16_tESG_Li256ELb1ELb1ELb1ELb1EEENS1_36VarlenDynamicPersistentTileSchedulerILi128ELi160ELi256ELi128ELb1ELb1ELb1ELb1ELb1ELb1EEEEEEEEEvNT_6ParamsE)
        /*050c*/ 	.word	0x00000000


	//----- nvinfo : EIATTR_MIN_STACK_SIZE
	.align		4
.L_226:
        /*0510*/ 	.byte	0x04, 0x12
        /*0512*/ 	.short	(.L_228 - .L_227)
	.align		4
.L_227:
        /*0514*/ 	.word	index@(_ZN7cutlass13device_kernelIN5flash11enable_sm90INS1_16FlashAttnFwdSm90INS1_25CollectiveMainloopFwdSm90ILi2EN4cute5tupleIJNS5_1CILi1EEES8_S8_EEENS6_IJNS7_ILi128EEENS7_ILi224EEESA_EEELi128ENS_12float_e4m3_tEfNS_4arch4Sm90ELb0ELb0ELb0ELb0ELb0ELb0ELb0ELb1ELb1ELb1ELb1ELb0EEENS1_21CollectiveEpilogueFwdINS6_IJSA_SA_SB_EEES9_NS_10bfloat16_tESF_Li256ELb0ELb1ELb1ELb1EEENS1_19SingleTileSchedulerILb0ELb1ELb1ELi128EEEEEEEEEvNT_6ParamsE)
        /*0518*/ 	.word	0x00000000


	//----- nvinfo : EIATTR_MIN_STACK_SIZE
	.align		4
.L_228:
        /*051c*/ 	.byte	0x04, 0x12
        /*051e*/ 	.short	(.L_230 - .L_229)
	.align		4
.L_229:
        /*0520*/ 	.word	index@(_ZN7cutlass13device_kernelIN5flash11enable_sm90INS1_16FlashAttnFwdSm90INS1_25CollectiveMainloopFwdSm90ILi2EN4cute5tupleIJNS5_1CILi1EEES8_S8_EEENS6_IJNS7_ILi128EEENS7_ILi224EEESA_EEELi128ENS_12float_e4m3_tEfNS_4arch4Sm90ELb0ELb0ELb0ELb1ELb0ELb0ELb0ELb1ELb1ELb1ELb1ELb0EEENS1_21CollectiveEpilogueFwdINS6_IJSA_SA_SB_EEES9_NS_10bfloat16_tESF_Li256ELb1ELb1ELb1ELb1EEENS1_36VarlenDynamicPersistentTileSchedulerILi128ELi224ELi256ELi128ELb1ELb1ELb1ELb0ELb1ELb1EEEEEEEEEvNT_6ParamsE)
        /*0524*/ 	.word	0x00000000


	//----- nvinfo : EIATTR_MIN_STACK_SIZE
	.align		4
.L_230:
        /*0528*/ 	.byte	0x04, 0x12
        /*052a*/ 	.short	(.L_232 - .L_231)
	.align		4
.L_231:
        /*052c*/ 	.word	index@(_ZN7cutlass13device_kernelIN5flash11enable_sm90INS1_16FlashAttnFwdSm90INS1_25CollectiveMainloopFwdSm90ILi2EN4cute5tupleIJNS5_1CILi1EEES8_S8_EEENS6_IJNS7_ILi128EEENS7_ILi224EEESA_EEELi128ENS_12float_e4m3_tEfNS_4arch4Sm90ELb0ELb0ELb0ELb1ELb0ELb1ELb0ELb1ELb1ELb1ELb1ELb0EEENS1_21CollectiveEpilogueFwdINS6_IJSA_SA_SB_EEES9_NS_10bfloat16_tESF_Li256ELb1ELb1ELb1ELb1EEENS1_36VarlenDynamicPersistentTileSchedulerILi128ELi224ELi256ELi128ELb1ELb1ELb1ELb0ELb1ELb1EEEEEEEEEvNT_6ParamsE)
        /*0530*/ 	.word	0x00000000


	//----- nvinfo : EIATTR_MIN_STACK_SIZE
	.align		4
.L_232:
        /*0534*/ 	.byte	0x04, 0x12
        /*0536*/ 	.short	(.L_234 - .L_233)
	.align		4
.L_233:
        /*0538*/ 	.word	index@(_ZN7cutlass13device_kernelIN5flash11enable_sm90INS1_16FlashAttnFwdSm90INS1_25CollectiveMainloopFwdSm90ILi2EN4cute5tupleIJNS5_1CILi1EEES8_S8_EEENS6_IJNS7_ILi128EEENS7_ILi224EEESA_EEELi128ENS_12float_e4m3_tEfNS_4arch4Sm90ELb0ELb1ELb0ELb0ELb0ELb0ELb0ELb1ELb1ELb1ELb1ELb0EEENS1_21CollectiveEpilogueFwdINS6_IJSA_SA_SB_EEES9_NS_10bfloat16_tESF_Li256ELb0ELb1ELb1ELb1EEENS1_19SingleTileSchedulerILb0ELb1ELb1ELi128EEEEEEEEEvNT_6ParamsE)
        /*053c*/ 	.word	0x00000000


	//----- nvinfo : EIATTR_MIN_STACK_SIZE
	.align		4
.L_234:
        /*0540*/ 	.byte	0x04, 0x12
        /*0542*/ 	.short	(.L_236 - .L_235)
	.align		4
.L_235:
        /*0544*/ 	.word	index@(_ZN7cutlass13device_kernelIN5flash11enable_sm90INS1_16FlashAttnFwdSm90INS1_25CollectiveMainloopFwdSm90ILi2EN4cute5tupleIJNS5_1CILi1EEES8_S8_EEENS6_IJNS7_ILi128EEENS7_ILi224EEESA_EEELi128ENS_12float_e4m3_tEfNS_4arch4Sm90ELb0ELb1ELb0ELb1ELb0ELb0ELb0ELb1ELb1ELb1ELb1ELb0EEENS1_21CollectiveEpilogueFwdINS6_IJSA_SA_SB_EEES9_NS_10bfloat16_tESF_Li256ELb1ELb1ELb1ELb1EEENS1_36VarlenDynamicPersistentTileSchedulerILi128ELi224ELi256ELi128ELb1ELb1ELb1ELb1ELb0ELb1EEEEEEEEEvNT_6ParamsE)
        /*0548*/ 	.word	0x00000000


	//----- nvinfo : EIATTR_MIN_STACK_SIZE
	.align		4
.L_236:
        /*054c*/ 	.byte	0x04, 0x12
        /*054e*/ 	.short	(.L_238 - .L_237)
	.align		4
.L_237:
        /*0550*/ 	.word	index@(_ZN7cutlass13device_kernelIN5flash11enable_sm90INS1_16FlashAttnFwdSm90INS1_25CollectiveMainloopFwdSm90ILi2EN4cute5tupleIJNS5_1CILi1EEES8_S8_EEENS6_IJNS7_ILi128EEENS7_ILi224EEESA_EEELi128ENS_12float_e4m3_tEfNS_4arch4Sm90ELb0ELb1ELb0ELb1ELb0ELb1ELb0ELb1ELb1ELb1ELb1ELb0EEENS1_21CollectiveEpilogueFwdINS6_IJSA_SA_SB_EEES9_NS_10bfloat16_tESF_Li256ELb1ELb1ELb1ELb1EEENS1_36VarlenDynamicPersistentTileSchedulerILi128ELi224ELi256ELi128ELb1ELb1ELb1ELb1ELb0ELb1EEEEEEEEEvNT_6ParamsE)
        /*0554*/ 	.word	0x00000000


	//----- nvinfo : EIATTR_MIN_STACK_SIZE
	.align		4
.L_238:
        /*0558*/ 	.byte	0x04, 0x12
        /*055a*/ 	.short	(.L_240 - .L_239)
	.align		4
.L_239:
        /*055c*/ 	.word	index@(_ZN7cutlass13device_kernelIN5flash11enable_sm90INS1_16FlashAttnFwdSm90INS1_25CollectiveMainloopFwdSm90ILi2EN4cute5tupleIJNS5_1CILi1EEES8_S8_EEENS6_IJNS7_ILi128EEENS7_ILi224EEESA_EEELi128ENS_12float_e4m3_tEfNS_4arch4Sm90ELb1ELb0ELb0ELb0ELb0ELb0ELb0ELb1ELb1ELb1ELb1ELb0EEENS1_21CollectiveEpilogueFwdINS6_IJSA_SA_SB_EEES9_NS_10bfloat16_tESF_Li256ELb0ELb1ELb1ELb1EEENS1_19SingleTileSchedulerILb0ELb1ELb1ELi128EEEEEEEEEvNT_6ParamsE)
        /*0560*/ 	.word	0x00000000


	//----- nvinfo : EIATTR_MIN_STACK_SIZE
	.align		4
.L_240:
        /*0564*/ 	.byte	0x04, 0x12
        /*0566*/ 	.short	(.L_242 - .L_241)
	.align		4
.L_241:
        /*0568*/ 	.word	index@(_ZN7cutlass13device_kernelIN5flash11enable_sm90INS1_16FlashAttnFwdSm90INS1_25CollectiveMainloopFwdSm90ILi2EN4cute5tupleIJNS5_1CILi1EEES8_S8_EEENS6_IJNS7_ILi128EEENS7_ILi224EEESA_EEELi128ENS_12float_e4m3_tEfNS_4arch4Sm90ELb1ELb0ELb0ELb1ELb0ELb0ELb0ELb1ELb1ELb1ELb1ELb0EEENS1_21CollectiveEpilogueFwdINS6_IJSA_SA_SB_EEES9_NS_10bfloat16_tESF_Li256ELb1ELb1ELb1ELb1EEENS1_36VarlenDynamicPersistentTileSchedulerILi128ELi224ELi256ELi128ELb1ELb1ELb1ELb1ELb1ELb1EEEEEEEEEvNT_6ParamsE)
        /*056c*/ 	.word	0x00000000


	//----- nvinfo : EIATTR_MIN_STACK_SIZE
	.align		4
.L_242:
        /*0570*/ 	.byte	0x04, 0x12
        /*0572*/ 	.short	(.L_244 - .L_243)
	.align		4
.L_243:
        /*0574*/ 	.word	index@(_ZN7cutlass13device_kernelIN5flash11enable_sm90INS1_16FlashAttnFwdSm90INS1_25CollectiveMainloopFwdSm90ILi2EN4cute5tupleIJNS5_1CILi1EEES8_S8_EEENS6_IJNS7_ILi128EEENS7_ILi224EEESA_EEELi128ENS_12float_e4m3_tEfNS_4arch4Sm90ELb1ELb0ELb0ELb1ELb0ELb1ELb0ELb1ELb1ELb1ELb1ELb0EEENS1_21CollectiveEpilogueFwdINS6_IJSA_SA_SB_EEES9_NS_10bfloat16_tESF_Li256ELb1ELb1ELb1ELb1EEENS1_36VarlenDynamicPersistentTileSchedulerILi128ELi224ELi256ELi128ELb1ELb1ELb1ELb1ELb1ELb1EEEEEEEEEvNT_6ParamsE)
        /*0578*/ 	.word	0x00000000


	//----- nvinfo : EIATTR_MIN_STACK_SIZE
	.align		4
.L_244:
        /*057c*/ 	.byte	0x04, 0x12
        /*057e*/ 	.short	(.L_246 - .L_245)
	.align		4
.L_245:
        /*0580*/ 	.word	index@(_ZN7cutlass13device_kernelIN5flash11enable_sm90INS1_16FlashAttnFwdSm90INS1_25CollectiveMainloopFwdSm90ILi2EN4cute5tupleIJNS5_1CILi1EEES8_S8_EEENS6_IJNS7_ILi192EEENS7_ILi128EEENS7_ILi96EEEEEELi96ENS_12float_e4m3_tEfNS_4arch4Sm90ELb0ELb0ELb0ELb0ELb0ELb0ELb0ELb1ELb1ELb1ELb1ELb0EEENS1_21CollectiveEpilogueFwdINS6_IJSA_SC_SB_EEES9_NS_10bfloat16_tESG_Li384ELb0ELb1ELb1ELb1EEENS1_19SingleTileSchedulerILb0ELb1ELb1ELi192EEEEEEEEEvNT_6ParamsE)
        /*0584*/ 	.word	0x00000000


	//----- nvinfo : EIATTR_MIN_STACK_SIZE
	.align		4
.L_246:
        /*0588*/ 	.byte	0x04, 0x12
        /*058a*/ 	.short	(.L_248 - .L_247)
	.align		4
.L_247:
        /*058c*/ 	.word	index@(_ZN7cutlass13device_kernelIN5flash11enable_sm90INS1_16FlashAttnFwdSm90INS1_25CollectiveMainloopFwdSm90ILi2EN4cute5tupleIJNS5_1CILi1EEES8_S8_EEENS6_IJNS7_ILi192EEENS7_ILi128EEENS7_ILi96EEEEEELi96ENS_12float_e4m3_tEfNS_4arch4Sm90ELb0ELb0ELb0ELb1ELb0ELb0ELb0ELb1ELb1ELb1ELb1ELb0EEENS1_21CollectiveEpilogueFwdINS6_IJSA_SC_SB_EEES9_NS_10bfloat16_tESG_Li384ELb1ELb1ELb1ELb1EEENS1_36VarlenDynamicPersistentTileSchedulerILi192ELi128ELi384ELi128ELb1ELb1ELb1ELb0ELb1ELb1EEEEEEEEEvNT_6ParamsE)
        /*0590*/ 	.word	0x00000000


	//----- nvinfo : EIATTR_MIN_STACK_SIZE
	.align		4
.L_248:
        /*0594*/ 	.byte	0x04, 0x12
        /*0596*/ 	.short	(.L_250 - .L_249)
	.align		4
.L_249:
        /*0598*/ 	.word	index@(_ZN7cutlass13device_kernelIN5flash11enable_sm90INS1_16FlashAttnFwdSm90INS1_25CollectiveMainloopFwdSm90ILi2EN4cute5tupleIJNS5_1CILi1EEES8_S8_EEENS6_IJNS7_ILi192EEENS7_ILi128EEENS7_ILi96EEEEEELi96ENS_12float_e4m3_tEfNS_4arch4Sm90ELb0ELb0ELb0ELb1ELb0ELb1ELb0ELb1ELb1ELb1ELb1ELb0EEENS1_21CollectiveEpilogueFwdINS6_IJSA_SC_SB_EEES9_NS_10bfloat16_tESG_Li384ELb1ELb1ELb1ELb1EEENS1_36VarlenDynamicPersistentTileSchedulerILi192ELi128ELi384ELi128ELb1ELb1ELb1ELb0ELb1ELb1EEEEEEEEEvNT_6ParamsE)
        /*059c*/ 	.word	0x00000000


	//----- nvinfo : EIATTR_MIN_STACK_SIZE
	.align		4
.L_250:
        /*05a0*/ 	.byte	0x04, 0x12
        /*05a2*/ 	.short	(.L_252 - .L_251)
	.align		4
.L_251:
        /*05a4*/ 	.word	index@(_ZN7cutlass13device_kernelIN5flash11enable_sm90INS1_16FlashAttnFwdSm90INS1_25CollectiveMainloopFwdSm90ILi2EN4cute5tupleIJNS5_1CILi1EEES8_S8_EEENS6_IJNS7_ILi192EEENS7_ILi128EEENS7_ILi96EEEEEELi96ENS_12float_e4m3_tEfNS_4arch4Sm90ELb0ELb1ELb0ELb0ELb0ELb0ELb0ELb1ELb1ELb1ELb1ELb0EEENS1_21CollectiveEpilogueFwdINS6_IJSA_SC_SB_EEES9_NS_10bfloat16_tESG_Li384ELb0ELb1ELb1ELb1EEENS1_19SingleTileSchedulerILb0ELb1ELb1ELi192EEEEEEEEEvNT_6ParamsE)
        /*05a8*/ 	.word	0x00000000


	//----- nvinfo : EIATTR_MIN_STACK_SIZE
	.align		4
.L_252:
        /*05ac*/ 	.byte	0x04, 0x12
        /*05ae*/ 	.short	(.L_254 - .L_253)
	.align		4
.L_253:
        /*05b0*/ 	.word	index@(_ZN7cutlass13device_kernelIN5flash11enable_sm90INS1_16FlashAttnFwdSm90INS1_25CollectiveMainloopFwdSm90ILi2EN4cute5tupleIJNS5_1CILi1EEES8_S8_EEENS6_IJNS7_ILi192EEENS7_ILi128EEENS7_ILi96EEEEEELi96ENS_12float_e4m3_tEfNS_4arch4Sm90ELb0ELb1ELb0ELb1ELb0ELb0ELb0ELb1ELb1ELb1ELb1ELb0EEENS1_21CollectiveEpilogueFwdINS6_IJSA_SC_SB_EEES9_NS_10bfloat16_tESG_Li384ELb1ELb1ELb1ELb1EEENS1_36VarlenDynamicPersistentTileSchedulerILi192ELi128ELi384ELi128ELb1ELb1ELb1ELb1ELb0ELb1EEEEEEEEEvNT_6ParamsE)
        /*05b4*/ 	.word	0x00000000


	//----- nvinfo : EIATTR_MIN_STACK_SIZE
	.align		4
.L_254:
        /*05b8*/ 	.byte	0x04, 0x12
        /*05ba*/ 	.short	(.L_256 - .L_255)
	.align		4
.L_255:
        /*05bc*/ 	.word	index@(_ZN7cutlass13device_kernelIN5flash11enable_sm90INS1_16FlashAttnFwdSm90INS1_25CollectiveMainloopFwdSm90ILi2EN4cute5tupleIJNS5_1CILi1EEES8_S8_EEENS6_IJNS7_ILi192EEENS7_ILi128EEENS7_ILi96EEEEEELi96ENS_12float_e4m3_tEfNS_4arch4Sm90ELb0ELb1ELb0ELb1ELb0ELb1ELb0ELb1ELb1ELb1ELb1ELb0EEENS1_21CollectiveEpilogueFwdINS6_IJSA_SC_SB_EEES9_NS_10bfloat16_tESG_Li384ELb1ELb1ELb1ELb1EEENS1_36VarlenDynamicPersistentTileSchedulerILi192ELi128ELi384ELi128ELb1ELb1ELb1ELb1ELb0ELb1EEEEEEEEEvNT_6ParamsE)
        /*05c0*/ 	.word	0x00000000


	//----- nvinfo : EIATTR_MIN_STACK_SIZE
	.align		4
.L_256:
        /*05c4*/ 	.byte	0x04, 0x12
        /*05c6*/ 	.short	(.L_258 - .L_257)
	.align		4
.L_257:
        /*05c8*/ 	.word	index@(_ZN7cutlass13device_kernelIN5flash11enable_sm90INS1_16FlashAttnFwdSm90INS1_25CollectiveMainloopFwdSm90ILi2EN4cute5tupleIJNS5_1CILi1EEES8_S8_EEENS6_IJNS7_ILi192EEENS7_ILi128EEENS7_ILi96EEEEEELi96ENS_12float_e4m3_tEfNS_4arch4Sm90ELb1ELb0ELb0ELb0ELb0ELb0ELb0ELb1ELb1ELb1ELb1ELb0EEENS1_21CollectiveEpilogueFwdINS6_IJSA_SC_SB_EEES9_NS_10bfloat16_tESG_Li384ELb0ELb1ELb1ELb1EEENS1_19SingleTileSchedulerILb0ELb1ELb1ELi192EEEEEEEEEvNT_6ParamsE)
        /*05cc*/ 	.word	0x00000000


	//----- nvinfo : EIATTR_MIN_STACK_SIZE
	.align		4
.L_258:
        /*05d0*/ 	.byte	0x04, 0x12
        /*05d2*/ 	.short	(.L_260 - .L_259)
	.align		4
.L_259:
        /*05d4*/ 	.word	index@(_ZN7cutlass13device_kernelIN5flash11enable_sm90INS1_16FlashAttnFwdSm90INS1_25CollectiveMainloopFwdSm90ILi2EN4cute5tupleIJNS5_1CILi1EEES8_S8_EEENS6_IJNS7_ILi192EEENS7_ILi128EEENS7_ILi96EEEEEELi96ENS_12float_e4m3_tEfNS_4arch4Sm90ELb1ELb0ELb0ELb1ELb0ELb0ELb0ELb1ELb1ELb1ELb1ELb0EEENS1_21CollectiveEpilogueFwdINS6_IJSA_SC_SB_EEES9_NS_10bfloat16_tESG_Li384ELb1ELb1ELb1ELb1EEENS1_36VarlenDynamicPersistentTileSchedulerILi192ELi128ELi384ELi128ELb1ELb1ELb1ELb1ELb1ELb1EEEEEEEEEvNT_6ParamsE)
        /*05d8*/ 	.word	0x00000000


	//----- nvinfo : EIATTR_MIN_STACK_SIZE
	.align		4
.L_260:
        /*05dc*/ 	.byte	0x04, 0x12
        /*05de*/ 	.short	(.L_262 - .L_261)
	.align		4
.L_261:
        /*05e0*/ 	.word	index@(_ZN7cutlass13device_kernelIN5flash11enable_sm90INS1_16FlashAttnFwdSm90INS1_25CollectiveMainloopFwdSm90ILi2EN4cute5tupleIJNS5_1CILi1EEES8_S8_EEENS6_IJNS7_ILi192EEENS7_ILi128EEENS7_ILi96EEEEEELi96ENS_12float_e4m3_tEfNS_4arch4Sm90ELb1ELb0ELb0ELb1ELb0ELb1ELb0ELb1ELb1ELb1ELb1ELb0EEENS1_21CollectiveEpilogueFwdINS6_IJSA_SC_SB_EEES9_NS_10bfloat16_tESG_Li384ELb1ELb1ELb1ELb1EEENS1_36VarlenDynamicPersistentTileSchedulerILi192ELi128ELi384ELi128ELb1ELb1ELb1ELb1ELb1ELb1EEEEEEEEEvNT_6ParamsE)
        /*05e4*/ 	.word	0x00000000


	//----- nvinfo : EIATTR_MIN_STACK_SIZE
	.align		4
.L_262:
        /*05e8*/ 	.byte	0x04, 0x12
        /*05ea*/ 	.short	(.L_264 - .L_263)
	.align		4
.L_263:
        /*05ec*/ 	.word	index@(_ZN7cutlass13device_kernelIN5flash11enable_sm90INS1_16FlashAttnFwdSm90INS1_25CollectiveMainloopFwdSm90ILi2EN4cute5tupleIJNS5_1CILi1EEES8_S8_EEENS6_IJNS7_ILi192EEENS7_ILi160EEENS7_ILi64EEEEEELi64ENS_12float_e4m3_tEfNS_4arch4Sm90ELb0ELb0ELb0ELb0ELb0ELb0ELb0ELb1ELb1ELb1ELb1ELb0EEENS1_21CollectiveEpilogueFwdINS6_IJSA_SC_SB_EEES9_NS_10bfloat16_tESG_Li384ELb0ELb1ELb1ELb1EEENS1_19SingleTileSchedulerILb0ELb1ELb1ELi192EEEEEEEEEvNT_6ParamsE)
        /*05f0*/ 	.word	0x00000000


	//----- nvinfo : EIATTR_MIN_STACK_SIZE
	.align		4
.L_264:
        /*05f4*/ 	.byte	0x04, 0x12
        /*05f6*/ 	.short	(.L_266 - .L_265)
	.align		4
.L_265:
        /*05f8*/ 	.word	index@(_ZN7cutlass13device_kernelIN5flash11enable_sm90INS1_16FlashAttnFwdSm90INS1_25CollectiveMainloopFwdSm90ILi2EN4cute5tupleIJNS5_1CILi1EEES8_S8_EEENS6_IJNS7_ILi192EEENS7_ILi160EEENS7_ILi64EEEEEELi64ENS_12float_e4m3_tEfNS_4arch4Sm90ELb0ELb0ELb0ELb1ELb0ELb0ELb0ELb1ELb1ELb1ELb1ELb0EEENS1_21CollectiveEpilogueFwdINS6_IJSA_SC_SB_EEES9_NS_10bfloat16_tESG_Li384ELb1ELb1ELb1ELb1EEENS1_36VarlenDynamicPersistentTileSchedulerILi192ELi160ELi384ELi128ELb1ELb1ELb1ELb0ELb1ELb1EEEEEEEEEvNT_6ParamsE)
        /*05fc*/ 	.word	0x00000000


	//----- nvinfo : EIATTR_MIN_STACK_SIZE
	.align		4
.L_266:
        /*0600*/ 	.byte	0x04, 0x12
        /*0602*/ 	.short	(.L_268 - .L_267)
	.align		4
.L_267:
        /*0604*/ 	.word	index@(_ZN7cutlass13device_kernelIN5flash11enable_sm90INS1_16FlashAttnFwdSm90INS1_25CollectiveMainloopFwdSm90ILi2EN4cute5tupleIJNS5_1CILi1EEES8_S8_EEENS6_IJNS7_ILi192EEENS7_ILi160EEENS7_ILi64EEEEEELi64ENS_12float_e4m3_tEfNS_4arch4Sm90ELb0ELb0ELb0ELb1ELb0ELb1ELb0ELb1ELb1ELb1ELb1ELb0EEENS1_21CollectiveEpilogueFwdINS6_IJSA_SC_SB_EEES9_NS_10bfloat16_tESG_Li384ELb1ELb1ELb1ELb1EEENS1_36VarlenDynamicPersistentTileSchedulerILi192ELi160ELi384ELi128ELb1ELb1ELb1ELb0ELb1ELb1EEEEEEEEEvNT_6ParamsE)
        /*0608*/ 	.word	0x00000000


	//----- nvinfo : EIATTR_MIN_STACK_SIZE
	.align		4
.L_268:
        /*060c*/ 	.byte	0x04, 0x12
        /*060e*/ 	.short	(.L_270 - .L_269)
	.align		4
.L_269:
        /*0610*/ 	.word	index@(_ZN7cutlass13device_kernelIN5flash11enable_sm90INS1_16FlashAttnFwdSm90INS1_25CollectiveMainloopFwdSm90ILi2EN4cute5tupleIJNS5_1CILi1EEES8_S8_EEENS6_IJNS7_ILi192EEENS7_ILi160EEENS7_ILi64EEEEEELi64ENS_12float_e4m3_tEfNS_4arch4Sm90ELb0ELb1ELb0ELb0ELb0ELb0ELb0ELb1ELb1ELb1ELb1ELb0EEENS1_21CollectiveEpilogueFwdINS6_IJSA_SC_SB_EEES9_NS_10bfloat16_tESG_Li384ELb0ELb1ELb1ELb1EEENS1_19SingleTileSchedulerILb0ELb1ELb1ELi192EEEEEEEEEvNT_6ParamsE)
        /*0614*/ 	.word	0x00000000


	//----- nvinfo : EIATTR_MIN_STACK_SIZE
	.align		4
.L_270:
        /*0618*/ 	.byte	0x04, 0x12
        /*061a*/ 	.short	(.L_272 - .L_271)
	.align		4
.L_271:
        /*061c*/ 	.word	index@(_ZN7cutlass13device_kernelIN5flash11enable_sm90INS1_16FlashAttnFwdSm90INS1_25CollectiveMainloopFwdSm90ILi2EN4cute5tupleIJNS5_1CILi1EEES8_S8_EEENS6_IJNS7_ILi192EEENS7_ILi160EEENS7_ILi64EEEEEELi64ENS_12float_e4m3_tEfNS_4arch4Sm90ELb0ELb1ELb0ELb1ELb0ELb0ELb0ELb1ELb1ELb1ELb1ELb0EEENS1_21CollectiveEpilogueFwdINS6_IJSA_SC_SB_EEES9_NS_10bfloat16_tESG_Li384ELb1ELb1ELb1ELb1EEENS1_36VarlenDynamicPersistentTileSchedulerILi192ELi160ELi384ELi128ELb1ELb1ELb1ELb1ELb0ELb1EEEEEEEEEvNT_6ParamsE)
        /*0620*/ 	.word	0x00000000


	//----- nvinfo : EIATTR_MIN_STACK_SIZE
	.align		4
.L_272:
        /*0624*/ 	.byte	0x04, 0x12
        /*0626*/ 	.short	(.L_274 - .L_273)
	.align		4
.L_273:
        /*0628*/ 	.word	index@(_ZN7cutlass13device_kernelIN5flash11enable_sm90INS1_16FlashAttnFwdSm90INS1_25CollectiveMainloopFwdSm90ILi2EN4cute5tupleIJNS5_1CILi1EEES8_S8_EEENS6_IJNS7_ILi192EEENS7_ILi160EEENS7_ILi64EEEEEELi64ENS_12float_e4m3_tEfNS_4arch4Sm90ELb0ELb1ELb0ELb1ELb0ELb1ELb0ELb1ELb1ELb1ELb1ELb0EEENS1_21CollectiveEpilogueFwdINS6_IJSA_SC_SB_EEES9_NS_10bfloat16_tESG_Li384ELb1ELb1ELb1ELb1EEENS1_36VarlenDynamicPersistentTileSchedulerILi192ELi160ELi384ELi128ELb1ELb1ELb1ELb1ELb0ELb1EEEEEEEEEvNT_6ParamsE)
        /*062c*/ 	.word	0x00000000


	//----- nvinfo : EIATTR_MIN_STACK_SIZE
	.align		4
.L_274:
        /*0630*/ 	.byte	0x04, 0x12
        /*0632*/ 	.short	(.L_276 - .L_275)
	.align		4
.L_275:
        /*0634*/ 	.word	index@(_ZN7cutlass13device_kernelIN5flash11enable_sm90INS1_16FlashAttnFwdSm90INS1_25CollectiveMainloopFwdSm90ILi2EN4cute5tupleIJNS5_1CILi1EEES8_S8_EEENS6_IJNS7_ILi192EEENS7_ILi160EEENS7_ILi64EEEEEELi64ENS_12float_e4m3_tEfNS_4arch4Sm90ELb1ELb0ELb0ELb0ELb0ELb0ELb0ELb1ELb1ELb1ELb1ELb0EEENS1_21CollectiveEpilogueFwdINS6_IJSA_SC_SB_EEES9_NS_10bfloat16_tESG_Li384ELb0ELb1ELb1ELb1EEENS1_19SingleTileSchedulerILb0ELb1ELb1ELi192EEEEEEEEEvNT_6ParamsE)
        /*0638*/ 	.word	0x00000000


	//----- nvinfo : EIATTR_MIN_STACK_SIZE
	.align		4
.L_276:
        /*063c*/ 	.byte	0x04, 0x12
        /*063e*/ 	.short	(.L_278 - .L_277)
	.align		4
.L_277:
        /*0640*/ 	.word	index@(_ZN7cutlass13device_kernelIN5flash11enable_sm90INS1_16FlashAttnFwdSm90INS1_25CollectiveMainloopFwdSm90ILi2EN4cute5tupleIJNS5_1CILi1EEES8_S8_EEENS6_IJNS7_ILi192EEENS7_ILi160EEENS7_ILi64EEEEEELi64ENS_12float_e4m3_tEfNS_4arch4Sm90ELb1ELb0ELb0ELb1ELb0ELb0ELb0ELb1ELb1ELb1ELb1ELb0EEENS1_21CollectiveEpilogueFwdINS6_IJSA_SC_SB_EEES9_NS_10bfloat16_tESG_Li384ELb1ELb1ELb1ELb1EEENS1_36VarlenDynamicPersistentTileSchedulerILi192ELi160ELi384ELi128ELb1ELb1ELb1ELb1ELb1ELb1EEEEEEEEEvNT_6ParamsE)
        /*0644*/ 	.word	0x00000000


	//----- nvinfo : EIATTR_MIN_STACK_SIZE
	.align		4
.L_278:
        /*0648*/ 	.byte	0x04, 0x12
        /*064a*/ 	.short	(.L_280 - .L_279)
	.align		4
.L_279:
        /*064c*/ 	.word	index@(_ZN7cutlass13device_kernelIN5flash11enable_sm90INS1_16FlashAttnFwdSm90INS1_25CollectiveMainloopFwdSm90ILi2EN4cute5tupleIJNS5_1CILi1EEES8_S8_EEENS6_IJNS7_ILi192EEENS7_ILi160EEENS7_ILi64EEEEEELi64ENS_12float_e4m3_tEfNS_4arch4Sm90ELb1ELb0ELb0ELb1ELb0ELb1ELb0ELb1ELb1ELb1ELb1ELb0EEENS1_21CollectiveEpilogueFwdINS6_IJSA_SC_SB_EEES9_NS_10bfloat16_tESG_Li384ELb1ELb1ELb1ELb1EEENS1_36VarlenDynamicPersistentTileSchedulerILi192ELi160ELi384ELi128ELb1ELb1ELb1ELb1ELb1ELb1EEEEEEEEEvNT_6ParamsE)
        /*0650*/ 	.word	0x00000000
.L_280:


//--------------------- .nv.compat                --------------------------
	.section	.nv.compat,"",@"SHT_CUDA_COMPAT_INFO"
	.align	4
        /*0000*/ 	.byte	0x02, 0x09, 0x01, 0x00, 0x02, 0x02, 0x01, 0x00, 0x02, 0x05, 0x05, 0x00, 0x03, 0x07, 0x01, 0x01
        /*0010*/ 	.byte	0x02, 0x03, 0x00, 0x00, 0x02, 0x06, 0x01, 0x00, 0x04, 0x0b, 0x08, 0x00, 0x09, 0x00, 0x00, 0x00
        /*0020*/ 	.byte	0x00, 0x00, 0x00, 0x00


//--------------------- .nv.info._ZN7cutlass13device_kernelIN5flash11enable_sm90INS1_16FlashAttnFwdSm90INS1_25CollectiveMainloopFwdSm90ILi2EN4cute5tupleIJNS5_1CILi1EEES8_S8_EEENS6_IJNS7_ILi128EEESA_NS7_ILi256EEEEEELi256ENS_12float_e4m3_tEfNS_4arch4Sm90ELb0ELb0ELb0ELb0ELb0ELb0ELb0ELb1ELb1ELb1ELb1ELb0EEENS1_21CollectiveEpilogueFwdINS6_IJSA_SB_SA_EEES9_NS_10bfloat16_tESF_Li256ELb0ELb1ELb1ELb1EEENS1_19SingleTileSchedulerILb0ELb1ELb1ELi128EEEEEEEEEvNT_6ParamsE --------------------------
	.section	.nv.info._ZN7cutlass13device_kernelIN5flash11enable_sm90INS1_16FlashAttnFwdSm90INS1_25CollectiveMainloopFwdSm90ILi2EN4cute5tupleIJNS5_1CILi1EEES8_S8_EEENS6_IJNS7_ILi128EEESA_NS7_ILi256EEEEEELi256ENS_12float_e4m3_tEfNS_4arch4Sm90ELb0ELb0ELb0ELb0ELb0ELb0ELb0ELb1ELb1ELb1ELb1ELb0EEENS1_21CollectiveEpilogueFwdINS6_IJSA_SB_SA_EEES9_NS_10bfloat16_tESF_Li256ELb0ELb1ELb1ELb1EEENS1_19SingleTileSchedulerILb0ELb1ELb1ELi128EEEEEEEEEvNT_6ParamsE,"",@"SHT_CUDA_INFO"
	.sectionflags	@""
	.align	4


	//----- nvinfo : EIATTR_CUDA_API_VERSION
	.align		4
        /*0000*/ 	.byte	0x04, 0x37
        /*0002*/ 	.short	(.L_282 - .L_281)
.L_281:
        /*0004*/ 	.word	0x00000082


	//----- nvinfo : EIATTR_KPARAM_INFO
	.align		4
.L_282:
        /*0008*/ 	.byte	0x04, 0x17
        /*000a*/ 	.short	(.L_284 - .L_283)
.L_283:
        /*000c*/ 	.word	0x00000000
        /*0010*/ 	.short	0x0000
        /*0012*/ 	.short	0x0000
        /*0014*/ 	.byte	0x00, 0xf0, 0x01, 0x28


	//----- nvinfo : EIATTR_SPARSE_MMA_MASK
	.align		4
.L_284:
        /*0018*/ 	.byte	0x03, 0x50
        /*001a*/ 	.short	0x0000


	//----- nvinfo : EIATTR_MAXREG_COUNT
	.align		4
        /*001c*/ 	.byte	0x03, 0x1b
        /*001e*/ 	.short	0x00a8


	//----- nvinfo : EIATTR_MERCURY_ISA_VERSION
	.align		4
        /*0020*/ 	.byte	0x03, 0x5f
        /*0022*/ 	.short	0x0101


	//----- nvinfo : EIATTR_VRC_CTA_INIT_COUNT
	.align		4
        /*0024*/ 	.byte	0x02, 0x4a
	.zero		1
	.zero		1


	//----- nvinfo : EIATTR_EXIT_INSTR_OFFSETS
	.align		4
        /*0028*/ 	.byte	0x04, 0x1c
        /*002a*/ 	.short	(.L_286 - .L_285)


	//   ....[0]....
.L_285:
        /*002c*/ 	.word	0x00000010


	//----- nvinfo : EIATTR_MAX_THREADS
	.align		4
.L_286:
        /*0030*/ 	.byte	0x04, 0x05
        /*0032*/ 	.short	(.L_288 - .L_287)
.L_287:
        /*0034*/ 	.word	0x00000180
        /*0038*/ 	.word	0x00000001
        /*003c*/ 	.word	0x00000001


	//----- nvinfo : EIATTR_CBANK_PARAM_SIZE
	.align		4
.L_288:
        /*0040*/ 	.byte	0x03, 0x19
        /*0042*/ 	.short	0x0a00


	//----- nvinfo : EIATTR_PARAM_CBANK
	.align		4
        /*0044*/ 	.byte	0x04, 0x0a
        /*0046*/ 	.short	(.L_290 - .L_289)
	.align		4
.L_289:
        /*0048*/ 	.word	index@(.nv.constant0._ZN7cutlass13device_kernelIN5flash11enable_sm90INS1_16FlashAttnFwdSm90INS1_25CollectiveMainloopFwdSm90ILi2EN4cute5tupleIJNS5_1CILi1EEES8_S8_EEENS6_IJNS7_ILi128EEESA_NS7_ILi256EEEEEELi256ENS_12float_e4m3_tEfNS_4arch4Sm90ELb0ELb0ELb0ELb0ELb0ELb0ELb0ELb1ELb1ELb1ELb1ELb0EEENS1_21CollectiveEpilogueFwdINS6_IJSA_SB_SA_EEES9_NS_10bfloat16_tESF_Li256ELb0ELb1ELb1ELb1EEENS1_19SingleTileSchedulerILb0ELb1ELb1ELi128EEEEEEEEEvNT_6ParamsE)
        /*004c*/ 	.short	0x0380
        /*004e*/ 	.short	0x0a00


	//----- nvinfo : EIATTR_SW_WAR
	.align		4
.L_290:
        /*0050*/ 	.byte	0x04, 0x36
        /*0052*/ 	.short	(.L_292 - .L_291)
.L_291:
        /*0054*/ 	.word	0x00000008
.L_292:


//--------------------- .nv.info._ZN7cutlass13device_kernelIN5flash11enable_sm90INS1_16FlashAttnFwdSm90INS1_25CollectiveMainloopFwdSm90ILi2EN4cute5tupleIJNS5_1CILi1EEES8_S8_EEENS6_IJNS7_ILi128EEESA_NS7_ILi256EEEEEELi256ENS_12float_e4m3_tEfNS_4arch4Sm90ELb0ELb0ELb0ELb1ELb0ELb0ELb0ELb1ELb1ELb1ELb1ELb0EEENS1_21CollectiveEpilogueFwdINS6_IJSA_SB_SA_EEES9_NS_10bfloat16_tESF_Li256ELb1ELb1ELb1ELb1EEENS1_36VarlenDynamicPersistentTileSchedulerILi128ELi128ELi256ELi128ELb1ELb1ELb1ELb0ELb1ELb1EEEEEEEEEvNT_6ParamsE --------------------------
	.section	.nv.info._ZN7cutlass13device_kernelIN5flash11enable_sm90INS1_16FlashAttnFwdSm90INS1_25CollectiveMainloopFwdSm90ILi2EN4cute5tupleIJNS5_1CILi1EEES8_S8_EEENS6_IJNS7_ILi128EEESA_NS7_ILi256EEEEEELi256ENS_12float_e4m3_tEfNS_4arch4Sm90ELb0ELb0ELb0ELb1ELb0ELb0ELb0ELb1ELb1ELb1ELb1ELb0EEENS1_21CollectiveEpilogueFwdINS6_IJSA_SB_SA_EEES9_NS_10bfloat16_tESF_Li256ELb1ELb1ELb1ELb1EEENS1_36VarlenDynamicPersistentTileSchedulerILi128ELi128ELi256ELi128ELb1ELb1ELb1ELb0ELb1ELb1EEEEEEEEEvNT_6ParamsE,"",@"SHT_CUDA_INFO"
	.sectionflags	@""
	.align	4


	//----- nvinfo : EIATTR_CUDA_API_VERSION
	.align		4
        /*0000*/ 	.byte	0x04, 0x37
        /*0002*/ 	.short	(.L_294 - .L_293)
.L_293:
        /*0004*/ 	.word	0x00000082


	//----- nvinfo : EIATTR_KPARAM_INFO
	.align		4
.L_294:
        /*0008*/ 	.byte	0x04, 0x17
        /*000a*/ 	.short	(.L_296 - .L_295)
.L_295:
        /*000c*/ 	.word	0x00000000
        /*0010*/ 	.short	0x0000
        /*0012*/ 	.short	0x0000
        /*0014*/ 	.byte	0x00, 0xf0, 0x01, 0x2a


	//----- nvinfo : EIATTR_SPARSE_MMA_MASK
	.align		4
.L_296:
        /*0018*/ 	.byte	0x03, 0x50
        /*001a*/ 	.short	0x0000


	//----- nvinfo : EIATTR_MAXREG_COUNT
	.align		4
        /*001c*/ 	.byte	0x03, 0x1b
        /*001e*/ 	.short	0x00a8


	//----- nvinfo : EIATTR_MERCURY_ISA_VERSION
	.align		4
        /*0020*/ 	.byte	0x03, 0x5f
        /*0022*/ 	.short	0x0101


	//----- nvinfo : EIATTR_VRC_CTA_INIT_COUNT
	.align		4
        /*0024*/ 	.byte	0x02, 0x4a
	.zero		1
	.zero		1


	//----- nvinfo : EIATTR_EXIT_INSTR_OFFSETS
	.align		4
        /*0028*/ 	.byte	0x04, 0x1c
        /*002a*/ 	.short	(.L_298 - .L_297)


	//   ....[0]....
.L_297:
        /*002c*/ 	.word	0x00000010


	//----- nvinfo : EIATTR_MAX_THREADS
	.align		4
.L_298:
        /*0030*/ 	.byte	0x04, 0x05
        /*0032*/ 	.short	(.L_300 - .L_299)
.L_299:
        /*0034*/ 	.word	0x00000180
        /*0038*/ 	.word	0x00000001
        /*003c*/ 	.word	0x00000001


	//----- nvinfo : EIATTR_CBANK_PARAM_SIZE
	.align		4
.L_300:
        /*0040*/ 	.byte	0x03, 0x19
        /*0042*/ 	.short	0x0a80


	//----- nvinfo : EIATTR_PARAM_CBANK
	.align		4
        /*0044*/ 	.byte	0x04, 0x0a
        /*0046*/ 	.short	(.L_302 - .L_301)
	.align		4
.L_301:
        /*0048*/ 	.word	index@(.nv.constant0._ZN7cutlass13device_kernelIN5flash11enable_sm90INS1_16FlashAttnFwdSm90INS1_25CollectiveMainloopFwdSm90ILi2EN4cute5tupleIJNS5_1CILi1EEES8_S8_EEENS6_IJNS7_ILi128EEESA_NS7_ILi256EEEEEELi256ENS_12float_e4m3_tEfNS_4arch4Sm90ELb0ELb0ELb0ELb1ELb0ELb0ELb0ELb1ELb1ELb1ELb1ELb0EEENS1_21CollectiveEpilogueFwdINS6_IJSA_SB_SA_EEES9_NS_10bfloat16_tESF_Li256ELb1ELb1ELb1ELb1EEENS1_36VarlenDynamicPersistentTileSchedulerILi128ELi128ELi256ELi128ELb1ELb1ELb1ELb0ELb1ELb1EEEEEEEEEvNT_6ParamsE)
        /*004c*/ 	.short	0x0380
        /*004e*/ 	.short	0x0a80


	//----- nvinfo : EIATTR_SW_WAR
	.align		4
.L_302:
        /*0050*/ 	.byte	0x04, 0x36
        /*0052*/ 	.short	(.L_304 - .L_303)
.L_303:
        /*0054*/ 	.word	0x00000008
.L_304:


//--------------------- .nv.info._ZN7cutlass13device_kernelIN5flash11enable_sm90INS1_16FlashAttnFwdSm90INS1_25CollectiveMainloopFwdSm90ILi2EN4cute5tupleIJNS5_1CILi1EEES8_S8_EEENS6_IJNS7_ILi128EEESA_NS7_ILi256EEEEEELi256ENS_12float_e4m3_tEfNS_4arch4Sm90ELb0ELb0ELb0ELb1ELb0ELb1ELb0ELb1ELb1ELb1ELb1ELb0EEENS1_21CollectiveEpilogueFwdINS6_IJSA_SB_SA_EEES9_NS_10bfloat16_tESF_Li256ELb1ELb1ELb1ELb1EEENS1_36VarlenDynamicPersistentTileSchedulerILi128ELi128ELi256ELi128ELb1ELb1ELb1ELb0ELb1ELb1EEEEEEEEEvNT_6ParamsE --------------------------
	.section	.nv.info._ZN7cutlass13device_kernelIN5flash11enable_sm90INS1_16FlashAttnFwdSm90INS1_25CollectiveMainloopFwdSm90ILi2EN4cute5tupleIJNS5_1CILi1EEES8_S8_EEENS6_IJNS7_ILi128EEESA_NS7_ILi256EEEEEELi256ENS_12float_e4m3_tEfNS_4arch4Sm90ELb0ELb0ELb0ELb1ELb0ELb1ELb0ELb1ELb1ELb1ELb1ELb0EEENS1_21CollectiveEpilogueFwdINS6_IJSA_SB_SA_EEES9_NS_10bfloat16_tESF_Li256ELb1ELb1ELb1ELb1EEENS1_36VarlenDynamicPersistentTileSchedulerILi128ELi128ELi256ELi128ELb1ELb1ELb1ELb0ELb1ELb1EEEEEEEEEvNT_6ParamsE,"",@"SHT_CUDA_INFO"
	.sectionflags	@""
	.align	4


	//----- nvinfo : EIATTR_CUDA_API_VERSION
	.align		4
        /*0000*/ 	.byte	0x04, 0x37
        /*0002*/ 	.short	(.L_306 - .L_305)
.L_305:
        /*0004*/ 	.word	0x00000082


	//----- nvinfo : EIATTR_KPARAM_INFO
	.align		4
.L_306:
        /*0008*/ 	.byte	0x04, 0x17
        /*000a*/ 	.short	(.L_308 - .L_307)
.L_307:
        /*000c*/ 	.word	0x00000000
        /*0010*/ 	.short	0x0000
        /*0012*/ 	.short	0x0000
        /*0014*/ 	.byte	0x00, 0xf0, 0x01, 0x2a


	//----- nvinfo : EIATTR_SPARSE_MMA_MASK
	.align		4
.L_308:
        /*0018*/ 	.byte	0x03, 0x50
        /*001a*/ 	.short	0x0000


	//----- nvinfo : EIATTR_MAXREG_COUNT
	.align		4
        /*001c*/ 	.byte	0x03, 0x1b
        /*001e*/ 	.short	0x00a8


	//----- nvinfo : EIATTR_MERCURY_ISA_VERSION
	.align		4
        /*0020*/ 	.byte	0x03, 0x5f
        /*0022*/ 	.short	0x0101


	//----- nvinfo : EIATTR_VRC_CTA_INIT_COUNT
	.align		4
        /*0024*/ 	.byte	0x02, 0x4a
	.zero		1
	.zero		1


	//----- nvinfo : EIATTR_EXIT_INSTR_OFFSETS
	.align		4
        /*0028*/ 	.byte	0x04, 0x1c
        /*002a*/ 	.short	(.L_310 - .L_309)


	//   ....[0]....
.L_309:
        /*002c*/ 	.word	0x00000010


	//----- nvinfo : EIATTR_MAX_THREADS
	.align		4
.L_310:
        /*0030*/ 	.byte	0x04, 0x05
        /*0032*/ 	.short	(.L_312 - .L_311)
.L_311:
        /*0034*/ 	.word	0x00000180
        /*0038*/ 	.word	0x00000001
        /*003c*/ 	.word	0x00000001


	//----- nvinfo : EIATTR_CBANK_PARAM_SIZE
	.align		4
.L_312:
        /*0040*/ 	.byte	0x03, 0x19
        /*0042*/ 	.short	0x0a80


	//----- nvinfo : EIATTR_PARAM_CBANK
	.align		4
        /*0044*/ 	.byte	0x04, 0x0a
        /*0046*/ 	.short	(.L_314 - .L_313)
	.align		4
.L_313:
        /*0048*/ 	.word	index@(.nv.constant0._ZN7cutlass13device_kernelIN5flash11enable_sm90INS1_16FlashAttnFwdSm90INS1_25CollectiveMainloopFwdSm90ILi2EN4cute5tupleIJNS5_1CILi1EEES8_S8_EEENS6_IJNS7_ILi128EEESA_NS7_ILi256EEEEEELi256ENS_12float_e4m3_tEfNS_4arch4Sm90ELb0ELb0ELb0ELb1ELb0ELb1ELb0ELb1ELb1ELb1ELb1ELb0EEENS1_21CollectiveEpilogueFwdINS6_IJSA_SB_SA_EEES9_NS_10bfloat16_tESF_Li256ELb1ELb1ELb1ELb1EEENS1_36VarlenDynamicPersistentTileSchedulerILi128ELi128ELi256ELi128ELb1ELb1ELb1ELb0ELb1ELb1EEEEEEEEEvNT_6ParamsE)
        /*004c*/ 	.short	0x0380
        /*004e*/ 	.short	0x0a80


	//----- nvinfo : EIATTR_SW_WAR
	.align		4
.L_314:
        /*0050*/ 	.byte	0x04, 0x36
        /*0052*/ 	.short	(.L_316 - .L_315)
.L_315:
        /*0054*/ 	.word	0x00000008
.L_316:


//--------------------- .nv.info._ZN7cutlass13device_kernelIN5flash11enable_sm90INS1_16FlashAttnFwdSm90INS1_25CollectiveMainloopFwdSm90ILi2EN4cute5tupleIJNS5_1CILi1EEES8_S8_EEENS6_IJNS7_ILi128EEENS7_ILi64EEENS7_ILi256EEEEEELi256ENS_12float_e4m3_tEfNS_4arch4Sm90ELb0ELb1ELb0ELb0ELb0ELb0ELb0ELb1ELb1ELb1ELb1ELb0EEENS1_21CollectiveEpilogueFwdINS6_IJSA_SC_SB_EEES9_NS_10bfloat16_tESG_Li256ELb0ELb1ELb1ELb1EEENS1_19SingleTileSchedulerILb0ELb1ELb1ELi128EEEEEEEEEvNT_6ParamsE --------------------------
	.section	.nv.info._ZN7cutlass13device_kernelIN5flash11enable_sm90INS1_16FlashAttnFwdSm90INS1_25CollectiveMainloopFwdSm90ILi2EN4cute5tupleIJNS5_1CILi1EEES8_S8_EEENS6_IJNS7_ILi128EEENS7_ILi64EEENS7_ILi256EEEEEELi256ENS_12float_e4m3_tEfNS_4arch4Sm90ELb0ELb1ELb0ELb0ELb0ELb0ELb0ELb1ELb1ELb1ELb1ELb0EEENS1_21CollectiveEpilogueFwdINS6_IJSA_SC_SB_EEES9_NS_10bfloat16_tESG_Li256ELb0ELb1ELb1ELb1EEENS1_19SingleTileSchedulerILb0ELb1ELb1ELi128EEEEEEEEEvNT_6ParamsE,"",@"SHT_CUDA_INFO"
	.sectionflags	@""
	.align	4


	//----- nvinfo : EIATTR_CUDA_API_VERSION
	.align		4
        /*0000*/ 	.byte	0x04, 0x37
        /*0002*/ 	.short	(.L_318 - .L_317)
.L_317:
        /*0004*/ 	.word	0x00000082


	//----- nvinfo : EIATTR_KPARAM_INFO
	.align		4
.L_318:
        /*0008*/ 	.byte	0x04, 0x17
        /*000a*/ 	.short	(.L_320 - .L_319)
.L_319:
        /*000c*/ 	.word	0x00000000
        /*0010*/ 	.short	0x0000
        /*0012*/ 	.short	0x0000
        /*0014*/ 	.byte	0x00, 0xf0, 0x01, 0x28


	//----- nvinfo : EIATTR_SPARSE_MMA_MASK
	.align		4
.L_320:
        /*0018*/ 	.byte	0x03, 0x50
        /*001a*/ 	.short	0x0000


	//----- nvinfo : EIATTR_MAXREG_COUNT
	.align		4
        /*001c*/ 	.byte	0x03, 0x1b
        /*001e*/ 	.short	0x00a8


	//----- nvinfo : EIATTR_MERCURY_ISA_VERSION
	.align		4
        /*0020*/ 	.byte	0x03, 0x5f
        /*0022*/ 	.short	0x0101


	//----- nvinfo : EIATTR_VRC_CTA_INIT_COUNT
	.align		4
        /*0024*/ 	.byte	0x02, 0x4a
	.zero		1
	.zero		1


	//----- nvinfo : EIATTR_EXIT_INSTR_OFFSETS
	.align		4
        /*0028*/ 	.byte	0x04, 0x1c
        /*002a*/ 	.short	(.L_322 - .L_321)


	//   ....[0]....
.L_321:
        /*002c*/ 	.word	0x00000010


	//----- nvinfo : EIATTR_MAX_THREADS
	.align		4
.L_322:
        /*0030*/ 	.byte	0x04, 0x05
        /*0032*/ 	.short	(.L_324 - .L_323)
.L_323:
        /*0034*/ 	.word	0x00000180
        /*0038*/ 	.word	0x00000001
        /*003c*/ 	.word	0x00000001


	//----- nvinfo : EIATTR_CBANK_PARAM_SIZE
	.align		4
.L_324:
        /*0040*/ 	.byte	0x03, 0x19
        /*0042*/ 	.short	0x0a00


	//----- nvinfo : EIATTR_PARAM_CBANK
	.align		4
        /*0044*/ 	.byte	0x04, 0x0a
        /*0046*/ 	.short	(.L_326 - .L_325)
	.align		4
.L_325:
        /*0048*/ 	.word	index@(.nv.constant0._ZN7cutlass13device_kernelIN5flash11enable_sm90INS1_16FlashAttnFwdSm90INS1_25CollectiveMainloopFwdSm90ILi2EN4cute5tupleIJNS5_1CILi1EEES8_S8_EEENS6_IJNS7_ILi128EEENS7_ILi64EEENS7_ILi256EEEEEELi256ENS_12float_e4m3_tEfNS_4arch4Sm90ELb0ELb1ELb0ELb0ELb0ELb0ELb0ELb1ELb1ELb1ELb1ELb0EEENS1_21CollectiveEpilogueFwdINS6_IJSA_SC_SB_EEES9_NS_10bfloat16_tESG_Li256ELb0ELb1ELb1ELb1EEENS1_19SingleTileSchedulerILb0ELb1ELb1ELi128EEEEEEEEEvNT_6ParamsE)
        /*004c*/ 	.short	0x0380
        /*004e*/ 	.short	0x0a00


	//----- nvinfo : EIATTR_SW_WAR
	.align		4
.L_326:
        /*0050*/ 	.byte	0x04, 0x36
        /*0052*/ 	.short	(.L_328 - .L_327)
.L_327:
        /*0054*/ 	.word	0x00000008
.L_328:


//--------------------- .nv.info._ZN7cutlass13device_kernelIN5flash11enable_sm90INS1_16FlashAttnFwdSm90INS1_25CollectiveMainloopFwdSm90ILi2EN4cute5tupleIJNS5_1CILi1EEES8_S8_EEENS6_IJNS7_ILi128EEENS7_ILi64EEENS7_ILi256EEEEEELi256ENS_12float_e4m3_tEfNS_4arch4Sm90ELb0ELb1ELb0ELb1ELb0ELb0ELb0ELb1ELb1ELb1ELb1ELb0EEENS1_21CollectiveEpilogueFwdINS6_IJSA_SC_SB_EEES9_NS_10bfloat16_tESG_Li256ELb1ELb1ELb1ELb1EEENS1_36VarlenDynamicPersistentTileSchedulerILi128ELi64ELi256ELi128ELb1ELb1ELb1ELb1ELb0ELb1EEEEEEEEEvNT_6ParamsE --------------------------
	.section	.nv.info._ZN7cutlass13device_kernelIN5flash11enable_sm90INS1_16FlashAttnFwdSm90INS1_25CollectiveMainloopFwdSm90ILi2EN4cute5tupleIJNS5_1CILi1EEES8_S8_EEENS6_IJNS7_ILi128EEENS7_ILi64EEENS7_ILi256EEEEEELi256ENS_12float_e4m3_tEfNS_4arch4Sm90ELb0ELb1ELb0ELb1ELb0ELb0ELb0ELb1ELb1ELb1ELb1ELb0EEENS1_21CollectiveEpilogueFwdINS6_IJSA_SC_SB_EEES9_NS_10bfloat16_tESG_Li256ELb1ELb1ELb1ELb1EEENS1_36VarlenDynamicPersistentTileSchedulerILi128ELi64ELi256ELi128ELb1ELb1ELb1ELb1ELb0ELb1EEEEEEEEEvNT_6ParamsE,"",@"SHT_CUDA_INFO"
	.sectionflags	@""
	.align	4


	//----- nvinfo : EIATTR_CUDA_API_VERSION
	.align		4
        /*0000*/ 	.byte	0x04, 0x37
        /*0002*/ 	.short	(.L_330 - .L_329)
.L_329:
        /*0004*/ 	.word	0x00000082


	//----- nvinfo : EIATTR_KPARAM_INFO
	.align		4
.L_330:
        /*0008*/ 	.byte	0x04, 0x17
        /*000a*/ 	.short	(.L_332 - .L_331)
.L_331:
        /*000c*/ 	.word	0x00000000
        /*0010*/ 	.short	0x0000
        /*0012*/ 	.short	0x0000
        /*0014*/ 	.byte	0x00, 0xf0, 0x01, 0x2a


	//----- nvinfo : EIATTR_SPARSE_MMA_MASK
	.align		4
.L_332:
        /*0018*/ 	.byte	0x03, 0x50
        /*001a*/ 	.short	0x0000


	//----- nvinfo : EIATTR_MAXREG_COUNT
	.align		4
        /*001c*/ 	.byte	0x03, 0x1b
        /*001e*/ 	.short	0x00a8


	//----- nvinfo : EIATTR_MERCURY_ISA_VERSION
	.align		4
        /*0020*/ 	.byte	0x03, 0x5f
        /*0022*/ 	.short	0x0101


	//----- nvinfo : EIATTR_VRC_CTA_INIT_COUNT
	.align		4
        /*0024*/ 	.byte	0x02, 0x4a
	.zero		1
	.zero		1


	//----- nvinfo : EIATTR_EXIT_INSTR_OFFSETS
	.align		4
        /*0028*/ 	.byte	0x04, 0x1c
        /*002a*/ 	.short	(.L_334 - .L_333)


	//   ....[0]....
.L_333:
        /*002c*/ 	.word	0x00000010


	//----- nvinfo : EIATTR_MAX_THREADS
	.align		4
.L_334:
        /*0030*/ 	.byte	0x04, 0x05
        /*0032*/ 	.short	(.L_336 - .L_335)
.L_335:
        /*0034*/ 	.word	0x00000180
        /*0038*/ 	.word	0x00000001
        /*003c*/ 	.word	0x00000001


	//----- nvinfo : EIATTR_CBANK_PARAM_SIZE
	.align		4
.L_336:
        /*0040*/ 	.byte	0x03, 0x19
        /*0042*/ 	.short	0x0a80


	//----- nvinfo : EIATTR_PARAM_CBANK
	.align		4
        /*0044*/ 	.byte	0x04, 0x0a
        /*0046*/ 	.short	(.L_338 - .L_337)
	.align		4
.L_337:
        /*0048*/ 	.word	index@(.nv.constant0._ZN7cutlass13device_kernelIN5flash11enable_sm90INS1_16FlashAttnFwdSm90INS1_25CollectiveMainloopFwdSm90ILi2EN4cute5tupleIJNS5_1CILi1EEES8_S8_EEENS6_IJNS7_ILi128EEENS7_ILi64EEENS7_ILi256EEEEEELi256ENS_12float_e4m3_tEfNS_4arch4Sm90ELb0ELb1ELb0ELb1ELb0ELb0ELb0ELb1ELb1ELb1ELb1ELb0EEENS1_21CollectiveEpilogueFwdINS6_IJSA_SC_SB_EEES9_NS_10bfloat16_tESG_Li256ELb1ELb1ELb1ELb1EEENS1_36VarlenDynamicPersistentTileSchedulerILi128ELi64ELi256ELi128ELb1ELb1ELb1ELb1ELb0ELb1EEEEEEEEEvNT_6ParamsE)
        /*004c*/ 	.short	0x0380
        /*004e*/ 	.short	0x0a80


	//----- nvinfo : EIATTR_SW_WAR
	.align		4
.L_338:
        /*0050*/ 	.byte	0x04, 0x36
        /*0052*/ 	.short	(.L_340 - .L_339)
.L_339:
        /*0054*/ 	.word	0x00000008
.L_340:


//--------------------- .nv.info._ZN7cutlass13device_kernelIN5flash11enable_sm90INS1_16FlashAttnFwdSm90INS1_25CollectiveMainloopFwdSm90ILi2EN4cute5tupleIJNS5_1CILi1EEES8_S8_EEENS6_IJNS7_ILi128EEENS7_ILi64EEENS7_ILi256EEEEEELi256ENS_12float_e4m3_tEfNS_4arch4Sm90ELb0ELb1ELb0ELb1ELb0ELb1ELb0ELb1ELb1ELb1ELb1ELb0EEENS1_21CollectiveEpilogueFwdINS6_IJSA_SC_SB_EEES9_NS_10bfloat16_tESG_Li256ELb1ELb1ELb1ELb1EEENS1_36VarlenDynamicPersistentTileSchedulerILi128ELi64ELi256ELi128ELb1ELb1ELb1ELb1ELb0ELb1EEEEEEEEEvNT_6ParamsE --------------------------
	.section	.nv.info._ZN7cutlass13device_kernelIN5flash11enable_sm90INS1_16FlashAttnFwdSm90INS1_25CollectiveMainloopFwdSm90ILi2EN4cute5tupleIJNS5_1CILi1EEES8_S8_EEENS6_IJNS7_ILi128EEENS7_ILi64EEENS7_ILi256EEEEEELi256ENS_12float_e4m3_tEfNS_4arch4Sm90ELb0ELb1ELb0ELb1ELb0ELb1ELb0ELb1ELb1ELb1ELb1ELb0EEENS1_21CollectiveEpilogueFwdINS6_IJSA_SC_SB_EEES9_NS_10bfloat16_tESG_Li256ELb1ELb1ELb1ELb1EEENS1_36VarlenDynamicPersistentTileSchedulerILi128ELi64ELi256ELi128ELb1ELb1ELb1ELb1ELb0ELb1EEEEEEEEEvNT_6ParamsE,"",@"SHT_CUDA_INFO"
	.sectionflags	@""
	.align	4


	//----- nvinfo : EIATTR_CUDA_API_VERSION
	.align		4
        /*0000*/ 	.byte	0x04, 0x37
        /*0002*/ 	.short	(.L_342 - .L_341)
.L_341:
        /*0004*/ 	.word	0x00000082


	//----- nvinfo : EIATTR_KPARAM_INFO
	.align		4
.L_342:
        /*0008*/ 	.byte	0x04, 0x17
        /*000a*/ 	.short	(.L_344 - .L_343)
.L_343:
        /*000c*/ 	.word	0x00000000
        /*0010*/ 	.short	0x0000
        /*0012*/ 	.short	0x0000
        /*0014*/ 	.byte	0x00, 0xf0, 0x01, 0x2a


	//----- nvinfo : EIATTR_SPARSE_MMA_MASK
	.align		4
.L_344:
        /*0018*/ 	.byte	0x03, 0x50
        /*001a*/ 	.short	0x0000


	//----- nvinfo : EIATTR_MAXREG_COUNT
	.align		4
        /*001c*/ 	.byte	0x03, 0x1b
        /*001e*/ 	.short	0x00a8


	//----- nvinfo : EIATTR_MERCURY_ISA_VERSION
	.align		4
        /*0020*/ 	.byte	0x03, 0x5f
        /*0022*/ 	.short	0x0101


	//----- nvinfo : EIATTR_VRC_CTA_INIT_COUNT
	.align		4
        /*0024*/ 	.byte	0x02, 0x4a
	.zero		1
	.zero		1


	//----- nvinfo : EIATTR_EXIT_INSTR_OFFSETS
	.align		4
        /*0028*/ 	.byte	0x04, 0x1c
        /*002a*/ 	.short	(.L_346 - .L_345)


	//   ....[0]....
.L_345:
        /*002c*/ 	.word	0x00000010


	//----- nvinfo : EIATTR_MAX_THREADS
	.align		4
.L_346:
        /*0030*/ 	.byte	0x04, 0x05
        /*0032*/ 	.short	(.L_348 - .L_347)
.L_347:
        /*0034*/ 	.word	0x00000180
        /*0038*/ 	.word	0x00000001
        /*003c*/ 	.word	0x00000001


	//----- nvinfo : EIATTR_CBANK_PARAM_SIZE
	.align		4
.L_348:
        /*0040*/ 	.byte	0x03, 0x19
        /*0042*/ 	.short	0x0a80


	//----- nvinfo : EIATTR_PARAM_CBANK
	.align		4
        /*0044*/ 	.byte	0x04, 0x0a
        /*0046*/ 	.short	(.L_350 - .L_349)
	.align		4
.L_349:
        /*0048*/ 	.word	index@(.nv.constant0._ZN7cutlass13device_kernelIN5flash11enable_sm90INS1_16FlashAttnFwdSm90INS1_25CollectiveMainloopFwdSm90ILi2EN4cute5tupleIJNS5_1CILi1EEES8_S8_EEENS6_IJNS7_ILi128EEENS7_ILi64EEENS7_ILi256EEEEEELi256ENS_12float_e4m3_tEfNS_4arch4Sm90ELb0ELb1ELb0ELb1ELb0ELb1ELb0ELb1ELb1ELb1ELb1ELb0EEENS1_21CollectiveEpilogueFwdINS6_IJSA_SC_SB_EEES9_NS_10bfloat16_tESG_Li256ELb1ELb1ELb1ELb1EEENS1_36VarlenDynamicPersistentTileSchedulerILi128ELi64ELi256ELi128ELb1ELb1ELb1ELb1ELb0ELb1EEEEEEEEEvNT_6ParamsE)
        /*004c*/ 	.short	0x0380
        /*004e*/ 	.short	0x0a80


	//----- nvinfo : EIATTR_SW_WAR
	.align		4
.L_350:
        /*0050*/ 	.byte	0x04, 0x36
        /*0052*/ 	.short	(.L_352 - .L_351)
.L_351:
        /*0054*/ 	.word	0x00000008
.L_352:


//--------------------- .nv.info._ZN7cutlass13device_kernelIN5flash11enable_sm90INS1_16FlashAttnFwdSm90INS1_25CollectiveMainloopFwdSm90ILi2EN4cute5tupleIJNS5_1CILi1EEES8_S8_EEENS6_IJNS7_ILi128EEESA_NS7_ILi256EEEEEELi256ENS_12float_e4m3_tEfNS_4arch4Sm90ELb1ELb0ELb0ELb0ELb0ELb0ELb0ELb1ELb1ELb1ELb1ELb0EEENS1_21CollectiveEpilogueFwdINS6_IJSA_SB_SA_EEES9_NS_10bfloat16_tESF_Li256ELb0ELb1ELb1ELb1EEENS1_19SingleTileSchedulerILb0ELb1ELb1ELi128EEEEEEEEEvNT_6ParamsE --------------------------
	.section	.nv.info._ZN7cutlass13device_kernelIN5flash11enable_sm90INS1_16FlashAttnFwdSm90INS1_25CollectiveMainloopFwdSm90ILi2EN4cute5tupleIJNS5_1CILi1EEES8_S8_EEENS6_IJNS7_ILi128EEESA_NS7_ILi256EEEEEELi256ENS_12float_e4m3_tEfNS_4arch4Sm90ELb1ELb0ELb0ELb0ELb0ELb0ELb0ELb1ELb1ELb1ELb1ELb0EEENS1_21CollectiveEpilogueFwdINS6_IJSA_SB_SA_EEES9_NS_10bfloat16_tESF_Li256ELb0ELb1ELb1ELb1EEENS1_19SingleTileSchedulerILb0ELb1ELb1ELi128EEEEEEEEEvNT_6ParamsE,"",@"SHT_CUDA_INFO"
	.sectionflags	@""
	.align	4


	//----- nvinfo : EIATTR_CUDA_API_VERSION
	.align		4
        /*0000*/ 	.byte	0x04, 0x37
        /*0002*/ 	.short	(.L_354 - .L_353)
.L_353:
        /*0004*/ 	.word	0x00000082


	//----- nvinfo : EIATTR_KPARAM_INFO
	.align		4
.L_354:
        /*0008*/ 	.byte	0x04, 0x17
        /*000a*/ 	.short	(.L_356 - .L_355)
.L_355:
        /*000c*/ 	.word	0x00000000
        /*0010*/ 	.short	0x0000
        /*0012*/ 	.short	0x0000
        /*0014*/ 	.byte	0x00, 0xf0, 0x01, 0x28


	//----- nvinfo : EIATTR_SPARSE_MMA_MASK
	.align		4
.L_356:
        /*0018*/ 	.byte	0x03, 0x50
        /*001a*/ 	.short	0x0000


	//----- nvinfo : EIATTR_MAXREG_COUNT
	.align		4
        /*001c*/ 	.byte	0x03, 0x1b
        /*001e*/ 	.short	0x00a8


	//----- nvinfo : EIATTR_MERCURY_ISA_VERSION
	.align		4
        /*0020*/ 	.byte	0x03, 0x5f
        /*0022*/ 	.short	0x0101


	//----- nvinfo : EIATTR_VRC_CTA_INIT_COUNT
	.align		4
        /*0024*/ 	.byte	0x02, 0x4a
	.zero		1
	.zero		1


	//----- nvinfo : EIATTR_EXIT_INSTR_OFFSETS
	.align		4
        /*0028*/ 	.byte	0x04, 0x1c
        /*002a*/ 	.short	(.L_358 - .L_357)


	//   ....[0]....
.L_357:
        /*002c*/ 	.word	0x00000010


	//----- nvinfo : EIATTR_MAX_THREADS
	.align		4
.L_358:
        /*0030*/ 	.byte	0x04, 0x05
        /*0032*/ 	.short	(.L_360 - .L_359)
.L_359:
        /*0034*/ 	.word	0x00000180
        /*0038*/ 	.word	0x00000001
        /*003c*/ 	.word	0x00000001


	//----- nvinfo : EIATTR_CBANK_PARAM_SIZE
	.align		4
.L_360:
        /*0040*/ 	.byte	0x03, 0x19
        /*0042*/ 	.short	0x0a00


	//----- nvinfo : EIATTR_PARAM_CBANK
	.align		4
        /*0044*/ 	.byte	0x04, 0x0a
        /*0046*/ 	.short	(.L_362 - .L_361)
	.align		4
.L_361:
        /*0048*/ 	.word	index@(.nv.constant0._ZN7cutlass13device_kernelIN5flash11enable_sm90INS1_16FlashAttnFwdSm90INS1_25CollectiveMainloopFwdSm90ILi2EN4cute5tupleIJNS5_1CILi1EEES8_S8_EEENS6_IJNS7_ILi128EEESA_NS7_ILi256EEEEEELi256ENS_12float_e4m3_tEfNS_4arch4Sm90ELb1ELb0ELb0ELb0ELb0ELb0ELb0ELb1ELb1ELb1ELb1ELb0EEENS1_21CollectiveEpilogueFwdINS6_IJSA_SB_SA_EEES9_NS_10bfloat16_tESF_Li256ELb0ELb1ELb1ELb1EEENS1_19SingleTileSchedulerILb0ELb1ELb1ELi128EEEEEEEEEvNT_6ParamsE)
        /*004c*/ 	.short	0x0380
        /*004e*/ 	.short	0x0a00


	//----- nvinfo : EIATTR_SW_WAR
	.align		4
.L_362:
        /*0050*/ 	.byte	0x04, 0x36
        /*0052*/ 	.short	(.L_364 - .L_363)
.L_363:
        /*0054*/ 	.word	0x00000008
.L_364:


//--------------------- .nv.info._ZN7cutlass13device_kernelIN5flash11enable_sm90INS1_16FlashAttnFwdSm90INS1_25CollectiveMainloopFwdSm90ILi2EN4cute5tupleIJNS5_1CILi1EEES8_S8_EEENS6_IJNS7_ILi128EEESA_NS7_ILi256EEEEEELi256ENS_12float_e4m3_tEfNS_4arch4Sm90ELb1ELb0ELb0ELb1ELb0ELb0ELb0ELb1ELb1ELb1ELb1ELb0EEENS1_21CollectiveEpilogueFwdINS6_IJSA_SB_SA_EEES9_NS_10bfloat16_tESF_Li256ELb1ELb1ELb1ELb1EEENS1_36VarlenDynamicPersistentTileSchedulerILi128ELi128ELi256ELi128ELb1ELb1ELb1ELb1ELb1ELb1EEEEEEEEEvNT_6ParamsE --------------------------
	.section	.nv.info._ZN7cutlass13device_kernelIN5flash11enable_sm90INS1_16FlashAttnFwdSm90INS1_25CollectiveMainloopFwdSm90ILi2EN4cute5tupleIJNS5_1CILi1EEES8_S8_EEENS6_IJNS7_ILi128EEESA_NS7_ILi256EEEEEELi256ENS_12float_e4m3_tEfNS_4arch4Sm90ELb1ELb0ELb0ELb1ELb0ELb0ELb0ELb1ELb1ELb1ELb1ELb0EEENS1_21CollectiveEpilogueFwdINS6_IJSA_SB_SA_EEES9_NS_10bfloat16_tESF_Li256ELb1ELb1ELb1ELb1EEENS1_36VarlenDynamicPersistentTileSchedulerILi128ELi128ELi256ELi128ELb1ELb1ELb1ELb1ELb1ELb1EEEEEEEEEvNT_6ParamsE,"",@"SHT_CUDA_INFO"
	.sectionflags	@""
	.align	4


	//----- nvinfo : EIATTR_CUDA_API_VERSION
	.align		4
        /*0000*/ 	.byte	0x04, 0x37
        /*0002*/ 	.short	(.L_366 - .L_365)
.L_365:
        /*0004*/ 	.word	0x00000082


	//----- nvinfo : EIATTR_KPARAM_INFO
	.align		4
.L_366:
        /*0008*/ 	.byte	0x04, 0x17
        /*000a*/ 	.short	(.L_368 - .L_367)
.L_367:
        /*000c*/ 	.word	0x00000000
        /*0010*/ 	.short	0x0000
        /*0012*/ 	.short	0x0000
        /*0014*/ 	.byte	0x00, 0xf0, 0x01, 0x2a


	//----- nvinfo : EIATTR_SPARSE_MMA_MASK
	.align		4
.L_368:
        /*0018*/ 	.byte	0x03, 0x50
        /*001a*/ 	.short	0x0000


	//----- nvinfo : EIATTR_MAXREG_COUNT
	.align		4
        /*001c*/ 	.byte	0x03, 0x1b
        /*001e*/ 	.short	0x00a8


	//----- nvinfo : EIATTR_MERCURY_ISA_VERSION
	.align		4
        /*0020*/ 	.byte	0x03, 0x5f
        /*0022*/ 	.short	0x0101


	//----- nvinfo : EIATTR_VRC_CTA_INIT_COUNT
	.align		4
        /*0024*/ 	.byte	0x02, 0x4a
	.zero		1
	.zero		1


	//----- nvinfo : EIATTR_EXIT_INSTR_OFFSETS
	.align		4
        /*0028*/ 	.byte	0x04, 0x1c
        /*002a*/ 	.short	(.L_370 - .L_369)


	//   ....[0]....
.L_369:
        /*002c*/ 	.word	0x00000010


	//----- nvinfo : EIATTR_MAX_THREADS
	.align		4
.L_370:
        /*0030*/ 	.byte	0x04, 0x05
        /*0032*/ 	.short	(.L_372 - .L_371)
.L_371:
        /*0034*/ 	.word	0x00000180
        /*0038*/ 	.word	0x00000001
        /*003c*/ 	.word	0x00000001


	//----- nvinfo : EIATTR_CBANK_PARAM_SIZE
	.align		4
.L_372:
        /*0040*/ 	.byte	0x03, 0x19
        /*0042*/ 	.short	0x0a80


	//----- nvinfo : EIATTR_PARAM_CBANK
	.align		4
        /*0044*/ 	.byte	0x04, 0x0a
        /*0046*/ 	.short	(.L_374 - .L_373)
	.align		4
.L_373:
        /*0048*/ 	.word	index@(.nv.constant0._ZN7cutlass13device_kernelIN5flash11enable_sm90INS1_16FlashAttnFwdSm90INS1_25CollectiveMainloopFwdSm90ILi2EN4cute5tupleIJNS5_1CILi1EEES8_S8_EEENS6_IJNS7_ILi128EEESA_NS7_ILi256EEEEEELi256ENS_12float_e4m3_tEfNS_4arch4Sm90ELb1ELb0ELb0ELb1ELb0ELb0ELb0ELb1ELb1ELb1ELb1ELb0EEENS1_21CollectiveEpilogueFwdINS6_IJSA_SB_SA_EEES9_NS_10bfloat16_tESF_Li256ELb1ELb1ELb1ELb1EEENS1_36VarlenDynamicPersistentTileSchedulerILi128ELi128ELi256ELi128ELb1ELb1ELb1ELb1ELb1ELb1EEEEEEEEEvNT_6ParamsE)
        /*004c*/ 	.short	0x0380
        /*004e*/ 	.short	0x0a80


	//----- nvinfo : EIATTR_SW_WAR
	.align		4
.L_374:
        /*0050*/ 	.byte	0x04, 0x36
        /*0052*/ 	.short	(.L_376 - .L_375)
.L_375:
        /*0054*/ 	.word	0x00000008
.L_376:


//--------------------- .nv.info._ZN7cutlass13device_kernelIN5flash11enable_sm90INS1_16FlashAttnFwdSm90INS1_25CollectiveMainloopFwdSm90ILi2EN4cute5tupleIJNS5_1CILi1EEES8_S8_EEENS6_IJNS7_ILi128EEESA_NS7_ILi256EEEEEELi256ENS_12float_e4m3_tEfNS_4arch4Sm90ELb1ELb0ELb0ELb1ELb0ELb1ELb0ELb1ELb1ELb1ELb1ELb0EEENS1_21CollectiveEpilogueFwdINS6_IJSA_SB_SA_EEES9_NS_10bfloat16_tESF_Li256ELb1ELb1ELb1ELb1EEENS1_36VarlenDynamicPersistentTileSchedulerILi128ELi128ELi256ELi128ELb1ELb1ELb1ELb1ELb1ELb1EEEEEEEEEvNT_6ParamsE --------------------------
	.section	.nv.info._ZN7cutlass13device_kernelIN5flash11enable_sm90INS1_16FlashAttnFwdSm90INS1_25CollectiveMainloopFwdSm90ILi2EN4cute5tupleIJNS5_1CILi1EEES8_S8_EEENS6_IJNS7_ILi128EEESA_NS7_ILi256EEEEEELi256ENS_12float_e4m3_tEfNS_4arch4Sm90ELb1ELb0ELb0ELb1ELb0ELb1ELb0ELb1ELb1ELb1ELb1ELb0EEENS1_21CollectiveEpilogueFwdINS6_IJSA_SB_SA_EEES9_NS_10bfloat16_tESF_Li256ELb1ELb1ELb1ELb1EEENS1_36VarlenDynamicPersistentTileSchedulerILi128ELi128ELi256ELi128ELb1ELb1ELb1ELb1ELb1ELb1EEEEEEEEEvNT_6ParamsE,"",@"SHT_CUDA_INFO"
	.sectionflags	@""
	.align	4


	//----- nvinfo : EIATTR_CUDA_API_VERSION
	.align		4
        /*0000*/ 	.byte	0x04, 0x37
        /*0002*/ 	.short	(.L_378 - .L_377)
.L_377:
        /*0004*/ 	.word	0x00000082


	//----- nvinfo : EIATTR_KPARAM_INFO
	.align		4
.L_378:
        /*0008*/ 	.byte	0x04, 0x17
        /*000a*/ 	.short	(.L_380 - .L_379)
.L_379:
        /*000c*/ 	.word	0x00000000
        /*0010*/ 	.short	0x0000
        /*0012*/ 	.short	0x0000
        /*0014*/ 	.byte	0x00, 0xf0, 0x01, 0x2a


	//----- nvinfo : EIATTR_SPARSE_MMA_MASK
	.align		4
.L_380:
        /*0018*/ 	.byte	0x03, 0x50
        /*001a*/ 	.short	0x0000


	//----- nvinfo : EIATTR_MAXREG_COUNT
	.align		4
        /*001c*/ 	.byte	0x03, 0x1b
        /*001e*/ 	.short	0x00a8


	//----- nvinfo : EIATTR_MERCURY_ISA_VERSION
	.align		4
        /*0020*/ 	.byte	0x03, 0x5f
        /*0022*/ 	.short	0x0101


	//----- nvinfo : EIATTR_VRC_CTA_INIT_COUNT
	.align		4
        /*0024*/ 	.byte	0x02, 0x4a
	.zero		1
	.zero		1


	//----- nvinfo : EIATTR_EXIT_INSTR_OFFSETS
	.align		4
        /*0028*/ 	.byte	0x04, 0x1c
        /*002a*/ 	.short	(.L_382 - .L_381)


	//   ....[0]....
.L_381:
        /*002c*/ 	.word	0x00000010


	//----- nvinfo : EIATTR_MAX_THREADS
	.align		4
.L_382:
        /*0030*/ 	.byte	0x04, 0x05
        /*0032*/ 	.short	(.L_384 - .L_383)
.L_383:
        /*0034*/ 	.word	0x00000180
        /*0038*/ 	.word	0x00000001
        /*003c*/ 	.word	0x00000001


	//----- nvinfo : EIATTR_CBANK_PARAM_SIZE
	.align		4
.L_384:
        /*0040*/ 	.byte	0x03, 0x19
        /*0042*/ 	.short	0x0a80


	//----- nvinfo : EIATTR_PARAM_CBANK
	.align		4
        /*0044*/ 	.byte	0x04, 0x0a
        /*0046*/ 	.short	(.L_386 - .L_385)
	.align		4
.L_385:
        /*0048*/ 	.word	index@(.nv.constant0._ZN7cutlass13device_kernelIN5flash11enable_sm90INS1_16FlashAttnFwdSm90INS1_25CollectiveMainloopFwdSm90ILi2EN4cute5tupleIJNS5_1CILi1EEES8_S8_EEENS6_IJNS7_ILi128EEESA_NS7_ILi256EEEEEELi256ENS_12float_e4m3_tEfNS_4arch4Sm90ELb1ELb0ELb0ELb1ELb0ELb1ELb0ELb1ELb1ELb1ELb1ELb0EEENS1_21CollectiveEpilogueFwdINS6_IJSA_SB_SA_EEES9_NS_10bfloat16_tESF_Li256ELb1ELb1ELb1ELb1EEENS1_36VarlenDynamicPersistentTileSchedulerILi128ELi128ELi256ELi128ELb1ELb1ELb1ELb1ELb1ELb1EEEEEEEEEvNT_6ParamsE)
        /*004c*/ 	.short	0x0380
        /*004e*/ 	.short	0x0a80


	//----- nvinfo : EIATTR_SW_WAR
	.align		4
.L_386:
        /*0050*/ 	.byte	0x04, 0x36
        /*0052*/ 	.short	(.L_388 - .L_387)
.L_387:
        /*0054*/ 	.word	0x00000008
.L_388:


//--------------------- .nv.info._ZN7cutlass13device_kernelIN5flash11enable_sm90INS1_16FlashAttnFwdSm90INS1_25CollectiveMainloopFwdSm90ILi2EN4cute5tupleIJNS5_1CILi1EEES8_S8_EEENS6_IJNS7_ILi128EEENS7_ILi160EEENS7_ILi192EEEEEELi192ENS_12float_e4m3_tEfNS_4arch4Sm90ELb0ELb0ELb0ELb0ELb0ELb0ELb0ELb1ELb1ELb1ELb1ELb0EEENS1_21CollectiveEpilogueFwdINS6_IJSA_SC_SB_EEES9_NS_10bfloat16_tESG_Li256ELb0ELb1ELb1ELb1EEENS1_19SingleTileSchedulerILb0ELb1ELb1ELi128EEEEEEEEEvNT_6ParamsE --------------------------
	.section	.nv.info._ZN7cutlass13device_kernelIN5flash11enable_sm90INS1_16FlashAttnFwdSm90INS1_25CollectiveMainloopFwdSm90ILi2EN4cute5tupleIJNS5_1CILi1EEES8_S8_EEENS6_IJNS7_ILi128EEENS7_ILi160EEENS7_ILi192EEEEEELi192ENS_12float_e4m3_tEfNS_4arch4Sm90ELb0ELb0ELb0ELb0ELb0ELb0ELb0ELb1ELb1ELb1ELb1ELb0EEENS1_21CollectiveEpilogueFwdINS6_IJSA_SC_SB_EEES9_NS_10bfloat16_tESG_Li256ELb0ELb1ELb1ELb1EEENS1_19SingleTileSchedulerILb0ELb1ELb1ELi128EEEEEEEEEvNT_6ParamsE,"",@"SHT_CUDA_INFO"
	.sectionflags	@""
	.align	4


	//----- nvinfo : EIATTR_CUDA_API_VERSION
	.align		4
        /*0000*/ 	.byte	0x04, 0x37
        /*0002*/ 	.short	(.L_390 - .L_389)
.L_389:
        /*0004*/ 	.word	0x00000082


	//----- nvinfo : EIATTR_KPARAM_INFO
	.align		4
.L_390:
        /*0008*/ 	.byte	0x04, 0x17
        /*000a*/ 	.short	(.L_392 - .L_391)
.L_391:
        /*000c*/ 	.word	0x00000000
        /*0010*/ 	.short	0x0000
        /*0012*/ 	.short	0x0000
        /*0014*/ 	.byte	0x00, 0xf0, 0x01, 0x28


	//----- nvinfo : EIATTR_SPARSE_MMA_MASK
	.align		4
.L_392:
        /*0018*/ 	.byte	0x03, 0x50
        /*001a*/ 	.short	0x0000


	//----- nvinfo : EIATTR_MAXREG_COUNT
	.align		4
        /*001c*/ 	.byte	0x03, 0x1b
        /*001e*/ 	.short	0x00a8


	//----- nvinfo : EIATTR_MERCURY_ISA_VERSION
	.align		4
        /*0020*/ 	.byte	0x03, 0x5f
        /*0022*/ 	.short	0x0101


	//----- nvinfo : EIATTR_VRC_CTA_INIT_COUNT
	.align		4
        /*0024*/ 	.byte	0x02, 0x4a
	.zero		1
	.zero		1


	//----- nvinfo : EIATTR_EXIT_INSTR_OFFSETS
	.align		4
        /*0028*/ 	.byte	0x04, 0x1c
        /*002a*/ 	.short	(.L_394 - .L_393)


	//   ....[0]....
.L_393:
        /*002c*/ 	.word	0x00000010


	//----- nvinfo : EIATTR_MAX_THREADS
	.align		4
.L_394:
        /*0030*/ 	.byte	0x04, 0x05
        /*0032*/ 	.short	(.L_396 - .L_395)
.L_395:
        /*0034*/ 	.word	0x00000180
        /*0038*/ 	.word	0x00000001
        /*003c*/ 	.word	0x00000001


	//----- nvinfo : EIATTR_CBANK_PARAM_SIZE
	.align		4
.L_396:
        /*0040*/ 	.byte	0x03, 0x19
        /*0042*/ 	.short	0x0a00


	//----- nvinfo : EIATTR_PARAM_CBANK
	.align		4
        /*0044*/ 	.byte	0x04, 0x0a
        /*0046*/ 	.short	(.L_398 - .L_397)
	.align		4
.L_397:
        /*0048*/ 	.word	index@(.nv.constant0._ZN7cutlass13device_kernelIN5flash11enable_sm90INS1_16FlashAttnFwdSm90INS1_25CollectiveMainloopFwdSm90ILi2EN4cute5tupleIJNS5_1CILi1EEES8_S8_EEENS6_IJNS7_ILi128EEENS7_ILi160EEENS7_ILi192EEEEEELi192ENS_12float_e4m3_tEfNS_4arch4Sm90ELb0ELb0ELb0ELb0ELb0ELb0ELb0ELb1ELb1ELb1ELb1ELb0EEENS1_21CollectiveEpilogueFwdINS6_IJSA_SC_SB_EEES9_NS_10bfloat16_tESG_Li256ELb0ELb1ELb1ELb1EEENS1_19SingleTileSchedulerILb0ELb1ELb1ELi128EEEEEEEEEvNT_6ParamsE)
        /*004c*/ 	.short	0x0380
        /*004e*/ 	.short	0x0a00


	//----- nvinfo : EIATTR_SW_WAR
	.align		4
.L_398:
        /*0050*/ 	.byte	0x04, 0x36
        /*0052*/ 	.short	(.L_400 - .L_399)
.L_399:
        /*0054*/ 	.word	0x00000008
.L_400:


//--------------------- .nv.info._ZN7cutlass13device_kernelIN5flash11enable_sm90INS1_16FlashAttnFwdSm90INS1_25CollectiveMainloopFwdSm90ILi2EN4cute5tupleIJNS5_1CILi1EEES8_S8_EEENS6_IJNS7_ILi128EEENS7_ILi160EEENS7_ILi192EEEEEELi192ENS_12float_e4m3_tEfNS_4arch4Sm90ELb0ELb0ELb0ELb1ELb0ELb0ELb0ELb1ELb1ELb1ELb1ELb0EEENS1_21CollectiveEpilogueFwdINS6_IJSA_SC_SB_EEES9_NS_10bfloat16_tESG_Li256ELb1ELb1ELb1ELb1EEENS1_36VarlenDynamicPersistentTileSchedulerILi128ELi160ELi256ELi128ELb1ELb1ELb1ELb0ELb1ELb1EEEEEEEEEvNT_6ParamsE --------------------------
	.section	.nv.info._ZN7cutlass13device_kernelIN5flash11enable_sm90INS1_16FlashAttnFwdSm90INS1_25CollectiveMainloopFwdSm90ILi2EN4cute5tupleIJNS5_1CILi1EEES8_S8_EEENS6_IJNS7_ILi128EEENS7_ILi160EEENS7_ILi192EEEEEELi192ENS_12float_e4m3_tEfNS_4arch4Sm90ELb0ELb0ELb0ELb1ELb0ELb0ELb0ELb1ELb1ELb1ELb1ELb0EEENS1_21CollectiveEpilogueFwdINS6_IJSA_SC_SB_EEES9_NS_10bfloat16_tESG_Li256ELb1ELb1ELb1ELb1EEENS1_36VarlenDynamicPersistentTileSchedulerILi128ELi160ELi256ELi128ELb1ELb1ELb1ELb0ELb1ELb1EEEEEEEEEvNT_6ParamsE,"",@"SHT_CUDA_INFO"
	.sectionflags	@""
	.align	4


	//----- nvinfo : EIATTR_CUDA_API_VERSION
	.align		4
        /*0000*/ 	.byte	0x04, 0x37
        /*0002*/ 	.short	(.L_402 - .L_401)
.L_401:
        /*0004*/ 	.word	0x00000082


	//----- nvinfo : EIATTR_KPARAM_INFO
	.align		4
.L_402:
        /*0008*/ 	.byte	0x04, 0x17
        /*000a*/ 	.short	(.L_404 - .L_403)
.L_403:
        /*000c*/ 	.word	0x00000000
        /*0010*/ 	.short	0x0000
        /*0012*/ 	.short	0x0000
        /*0014*/ 	.byte	0x00, 0xf0, 0x01, 0x2a


	//----- nvinfo : EIATTR_SPARSE_MMA_MASK
	.align		4
.L_404:
        /*0018*/ 	.byte	0x03, 0x50
        /*001a*/ 	.short	0x0000


	//----- nvinfo : EIATTR_MAXREG_COUNT
	.align		4
        /*001c*/ 	.byte	0x03, 0x1b
        /*001e*/ 	.short	0x00a8


	//----- nvinfo : EIATTR_MERCURY_ISA_VERSION
	.align		4
        /*0020*/ 	.byte	0x03, 0x5f
        /*0022*/ 	.short	0x0101


	//----- nvinfo : EIATTR_VRC_CTA_INIT_COUNT
	.align		4
        /*0024*/ 	.byte	0x02, 0x4a
	.zero		1
	.zero		1


	//----- nvinfo : EIATTR_EXIT_INSTR_OFFSETS
	.align		4
        /*0028*/ 	.byte	0x04, 0x1c
        /*002a*/ 	.short	(.L_406 - .L_405)


	//   ....[0]....
.L_405:
        /*002c*/ 	.word	0x00000010


	//----- nvinfo : EIATTR_MAX_THREADS
	.align		4
.L_406:
        /*0030*/ 	.byte	0x04, 0x05
        /*0032*/ 	.short	(.L_408 - .L_407)
.L_407:
        /*0034*/ 	.word	0x00000180
        /*0038*/ 	.word	0x00000001
        /*003c*/ 	.word	0x00000001


	//----- nvinfo : EIATTR_CBANK_PARAM_SIZE
	.align		4
.L_408:
        /*0040*/ 	.byte	0x03, 0x19
        /*0042*/ 	.short	0x0a80


	//----- nvinfo : EIATTR_PARAM_CBANK
	.align		4
        /*0044*/ 	.byte	0x04, 0x0a
        /*0046*/ 	.short	(.L_410 - .L_409)
	.align		4
.L_409:
        /*0048*/ 	.word	index@(.nv.constant0._ZN7cutlass13device_kernelIN5flash11enable_sm90INS1_16FlashAttnFwdSm90INS1_25CollectiveMainloopFwdSm90ILi2EN4cute5tupleIJNS5_1CILi1EEES8_S8_EEENS6_IJNS7_ILi128EEENS7_ILi160EEENS7_ILi192EEEEEELi192ENS_12float_e4m3_tEfNS_4arch4Sm90ELb0ELb0ELb0ELb1ELb0ELb0ELb0ELb1ELb1ELb1ELb1ELb0EEENS1_21CollectiveEpilogueFwdINS6_IJSA_SC_SB_EEES9_NS_10bfloat16_tESG_Li256ELb1ELb1ELb1ELb1EEENS1_36VarlenDynamicPersistentTileSchedulerILi128ELi160ELi256ELi128ELb1ELb1ELb1ELb0ELb1ELb1EEEEEEEEEvNT_6ParamsE)
        /*004c*/ 	.short	0x0380
        /*004e*/ 	.short	0x0a80


	//----- nvinfo : EIATTR_SW_WAR
	.align		4
.L_410:
        /*0050*/ 	.byte	0x04, 0x36
        /*0052*/ 	.short	(.L_412 - .L_411)
.L_411:
        /*0054*/ 	.word	0x00000008
.L_412:


//--------------------- .nv.info._ZN7cutlass13device_kernelIN5flash11enable_sm90INS1_16FlashAttnFwdSm90INS1_25CollectiveMainloopFwdSm90ILi2EN4cute5tupleIJNS5_1CILi1EEES8_S8_EEENS6_IJNS7_ILi128EEENS7_ILi160EEENS7_ILi192EEEEEELi192ENS_12float_e4m3_tEfNS_4arch4Sm90ELb0ELb0ELb0ELb1ELb0ELb1ELb0ELb1ELb1ELb1ELb1ELb0EEENS1_21CollectiveEpilogueFwdINS6_IJSA_SC_SB_EEES9_NS_10bfloat16_tESG_Li256ELb1ELb1ELb1ELb1EEENS1_36VarlenDynamicPersistentTileSchedulerILi128ELi160ELi256ELi128ELb1ELb1ELb1ELb0ELb1ELb1EEEEEEEEEvNT_6ParamsE --------------------------
	.section	.nv.info._ZN7cutlass13device_kernelIN5flash11enable_sm90INS1_16FlashAttnFwdSm90INS1_25CollectiveMainloopFwdSm90ILi2EN4cute5tupleIJNS5_1CILi1EEES8_S8_EEENS6_IJNS7_ILi128EEENS7_ILi160EEENS7_ILi192EEEEEELi192ENS_12float_e4m3_tEfNS_4arch4Sm90ELb0ELb0ELb0ELb1ELb0ELb1ELb0ELb1ELb1ELb1ELb1ELb0EEENS1_21CollectiveEpilogueFwdINS6_IJSA_SC_SB_EEES9_NS_10bfloat16_tESG_Li256ELb1ELb1ELb1ELb1EEENS1_36VarlenDynamicPersistentTileSchedulerILi128ELi160ELi256ELi128ELb1ELb1ELb1ELb0ELb1ELb1EEEEEEEEEvNT_6ParamsE,"",@"SHT_CUDA_INFO"
	.sectionflags	@""
	.align	4


	//----- nvinfo : EIATTR_CUDA_API_VERSION
	.align		4
        /*0000*/ 	.byte	0x04, 0x37
        /*0002*/ 	.short	(.L_414 - .L_413)
.L_413:
        /*0004*/ 	.word	0x00000082


	//----- nvinfo : EIATTR_KPARAM_INFO
	.align		4
.L_414:
        /*0008*/ 	.byte	0x04, 0x17
        /*000a*/ 	.short	(.L_416 - .L_415)
.L_415:
        /*000c*/ 	.word	0x00000000
        /*0010*/ 	.short	0x0000
        /*0012*/ 	.short	0x0000
        /*0014*/ 	.byte	0x00, 0xf0, 0x01, 0x2a


	//----- nvinfo : EIATTR_SPARSE_MMA_MASK
	.align		4
.L_416:
        /*0018*/ 	.byte	0x03, 0x50
        /*001a*/ 	.short	0x0000


	//----- nvinfo : EIATTR_MAXREG_COUNT
	.align		4
        /*001c*/ 	.byte	0x03, 0x1b
        /*001e*/ 	.short	0x00a8


	//----- nvinfo : EIATTR_MERCURY_ISA_VERSION
	.align		4
        /*0020*/ 	.byte	0x03, 0x5f
        /*0022*/ 	.short	0x0101


	//----- nvinfo : EIATTR_VRC_CTA_INIT_COUNT
	.align		4
        /*0024*/ 	.byte	0x02, 0x4a
	.zero		1
	.zero		1


	//----- nvinfo : EIATTR_EXIT_INSTR_OFFSETS
	.align		4
        /*0028*/ 	.byte	0x04, 0x1c
        /*002a*/ 	.short	(.L_418 - .L_417)


	//   ....[0]....
.L_417:
        /*002c*/ 	.word	0x00000010


	//----- nvinfo : EIATTR_MAX_THREADS
	.align		4
.L_418:
        /*0030*/ 	.byte	0x04, 0x05
        /*0032*/ 	.short	(.L_420 - .L_419)
.L_419:
        /*0034*/ 	.word	0x00000180
        /*0038*/ 	.word	0x00000001
        /*003c*/ 	.word	0x00000001


	//----- nvinfo : EIATTR_CBANK_PARAM_SIZE
	.align		4
.L_420:
        /*0040*/ 	.byte	0x03, 0x19
        /*0042*/ 	.short	0x0a80


	//----- nvinfo : EIATTR_PARAM_CBANK
	.align		4
        /*0044*/ 	.byte	0x04, 0x0a
        /*0046*/ 	.short	(.L_422 - .L_421)
	.align		4
.L_421:
        /*0048*/ 	.word	index@(.nv.constant0._ZN7cutlass13device_kernelIN5flash11enable_sm90INS1_16FlashAttnFwdSm90INS1_25CollectiveMainloopFwdSm90ILi2EN4cute5tupleIJNS5_1CILi1EEES8_S8_EEENS6_IJNS7_ILi128EEENS7_ILi160EEENS7_ILi192EEEEEELi192ENS_12float_e4m3_tEfNS_4arch4Sm90ELb0ELb0ELb0ELb1ELb0ELb1ELb0ELb1ELb1ELb1ELb1ELb0EEENS1_21CollectiveEpilogueFwdINS6_IJSA_SC_SB_EEES9_NS_10bfloat16_tESG_Li256ELb1ELb1ELb1ELb1EEENS1_36VarlenDynamicPersistentTileSchedulerILi128ELi160ELi256ELi128ELb1ELb1ELb1ELb0ELb1ELb1EEEEEEEEEvNT_6ParamsE)
        /*004c*/ 	.short	0x0380
        /*004e*/ 	.short	0x0a80


	//----- nvinfo : EIATTR_SW_WAR
	.align		4
.L_422:
        /*0050*/ 	.byte	0x04, 0x36
        /*0052*/ 	.short	(.L_424 - .L_423)
.L_423:
        /*0054*/ 	.word	0x00000008
.L_424:


//--------------------- .nv.info._ZN7cutlass13device_kernelIN5flash11enable_sm90INS1_16FlashAttnFwdSm90INS1_25CollectiveMainloopFwdSm90ILi2EN4cute5tupleIJNS5_1CILi1EEES8_S8_EEENS6_IJNS7_ILi128EEENS7_ILi160EEENS7_ILi192EEEEEELi192ENS_12float_e4m3_tEfNS_4arch4Sm90ELb0ELb1ELb0ELb0ELb0ELb0ELb0ELb1ELb1ELb1ELb1ELb0EEENS1_21CollectiveEpilogueFwdINS6_IJSA_SC_SB_EEES9_NS_10bfloat16_tESG_Li256ELb0ELb1ELb1ELb1EEENS1_19SingleTileSchedulerILb0ELb1ELb1ELi128EEEEEEEEEvNT_6ParamsE --------------------------
	.section	.nv.info._ZN7cutlass13device_kernelIN5flash11enable_sm90INS1_16FlashAttnFwdSm90INS1_25CollectiveMainloopFwdSm90ILi2EN4cute5tupleIJNS5_1CILi1EEES8_S8_EEENS6_IJNS7_ILi128EEENS7_ILi160EEENS7_ILi192EEEEEELi192ENS_12float_e4m3_tEfNS_4arch4Sm90ELb0ELb1ELb0ELb0ELb0ELb0ELb0ELb1ELb1ELb1ELb1ELb0EEENS1_21CollectiveEpilogueFwdINS6_IJSA_SC_SB_EEES9_NS_10bfloat16_tESG_Li256ELb0ELb1ELb1ELb1EEENS1_19SingleTileSchedulerILb0ELb1ELb1ELi128EEEEEEEEEvNT_6ParamsE,"",@"SHT_CUDA_INFO"
	.sectionflags	@""
	.align	4


	//----- nvinfo : EIATTR_CUDA_API_VERSION
	.align		4
        /*0000*/ 	.byte	0x04, 0x37
        /*0002*/ 	.short	(.L_426 - .L_425)
.L_425:
        /*0004*/ 	.word	0x00000082


	//----- nvinfo : EIATTR_KPARAM_INFO
	.align		4
.L_426:
        /*0008*/ 	.byte	0x04, 0x17
        /*000a*/ 	.short	(.L_428 - .L_427)
.L_427:
        /*000c*/ 	.word	0x00000000
        /*0010*/ 	.short	0x0000
        /*0012*/ 	.short	0x0000
        /*0014*/ 	.byte	0x00, 0xf0, 0x01, 0x28


	//----- nvinfo : EIATTR_SPARSE_MMA_MASK
	.align		4
.L_428:
        /*0018*/ 	.byte	0x03, 0x50
        /*001a*/ 	.short	0x0000


	//----- nvinfo : EIATTR_MAXREG_COUNT
	.align		4
        /*001c*/ 	.byte	0x03, 0x1b
        /*001e*/ 	.short	0x00a8


	//----- nvinfo : EIATTR_MERCURY_ISA_VERSION
	.align		4
        /*0020*/ 	.byte	0x03, 0x5f
        /*0022*/ 	.short	0x0101


	//----- nvinfo : EIATTR_VRC_CTA_INIT_COUNT
	.align		4
        /*0024*/ 	.byte	0x02, 0x4a
	.zero		1
	.zero		1


	//----- nvinfo : EIATTR_EXIT_INSTR_OFFSETS
	.align		4
        /*0028*/ 	.byte	0x04, 0x1c
        /*002a*/ 	.short	(.L_430 - .L_429)


	//   ....[0]....
.L_429:
        /*002c*/ 	.word	0x00000010


	//----- nvinfo : EIATTR_MAX_THREADS
	.align		4
.L_430:
        /*0030*/ 	.byte	0x04, 0x05
        /*0032*/ 	.short	(.L_432 - .L_431)
.L_431:
        /*0034*/ 	.word	0x00000180
        /*0038*/ 	.word	0x00000001
        /*003c*/ 	.word	0x00000001


	//----- nvinfo : EIATTR_CBANK_PARAM_SIZE
	.align		4
.L_432:
        /*0040*/ 	.byte	0x03, 0x19
        /*0042*/ 	.short	0x0a00


	//----- nvinfo : EIATTR_PARAM_CBANK
	.align		4
        /*0044*/ 	.byte	0x04, 0x0a
        /*0046*/ 	.short	(.L_434 - .L_433)
	.align		4
.L_433:
        /*0048*/ 	.word	index@(.nv.constant0._ZN7cutlass13device_kernelIN5flash11enable_sm90INS1_16FlashAttnFwdSm90INS1_25CollectiveMainloopFwdSm90ILi2EN4cute5tupleIJNS5_1CILi1EEES8_S8_EEENS6_IJNS7_ILi128EEENS7_ILi160EEENS7_ILi192EEEEEELi192ENS_12float_e4m3_tEfNS_4arch4Sm90ELb0ELb1ELb0ELb0ELb0ELb0ELb0ELb1ELb1ELb1ELb1ELb0EEENS1_21CollectiveEpilogueFwdINS6_IJSA_SC_SB_EEES9_NS_10bfloat16_tESG_Li256ELb0ELb1ELb1ELb1EEENS1_19SingleTileSchedulerILb0ELb1ELb1ELi128EEEEEEEEEvNT_6ParamsE)
        /*004c*/ 	.short	0x0380
        /*004e*/ 	.short	0x0a00


	//----- nvinfo : EIATTR_SW_WAR
	.align		4
.L_434:
        /*0050*/ 	.byte	0x04, 0x36
        /*0052*/ 	.short	(.L_436 - .L_435)
.L_435:
        /*0054*/ 	.word	0x00000008
.L_436:


//--------------------- .nv.info._ZN7cutlass13device_kernelIN5flash11enable_sm90INS1_16FlashAttnFwdSm90INS1_25CollectiveMainloopFwdSm90ILi2EN4cute5tupleIJNS5_1CILi1EEES8_S8_EEENS6_IJNS7_ILi128EEENS7_ILi160EEENS7_ILi192EEEEEELi192ENS_12float_e4m3_tEfNS_4arch4Sm90ELb0ELb1ELb0ELb1ELb0ELb0ELb0ELb1ELb1ELb1ELb1ELb0EEENS1_21CollectiveEpilogueFwdINS6_IJSA_SC_SB_EEES9_NS_10bfloat16_tESG_Li256ELb1ELb1ELb1ELb1EEENS1_36VarlenDynamicPersistentTileSchedulerILi128ELi160ELi256ELi128ELb1ELb1ELb1ELb1ELb0ELb1EEEEEEEEEvNT_6ParamsE --------------------------
	.section	.nv.info._ZN7cutlass13device_kernelIN5flash11enable_sm90INS1_16FlashAttnFwdSm90INS1_25CollectiveMainloopFwdSm90ILi2EN4cute5tupleIJNS5_1CILi1EEES8_S8_EEENS6_IJNS7_ILi128EEENS7_ILi160EEENS7_ILi192EEEEEELi192ENS_12float_e4m3_tEfNS_4arch4Sm90ELb0ELb1ELb0ELb1ELb0ELb0ELb0ELb1ELb1ELb1ELb1ELb0EEENS1_21CollectiveEpilogueFwdINS6_IJSA_SC_SB_EEES9_NS_10bfloat16_tESG_Li256ELb1ELb1ELb1ELb1EEENS1_36VarlenDynamicPersistentTileSchedulerILi128ELi160ELi256ELi128ELb1ELb1ELb1ELb1ELb0ELb1EEEEEEEEEvNT_6ParamsE,"",@"SHT_CUDA_INFO"
	.sectionflags	@""
	.align	4


	//----- nvinfo : EIATTR_CUDA_API_VERSION
	.align		4
        /*0000*/ 	.byte	0x04, 0x37
        /*0002*/ 	.short	(.L_438 - .L_437)
.L_437:
        /*0004*/ 	.word	0x00000082


	//----- nvinfo : EIATTR_KPARAM_INFO
	.align		4
.L_438:
        /*0008*/ 	.byte	0x04, 0x17
        /*000a*/ 	.short	(.L_440 - .L_439)
.L_439:
        /*000c*/ 	.word	0x00000000
        /*0010*/ 	.short	0x0000
        /*0012*/ 	.short	0x0000
        /*0014*/ 	.byte	0x00, 0xf0, 0x01, 0x2a


	//----- nvinfo : EIATTR_SPARSE_MMA_MASK
	.align		4
.L_440:
        /*0018*/ 	.byte	0x03, 0x50
        /*001a*/ 	.short	0x0000


	//----- nvinfo : EIATTR_MAXREG_COUNT
	.align		4
        /*001c*/ 	.byte	0x03, 0x1b
        /*001e*/ 	.short	0x00a8


	//----- nvinfo : EIATTR_MERCURY_ISA_VERSION
	.align		4
        /*0020*/ 	.byte	0x03, 0x5f
        /*0022*/ 	.short	0x0101


	//----- nvinfo : EIATTR_VRC_CTA_INIT_COUNT
	.align		4
        /*0024*/ 	.byte	0x02, 0x4a
	.zero		1
	.zero		1


	//----- nvinfo : EIATTR_EXIT_INSTR_OFFSETS
	.align		4
        /*0028*/ 	.byte	0x04, 0x1c
        /*002a*/ 	.short	(.L_442 - .L_441)


	//   ....[0]....
.L_441:
        /*002c*/ 	.word	0x00000010


	//----- nvinfo : EIATTR_MAX_THREADS
	.align		4
.L_442:
        /*0030*/ 	.byte	0x04, 0x05
        /*0032*/ 	.short	(.L_444 - .L_443)
.L_443:
        /*0034*/ 	.word	0x00000180
        /*0038*/ 	.word	0x00000001
        /*003c*/ 	.word	0x00000001


	//----- nvinfo : EIATTR_CBANK_PARAM_SIZE
	.align		4
.L_444:
        /*0040*/ 	.byte	0x03, 0x19
        /*0042*/ 	.short	0x0a80


	//----- nvinfo : EIATTR_PARAM_CBANK
	.align		4
        /*0044*/ 	.byte	0x04, 0x0a
        /*0046*/ 	.short	(.L_446 - .L_445)
	.align		4
.L_445:
        /*0048*/ 	.word	index@(.nv.constant0._ZN7cutlass13device_kernelIN5flash11enable_sm90INS1_16FlashAttnFwdSm90INS1_25CollectiveMainloopFwdSm90ILi2EN4cute5tupleIJNS5_1CILi1EEES8_S8_EEENS6_IJNS7_ILi128EEENS7_ILi160EEENS7_ILi192EEEEEELi192ENS_12float_e4m3_tEfNS_4arch4Sm90ELb0ELb1ELb0ELb1ELb0ELb0ELb0ELb1ELb1ELb1ELb1ELb0EEENS1_21CollectiveEpilogueFwdINS6_IJSA_SC_SB_EEES9_NS_10bfloat16_tESG_Li256ELb1ELb1ELb1ELb1EEENS1_36VarlenDynamicPersistentTileSchedulerILi128ELi160ELi256ELi128ELb1ELb1ELb1ELb1ELb0ELb1EEEEEEEEEvNT_6ParamsE)
        /*004c*/ 	.short	0x0380
        /*004e*/ 	.short	0x0a80


	//----- nvinfo : EIATTR_SW_WAR
	.align		4
.L_446:
        /*0050*/ 	.byte	0x04, 0x36
        /*0052*/ 	.short	(.L_448 - .L_447)
.L_447:
        /*0054*/ 	.word	0x00000008
.L_448:


//--------------------- .nv.info._ZN7cutlass13device_kernelIN5flash11enable_sm90INS1_16FlashAttnFwdSm90INS1_25CollectiveMainloopFwdSm90ILi2EN4cute5tupleIJNS5_1CILi1EEES8_S8_EEENS6_IJNS7_ILi128EEENS7_ILi160EEENS7_ILi192EEEEEELi192ENS_12float_e4m3_tEfNS_4arch4Sm90ELb0ELb1ELb0ELb1ELb0ELb1ELb0ELb1ELb1ELb1ELb1ELb0EEENS1_21CollectiveEpilogueFwdINS6_IJSA_SC_SB_EEES9_NS_10bfloat16_tESG_Li256ELb1ELb1ELb1ELb1EEENS1_36VarlenDynamicPersistentTileSchedulerILi128ELi160ELi256ELi128ELb1ELb1ELb1ELb1ELb0ELb1EEEEEEEEEvNT_6ParamsE --------------------------
	.section	.nv.info._ZN7cutlass13device_kernelIN5flash11enable_sm90INS1_16FlashAttnFwdSm90INS1_25CollectiveMainloopFwdSm90ILi2EN4cute5tupleIJNS5_1CILi1EEES8_S8_EEENS6_IJNS7_ILi128EEENS7_ILi160EEENS7_ILi192EEEEEELi192ENS_12float_e4m3_tEfNS_4arch4Sm90ELb0ELb1ELb0ELb1ELb0ELb1ELb0ELb1ELb1ELb1ELb1ELb0EEENS1_21CollectiveEpilogueFwdINS6_IJSA_SC_SB_EEES9_NS_10bfloat16_tESG_Li256ELb1ELb1ELb1ELb1EEENS1_36VarlenDynamicPersistentTileSchedulerILi128ELi160ELi256ELi128ELb1ELb1ELb1ELb1ELb0ELb1EEEEEEEEEvNT_6ParamsE,"",@"SHT_CUDA_INFO"
	.sectionflags	@""
	.align	4


	//----- nvinfo : EIATTR_CUDA_API_VERSION
	.align		4
        /*0000*/ 	.byte	0x04, 0x37
        /*0002*/ 	.short	(.L_450 - .L_449)
.L_449:
        /*0004*/ 	.word	0x00000082


	//----- nvinfo : EIATTR_KPARAM_INFO
	.align		4
.L_450:
        /*0008*/ 	.byte	0x04, 0x17
        /*000a*/ 	.short	(.L_452 - .L_451)
.L_451:
        /*000c*/ 	.word	0x00000000
        /*0010*/ 	.short	0x0000
        /*0012*/ 	.short	0x0000
        /*0014*/ 	.byte	0x00, 0xf0, 0x01, 0x2a


	//----- nvinfo : EIATTR_SPARSE_MMA_MASK
	.align		4
.L_452:
        /*0018*/ 	.byte	0x03, 0x50
        /*001a*/ 	.short	0x0000


	//----- nvinfo : EIATTR_MAXREG_COUNT
	.align		4
        /*001c*/ 	.byte	0x03, 0x1b
        /*001e*/ 	.short	0x00a8


	//----- nvinfo : EIATTR_MERCURY_ISA_VERSION
	.align		4
        /*0020*/ 	.byte	0x03, 0x5f
        /*0022*/ 	.short	0x0101


	//----- nvinfo : EIATTR_VRC_CTA_INIT_COUNT
	.align		4
        /*0024*/ 	.byte	0x02, 0x4a
	.zero		1
	.zero		1


	//----- nvinfo : EIATTR_EXIT_INSTR_OFFSETS
	.align		4
        /*0028*/ 	.byte	0x04, 0x1c
        /*002a*/ 	.short	(.L_454 - .L_453)


	//   ....[0]....
.L_453:
        /*002c*/ 	.word	0x00000010


	//----- nvinfo : EIATTR_MAX_THREADS
	.align		4
.L_454:
        /*0030*/ 	.byte	0x04, 0x05
        /*0032*/ 	.short	(.L_456 - .L_455)
.L_455:
        /*0034*/ 	.word	0x00000180
        /*0038*/ 	.word	0x00000001
        /*003c*/ 	.word	0x00000001


	//----- nvinfo : EIATTR_CBANK_PARAM_SIZE
	.align		4
.L_456:
        /*0040*/ 	.byte	0x03, 0x19
        /*0042*/ 	.short	0x0a80


	//----- nvinfo : EIATTR_PARAM_CBANK
	.align		4
        /*0044*/ 	.byte	0x04, 0x0a
        /*0046*/ 	.short	(.L_458 - .L_457)
	.align		4
.L_457:
        /*0048*/ 	.word	index@(.nv.constant0._ZN7cutlass13device_kernelIN5flash11enable_sm90INS1_16FlashAttnFwdSm90INS1_25CollectiveMainloopFwdSm90ILi2EN4cute5tupleIJNS5_1CILi1EEES8_S8_EEENS6_IJNS7_ILi128EEENS7_ILi160EEENS7_ILi192EEEEEELi192ENS_12float_e4m3_tEfNS_4arch4Sm90ELb0ELb1ELb0ELb1ELb0ELb1ELb0ELb1ELb1ELb1ELb1ELb0EEENS1_21CollectiveEpilogueFwdINS6_IJSA_SC_SB_EEES9_NS_10bfloat16_tESG_Li256ELb1ELb1ELb1ELb1EEENS1_36VarlenDynamicPersistentTileSchedulerILi128ELi160ELi256ELi128ELb1ELb1ELb1ELb1ELb0ELb1EEEEEEEEEvNT_6ParamsE)
        /*004c*/ 	.short	0x0380
        /*004e*/ 	.short	0x0a80


	//----- nvinfo : EIATTR_SW_WAR
	.align		4
.L_458:
        /*0050*/ 	.byte	0x04, 0x36
        /*0052*/ 	.short	(.L_460 - .L_459)
.L_459:
        /*0054*/ 	.word	0x00000008
.L_460:


//--------------------- .nv.info._ZN7cutlass13device_kernelIN5flash11enable_sm90INS1_16FlashAttnFwdSm90INS1_25CollectiveMainloopFwdSm90ILi2EN4cute5tupleIJNS5_1CILi1EEES8_S8_EEENS6_IJNS7_ILi128EEENS7_ILi160EEENS7_ILi192EEEEEELi192ENS_12float_e4m3_tEfNS_4arch4Sm90ELb1ELb0ELb0ELb0ELb0ELb0ELb0ELb1ELb1ELb1ELb1ELb0EEENS1_21CollectiveEpilogueFwdINS6_IJSA_SC_SB_EEES9_NS_10bfloat16_tESG_Li256ELb0ELb1ELb1ELb1EEENS1_19SingleTileSchedulerILb0ELb1ELb1ELi128EEEEEEEEEvNT_6ParamsE --------------------------
	.section	.nv.info._ZN7cutlass13device_kernelIN5flash11enable_sm90INS1_16FlashAttnFwdSm90INS1_25CollectiveMainloopFwdSm90ILi2EN4cute5tupleIJNS5_1CILi1EEES8_S8_EEENS6_IJNS7_ILi128EEENS7_ILi160EEENS7_ILi192EEEEEELi192ENS_12float_e4m3_tEfNS_4arch4Sm90ELb1ELb0ELb0ELb0ELb0ELb0ELb0ELb1ELb1ELb1ELb1ELb0EEENS1_21CollectiveEpilogueFwdINS6_IJSA_SC_SB_EEES9_NS_10bfloat16_tESG_Li256ELb0ELb1ELb1ELb1EEENS1_19SingleTileSchedulerILb0ELb1ELb1ELi128EEEEEEEEEvNT_6ParamsE,"",@"SHT_CUDA_INFO"
	.sectionflags	@""
	.align	4


	//----- nvinfo : EIATTR_CUDA_API_VERSION
	.align		4
        /*0000*/ 	.byte	0x04, 0x37
        /*0002*/ 	.short	(.L_462 - .L_461)
.L_461:
        /*0004*/ 	.word	0x00000082


	//----- nvinfo : EIATTR_KPARAM_INFO
	.align		4
.L_462:
        /*0008*/ 	.byte	0x04, 0x17
        /*000a*/ 	.short	(.L_464 - .L_463)
.L_463:
        /*000c*/ 	.word	0x00000000
        /*0010*/ 	.short	0x0000
        /*0012*/ 	.short	0x0000
        /*0014*/ 	.byte	0x00, 0xf0, 0x01, 0x28


	//----- nvinfo : EIATTR_SPARSE_MMA_MASK
	.align		4
.L_464:
        /*0018*/ 	.byte	0x03, 0x50
        /*001a*/ 	.short	0x0000


	//----- nvinfo : EIATTR_MAXREG_COUNT
	.align		4
        /*001c*/ 	.byte	0x03, 0x1b
        /*001e*/ 	.short	0x00a8


	//----- nvinfo : EIATTR_MERCURY_ISA_VERSION
	.align		4
        /*0020*/ 	.byte	0x03, 0x5f
        /*0022*/ 	.short	0x0101


	//----- nvinfo : EIATTR_VRC_CTA_INIT_COUNT
	.align		4
        /*0024*/ 	.byte	0x02, 0x4a
	.zero		1
	.zero		1


	//----- nvinfo : EIATTR_EXIT_INSTR_OFFSETS
	.align		4
        /*0028*/ 	.byte	0x04, 0x1c
        /*002a*/ 	.short	(.L_466 - .L_465)


	//   ....[0]....
.L_465:
        /*002c*/ 	.word	0x00000010


	//----- nvinfo : EIATTR_MAX_THREADS
	.align		4
.L_466:
        /*0030*/ 	.byte	0x04, 0x05
        /*0032*/ 	.short	(.L_468 - .L_467)
.L_467:
        /*0034*/ 	.word	0x00000180
        /*0038*/ 	.word	0x00000001
        /*003c*/ 	.word	0x00000001


	//----- nvinfo : EIATTR_CBANK_PARAM_SIZE
	.align		4
.L_468:
        /*0040*/ 	.byte	0x03, 0x19
        /*0042*/ 	.short	0x0a00


	//----- nvinfo : EIATTR_PARAM_CBANK
	.align		4
        /*0044*/ 	.byte	0x04, 0x0a
        /*0046*/ 	.short	(.L_470 - .L_469)
	.align		4
.L_469:
        /*0048*/ 	.word	index@(.nv.constant0._ZN7cutlass13device_kernelIN5flash11enable_sm90INS1_16FlashAttnFwdSm90INS1_25CollectiveMainloopFwdSm90ILi2EN4cute5tupleIJNS5_1CILi1EEES8_S8_EEENS6_IJNS7_ILi128EEENS7_ILi160EEENS7_ILi192EEEEEELi192ENS_12float_e4m3_tEfNS_4arch4Sm90ELb1ELb0ELb0ELb0ELb0ELb0ELb0ELb1ELb1ELb1ELb1ELb0EEENS1_21CollectiveEpilogueFwdINS6_IJSA_SC_SB_EEES9_NS_10bfloat16_tESG_Li256ELb0ELb1ELb1ELb1EEENS1_19SingleTileSchedulerILb0ELb1ELb1ELi128EEEEEEEEEvNT_6ParamsE)
        /*004c*/ 	.short	0x0380
        /*004e*/ 	.short	0x0a00


	//----- nvinfo : EIATTR_SW_WAR
	.align		4
.L_470:
        /*0050*/ 	.byte	0x04, 0x36
        /*0052*/ 	.short	(.L_472 - .L_471)
.L_471:
        /*0054*/ 	.word	0x00000008
.L_472:


//--------------------- .nv.info._ZN7cutlass13device_kernelIN5flash11enable_sm90INS1_16FlashAttnFwdSm90INS1_25CollectiveMainloopFwdSm90ILi2EN4cute5tupleIJNS5_1CILi1EEES8_S8_EEENS6_IJNS7_ILi128EEENS7_ILi160EEENS7_ILi192EEEEEELi192ENS_12float_e4m3_tEfNS_4arch4Sm90ELb1ELb0ELb0ELb1ELb0ELb0ELb0ELb1ELb1ELb1ELb1ELb0EEENS1_21CollectiveEpilogueFwdINS6_IJSA_SC_SB_EEES9_NS_10bfloat16_tESG_Li256ELb1ELb1ELb1ELb1EEENS1_36VarlenDynamicPersistentTileSchedulerILi128ELi160ELi256ELi128ELb1ELb1ELb1ELb1ELb1ELb1EEEEEEEEEvNT_6ParamsE --------------------------
	.section	.nv.info._ZN7cutlass13device_kernelIN5flash11enable_sm90INS1_16FlashAttnFwdSm90INS1_25CollectiveMainloopFwdSm90ILi2EN4cute5tupleIJNS5_1CILi1EEES8_S8_EEENS6_IJNS7_ILi128EEENS7_ILi160EEENS7_ILi192EEEEEELi192ENS_12float_e4m3_tEfNS_4arch4Sm90ELb1ELb0ELb0ELb1ELb0ELb0ELb0ELb1ELb1ELb1ELb1ELb0EEENS1_21CollectiveEpilogueFwdINS6_IJSA_SC_SB_EEES9_NS_10bfloat16_tESG_Li256ELb1ELb1ELb1ELb1EEENS1_36VarlenDynamicPersistentTileSchedulerILi128ELi160ELi256ELi128ELb1ELb1ELb1ELb1ELb1ELb1EEEEEEEEEvNT_6ParamsE,"",@"SHT_CUDA_INFO"
	.sectionflags	@""
	.align	4


	//----- nvinfo : EIATTR_CUDA_API_VERSION
	.align		4
        /*0000*/ 	.byte	0x04, 0x37
        /*0002*/ 	.short	(.L_474 - .L_473)
.L_473:
        /*0004*/ 	.word	0x00000082


	//----- nvinfo : EIATTR_KPARAM_INFO
	.align		4
.L_474:
        /*0008*/ 	.byte	0x04, 0x17
        /*000a*/ 	.short	(.L_476 - .L_475)
.L_475:
        /*000c*/ 	.word	0x00000000
        /*0010*/ 	.short	0x0000
        /*0012*/ 	.short	0x0000
        /*0014*/ 	.byte	0x00, 0xf0, 0x01, 0x2a


	//----- nvinfo : EIATTR_SPARSE_MMA_MASK
	.align		4
.L_476:
        /*0018*/ 	.byte	0x03, 0x50
        /*001a*/ 	.short	0x0000


	//----- nvinfo : EIATTR_MAXREG_COUNT
	.align		4
        /*001c*/ 	.byte	0x03, 0x1b
        /*001e*/ 	.short	0x00a8


	//----- nvinfo : EIATTR_MERCURY_ISA_VERSION
	.align		4
        /*0020*/ 	.byte	0x03, 0x5f
        /*0022*/ 	.short	0x0101


	//----- nvinfo : EIATTR_VRC_CTA_INIT_COUNT
	.align		4
        /*0024*/ 	.byte	0x02, 0x4a
	.zero		1
	.zero		1


	//----- nvinfo : EIATTR_EXIT_INSTR_OFFSETS
	.align		4
        /*0028*/ 	.byte	0x04, 0x1c
        /*002a*/ 	.short	(.L_478 - .L_477)


	//   ....[0]....
.L_477:
        /*002c*/ 	.word	0x00000010


	//----- nvinfo : EIATTR_MAX_THREADS
	.align		4
.L_478:
        /*0030*/ 	.byte	0x04, 0x05
        /*0032*/ 	.short	(.L_480 - .L_479)
.L_479:
        /*0034*/ 	.word	0x00000180
        /*0038*/ 	.word	0x00000001
        /*003c*/ 	.word	0x00000001


	//----- nvinfo : EIATTR_CBANK_PARAM_SIZE
	.align		4
.L_480:
        /*0040*/ 	.byte	0x03, 0x19
        /*0042*/ 	.short	0x0a80


	//----- nvinfo : EIATTR_PARAM_CBANK
	.align		4
        /*0044*/ 	.byte	0x04, 0x0a
        /*0046*/ 	.short	(.L_482 - .L_481)
	.align		4
.L_481:
        /*0048*/ 	.word	index@(.nv.constant0._ZN7cutlass13device_kernelIN5flash11enable_sm90INS1_16FlashAttnFwdSm90INS1_25CollectiveMainloopFwdSm90ILi2EN4cute5tupleIJNS5_1CILi1EEES8_S8_EEENS6_IJNS7_ILi128EEENS7_ILi160EEENS7_ILi192EEEEEELi192ENS_12float_e4m3_tEfNS_4arch4Sm90ELb1ELb0ELb0ELb1ELb0ELb0ELb0ELb1ELb1ELb1ELb1ELb0EEENS1_21CollectiveEpilogueFwdINS6_IJSA_SC_SB_EEES9_NS_10bfloat16_tESG_Li256ELb1ELb1ELb1ELb1EEENS1_36VarlenDynamicPersistentTileSchedulerILi128ELi160ELi256ELi128ELb1ELb1ELb1ELb1ELb1ELb1EEEEEEEEEvNT_6ParamsE)
        /*004c*/ 	.short	0x0380
        /*004e*/ 	.short	0x0a80


	//----- nvinfo : EIATTR_SW_WAR
	.align		4
.L_482:
        /*0050*/ 	.byte	0x04, 0x36
        /*0052*/ 	.short	(.L_484 - .L_483)
.L_483:
        /*0054*/ 	.word	0x00000008
.L_484:


//--------------------- .nv.info._ZN7cutlass13device_kernelIN5flash11enable_sm90INS1_16FlashAttnFwdSm90INS1_25CollectiveMainloopFwdSm90ILi2EN4cute5tupleIJNS5_1CILi1EEES8_S8_EEENS6_IJNS7_ILi128EEENS7_ILi160EEENS7_ILi192EEEEEELi192ENS_12float_e4m3_tEfNS_4arch4Sm90ELb1ELb0ELb0ELb1ELb0ELb1ELb0ELb1ELb1ELb1ELb1ELb0EEENS1_21CollectiveEpilogueFwdINS6_IJSA_SC_SB_EEES9_NS_10bfloat16_tESG_Li256ELb1ELb1ELb1ELb1EEENS1_36VarlenDynamicPersistentTileSchedulerILi128ELi160ELi256ELi128ELb1ELb1ELb1ELb1ELb1ELb1EEEEEEEEEvNT_6ParamsE --------------------------
	.section	.nv.info._ZN7cutlass13device_kernelIN5flash11enable_sm90INS1_16FlashAttnFwdSm90INS1_25CollectiveMainloopFwdSm90ILi2EN4cute5tupleIJNS5_1CILi1EEES8_S8_EEENS6_IJNS7_ILi128EEENS7_ILi160EEENS7_ILi192EEEEEELi192ENS_12float_e4m3_tEfNS_4arch4Sm90ELb1ELb0ELb0ELb1ELb0ELb1ELb0ELb1ELb1ELb1ELb1ELb0EEENS1_21CollectiveEpilogueFwdINS6_IJSA_SC_SB_EEES9_NS_10bfloat16_tESG_Li256ELb1ELb1ELb1ELb1EEENS1_36VarlenDynamicPersistentTileSchedulerILi128ELi160ELi256ELi128ELb1ELb1ELb1ELb1ELb1ELb1EEEEEEEEEvNT_6ParamsE,"",@"SHT_CUDA_INFO"
	.sectionflags	@""
	.align	4


	//----- nvinfo : EIATTR_CUDA_API_VERSION
	.align		4
        /*0000*/ 	.byte	0x04, 0x37
        /*0002*/ 	.short	(.L_486 - .L_485)
.L_485:
        /*0004*/ 	.word	0x00000082


	//----- nvinfo : EIATTR_KPARAM_INFO
	.align		4
.L_486:
        /*0008*/ 	.byte	0x04, 0x17
        /*000a*/ 	.short	(.L_488 - .L_487)
.L_487:
        /*000c*/ 	.word	0x00000000
        /*0010*/ 	.short	0x0000
        /*0012*/ 	.short	0x0000
        /*0014*/ 	.byte	0x00, 0xf0, 0x01, 0x2a


	//----- nvinfo : EIATTR_SPARSE_MMA_MASK
	.align		4
.L_488:
        /*0018*/ 	.byte	0x03, 0x50
        /*001a*/ 	.short	0x0000


	//----- nvinfo : EIATTR_MAXREG_COUNT
	.align		4
        /*001c*/ 	.byte	0x03, 0x1b
        /*001e*/ 	.short	0x00a8


	//----- nvinfo : EIATTR_MERCURY_ISA_VERSION
	.align		4
        /*0020*/ 	.byte	0x03, 0x5f
        /*0022*/ 	.short	0x0101


	//----- nvinfo : EIATTR_VRC_CTA_INIT_COUNT
	.align		4
        /*0024*/ 	.byte	0x02, 0x4a
	.zero		1
	.zero		1


	//----- nvinfo : EIATTR_EXIT_INSTR_OFFSETS
	.align		4
        /*0028*/ 	.byte	0x04, 0x1c
        /*002a*/ 	.short	(.L_490 - .L_489)


	//   ....[0]....
.L_489:
        /*002c*/ 	.word	0x00000010


	//----- nvinfo : EIATTR_MAX_THREADS
	.align		4
.L_490:
        /*0030*/ 	.byte	0x04, 0x05
        /*0032*/ 	.short	(.L_492 - .L_491)
.L_491:
        /*0034*/ 	.word	0x00000180
        /*0038*/ 	.word	0x00000001
        /*003c*/ 	.word	0x00000001


	//----- nvinfo : EIATTR_CBANK_PARAM_SIZE
	.align		4
.L_492:
        /*0040*/ 	.byte	0x03, 0x19
        /*0042*/ 	.short	0x0a80


	//----- nvinfo : EIATTR_PARAM_CBANK
	.align		4
        /*0044*/ 	.byte	0x04, 0x0a
        /*0046*/ 	.short	(.L_494 - .L_493)
	.align		4
.L_493:
        /*0048*/ 	.word	index@(.nv.constant0._ZN7cutlass13device_kernelIN5flash11enable_sm90INS1_16FlashAttnFwdSm90INS1_25CollectiveMainloopFwdSm90ILi2EN4cute5tupleIJNS5_1CILi1EEES8_S8_EEENS6_IJNS7_ILi128EEENS7_ILi160EEENS7_ILi192EEEEEELi192ENS_12float_e4m3_tEfNS_4arch4Sm90ELb1ELb0ELb0ELb1ELb0ELb1ELb0ELb1ELb1ELb1ELb1ELb0EEENS1_21CollectiveEpilogueFwdINS6_IJSA_SC_SB_EEES9_NS_10bfloat16_tESG_Li256ELb1ELb1ELb1ELb1EEENS1_36VarlenDynamicPersistentTileSchedulerILi128ELi160ELi256ELi128ELb1ELb1ELb1ELb1ELb1ELb1EEEEEEEEEvNT_6ParamsE)
        /*004c*/ 	.short	0x0380
        /*004e*/ 	.short	0x0a80


	//----- nvinfo : EIATTR_SW_WAR
	.align		4
.L_494:
        /*0050*/ 	.byte	0x04, 0x36
        /*0052*/ 	.short	(.L_496 - .L_495)
.L_495:
        /*0054*/ 	.word	0x00000008
.L_496:


//--------------------- .nv.info._ZN7cutlass13device_kernelIN5flash11enable_sm90INS1_16FlashAttnFwdSm90INS1_25CollectiveMainloopFwdSm90ILi2EN4cute5tupleIJNS5_1CILi1EEES8_S8_EEENS6_IJNS7_ILi128EEENS7_ILi224EEESA_EEELi128ENS_12float_e4m3_tEfNS_4arch4Sm90ELb0ELb0ELb0ELb0ELb0ELb0ELb0ELb1ELb1ELb1ELb1ELb0EEENS1_21CollectiveEpilogueFwdINS6_IJSA_SA_SB_EEES9_NS_10bfloat16_tESF_Li256ELb0ELb1ELb1ELb1EEENS1_19SingleTileSchedulerILb0ELb1ELb1ELi128EEEEEEEEEvNT_6ParamsE --------------------------
	.section	.nv.info._ZN7cutlass13device_kernelIN5flash11enable_sm90INS1_16FlashAttnFwdSm90INS1_25CollectiveMainloopFwdSm90ILi2EN4cute5tupleIJNS5_1CILi1EEES8_S8_EEENS6_IJNS7_ILi128EEENS7_ILi224EEESA_EEELi128ENS_12float_e4m3_tEfNS_4arch4Sm90ELb0ELb0ELb0ELb0ELb0ELb0ELb0ELb1ELb1ELb1ELb1ELb0EEENS1_21CollectiveEpilogueFwdINS6_IJSA_SA_SB_EEES9_NS_10bfloat16_tESF_Li256ELb0ELb1ELb1ELb1EEENS1_19SingleTileSchedulerILb0ELb1ELb1ELi128EEEEEEEEEvNT_6ParamsE,"",@"SHT_CUDA_INFO"
	.sectionflags	@""
	.align	4


	//----- nvinfo : EIATTR_CUDA_API_VERSION
	.align		4
        /*0000*/ 	.byte	0x04, 0x37
        /*0002*/ 	.short	(.L_498 - .L_497)
.L_497:
        /*0004*/ 	.word	0x00000082


	//----- nvinfo : EIATTR_KPARAM_INFO
	.align		4
.L_498:
        /*0008*/ 	.byte	0x04, 0x17
        /*000a*/ 	.short	(.L_500 - .L_499)
.L_499:
        /*000c*/ 	.word	0x00000000
        /*0010*/ 	.short	0x0000
        /*0012*/ 	.short	0x0000
        /*0014*/ 	.byte	0x00, 0xf0, 0x01, 0x28


	//----- nvinfo : EIATTR_SPARSE_MMA_MASK
	.align		4
.L_500:
        /*0018*/ 	.byte	0x03, 0x50
        /*001a*/ 	.short	0x0000


	//----- nvinfo : EIATTR_MAXREG_COUNT
	.align		4
        /*001c*/ 	.byte	0x03, 0x1b
        /*001e*/ 	.short	0x00a8


	//----- nvinfo : EIATTR_MERCURY_ISA_VERSION
	.align		4
        /*0020*/ 	.byte	0x03, 0x5f
        /*0022*/ 	.short	0x0101


	//----- nvinfo : EIATTR_VRC_CTA_INIT_COUNT
	.align		4
        /*0024*/ 	.byte	0x02, 0x4a
	.zero		1
	.zero		1


	//----- nvinfo : EIATTR_EXIT_INSTR_OFFSETS
	.align		4
        /*0028*/ 	.byte	0x04, 0x1c
        /*002a*/ 	.short	(.L_502 - .L_501)


	//   ....[0]....
.L_501:
        /*002c*/ 	.word	0x00000010


	//----- nvinfo : EIATTR_MAX_THREADS
	.align		4
.L_502:
        /*0030*/ 	.byte	0x04, 0x05
        /*0032*/ 	.short	(.L_504 - .L_503)
.L_503:
        /*0034*/ 	.word	0x00000180
        /*0038*/ 	.word	0x00000001
        /*003c*/ 	.word	0x00000001


	//----- nvinfo : EIATTR_CBANK_PARAM_SIZE
	.align		4
.L_504:
        /*0040*/ 	.byte	0x03, 0x19
        /*0042*/ 	.short	0x0a00


	//----- nvinfo : EIATTR_PARAM_CBANK
	.align		4
        /*0044*/ 	.byte	0x04, 0x0a
        /*0046*/ 	.short	(.L_506 - .L_505)
	.align		4
.L_505:
        /*0048*/ 	.word	index@(.nv.constant0._ZN7cutlass13device_kernelIN5flash11enable_sm90INS1_16FlashAttnFwdSm90INS1_25CollectiveMainloopFwdSm90ILi2EN4cute5tupleIJNS5_1CILi1EEES8_S8_EEENS6_IJNS7_ILi128EEENS7_ILi224EEESA_EEELi128ENS_12float_e4m3_tEfNS_4arch4Sm90ELb0ELb0ELb0ELb0ELb0ELb0ELb0ELb1ELb1ELb1ELb1ELb0EEENS1_21CollectiveEpilogueFwdINS6_IJSA_SA_SB_EEES9_NS_10bfloat16_tESF_Li256ELb0ELb1ELb1ELb1EEENS1_19SingleTileSchedulerILb0ELb1ELb1ELi128EEEEEEEEEvNT_6ParamsE)
        /*004c*/ 	.short	0x0380
        /*004e*/ 	.short	0x0a00


	//----- nvinfo : EIATTR_SW_WAR
	.align		4
.L_506:
        /*0050*/ 	.byte	0x04, 0x36
        /*0052*/ 	.short	(.L_508 - .L_507)
.L_507:
        /*0054*/ 	.word	0x00000008
.L_508:


//--------------------- .nv.info._ZN7cutlass13device_kernelIN5flash11enable_sm90INS1_16FlashAttnFwdSm90INS1_25CollectiveMainloopFwdSm90ILi2EN4cute5tupleIJNS5_1CILi1EEES8_S8_EEENS6_IJNS7_ILi128EEENS7_ILi224EEESA_EEELi128ENS_12float_e4m3_tEfNS_4arch4Sm90ELb0ELb0ELb0ELb1ELb0ELb0ELb0ELb1ELb1ELb1ELb1ELb0EEENS1_21CollectiveEpilogueFwdINS6_IJSA_SA_SB_EEES9_NS_10bfloat16_tESF_Li256ELb1ELb1ELb1ELb1EEENS1_36VarlenDynamicPersistentTileSchedulerILi128ELi224ELi256ELi128ELb1ELb1ELb1ELb0ELb1ELb1EEEEEEEEEvNT_6ParamsE --------------------------
	.section	.nv.info._ZN7cutlass13device_kernelIN5flash11enable_sm90INS1_16FlashAttnFwdSm90INS1_25CollectiveMainloopFwdSm90ILi2EN4cute5tupleIJNS5_1CILi1EEES8_S8_EEENS6_IJNS7_ILi128EEENS7_ILi224EEESA_EEELi128ENS_12float_e4m3_tEfNS_4arch4Sm90ELb0ELb0ELb0ELb1ELb0ELb0ELb0ELb1ELb1ELb1ELb1ELb0EEENS1_21CollectiveEpilogueFwdINS6_IJSA_SA_SB_EEES9_NS_10bfloat16_tESF_Li256ELb1ELb1ELb1ELb1EEENS1_36VarlenDynamicPersistentTileSchedulerILi128ELi224ELi256ELi128ELb1ELb1ELb1ELb0ELb1ELb1EEEEEEEEEvNT_6ParamsE,"",@"SHT_CUDA_INFO"
	.sectionflags	@""
	.align	4


	//----- nvinfo : EIATTR_CUDA_API_VERSION
	.align		4
        /*0000*/ 	.byte	0x04, 0x37
        /*0002*/ 	.short	(.L_510 - .L_509)
.L_509:
        /*0004*/ 	.word	0x00000082


	//----- nvinfo : EIATTR_KPARAM_INFO
	.align		4
.L_510:
        /*0008*/ 	.byte	0x04, 0x17
        /*000a*/ 	.short	(.L_512 - .L_511)
.L_511:
        /*000c*/ 	.word	0x00000000
        /*0010*/ 	.short	0x0000
        /*0012*/ 	.short	0x0000
        /*0014*/ 	.byte	0x00, 0xf0, 0x01, 0x2a


	//----- nvinfo : EIATTR_SPARSE_MMA_MASK
	.align		4
.L_512:
        /*0018*/ 	.byte	0x03, 0x50
        /*001a*/ 	.short	0x0000


	//----- nvinfo : EIATTR_MAXREG_COUNT
	.align		4
        /*001c*/ 	.byte	0x03, 0x1b
        /*001e*/ 	.short	0x00a8


	//----- nvinfo : EIATTR_MERCURY_ISA_VERSION
	.align		4
        /*0020*/ 	.byte	0x03, 0x5f
        /*0022*/ 	.short	0x0101


	//----- nvinfo : EIATTR_VRC_CTA_INIT_COUNT
	.align		4
        /*0024*/ 	.byte	0x02, 0x4a
	.zero		1
	.zero		1


	//----- nvinfo : EIATTR_EXIT_INSTR_OFFSETS
	.align		4
        /*0028*/ 	.byte	0x04, 0x1c
        /*002a*/ 	.short	(.L_514 - .L_513)


	//   ....[0]....
.L_513:
        /*002c*/ 	.word	0x00000010


	//----- nvinfo : EIATTR_MAX_THREADS
	.align		4
.L_514:
        /*0030*/ 	.byte	0x04, 0x05
        /*0032*/ 	.short	(.L_516 - .L_515)
.L_515:
        /*0034*/ 	.word	0x00000180
        /*0038*/ 	.word	0x00000001
        /*003c*/ 	.word	0x00000001


	//----- nvinfo : EIATTR_CBANK_PARAM_SIZE
	.align		4
.L_516:
        /*0040*/ 	.byte	0x03, 0x19
        /*0042*/ 	.short	0x0a80


	//----- nvinfo : EIATTR_PARAM_CBANK
	.align		4
        /*0044*/ 	.byte	0x04, 0x0a
        /*0046*/ 	.short	(.L_518 - .L_517)
	.align		4
.L_517:
        /*0048*/ 	.word	index@(.nv.constant0._ZN7cutlass13device_kernelIN5flash11enable_sm90INS1_16FlashAttnFwdSm90INS1_25CollectiveMainloopFwdSm90ILi2EN4cute5tupleIJNS5_1CILi1EEES8_S8_EEENS6_IJNS7_ILi128EEENS7_ILi224EEESA_EEELi128ENS_12float_e4m3_tEfNS_4arch4Sm90ELb0ELb0ELb0ELb1ELb0ELb0ELb0ELb1ELb1ELb1ELb1ELb0EEENS1_21CollectiveEpilogueFwdINS6_IJSA_SA_SB_EEES9_NS_10bfloat16_tESF_Li256ELb1ELb1ELb1ELb1EEENS1_36VarlenDynamicPersistentTileSchedulerILi128ELi224ELi256ELi128ELb1ELb1ELb1ELb0ELb1ELb1EEEEEEEEEvNT_6ParamsE)
        /*004c*/ 	.short	0x0380
        /*004e*/ 	.short	0x0a80


	//----- nvinfo : EIATTR_SW_WAR
	.align		4
.L_518:
        /*0050*/ 	.byte	0x04, 0x36
        /*0052*/ 	.short	(.L_520 - .L_519)
.L_519:
        /*0054*/ 	.word	0x00000008
.L_520:


//--------------------- .nv.info._ZN7cutlass13device_kernelIN5flash11enable_sm90INS1_16FlashAttnFwdSm90INS1_25CollectiveMainloopFwdSm90ILi2EN4cute5tupleIJNS5_1CILi1EEES8_S8_EEENS6_IJNS7_ILi128EEENS7_ILi224EEESA_EEELi128ENS_12float_e4m3_tEfNS_4arch4Sm90ELb0ELb0ELb0ELb1ELb0ELb1ELb0ELb1ELb1ELb1ELb1ELb0EEENS1_21CollectiveEpilogueFwdINS6_IJSA_SA_SB_EEES9_NS_10bfloat16_tESF_Li256ELb1ELb1ELb1ELb1EEENS1_36VarlenDynamicPersistentTileSchedulerILi128ELi224ELi256ELi128ELb1ELb1ELb1ELb0ELb1ELb1EEEEEEEEEvNT_6ParamsE --------------------------
	.section	.nv.info._ZN7cutlass13device_kernelIN5flash11enable_sm90INS1_16FlashAttnFwdSm90INS1_25CollectiveMainloopFwdSm90ILi2EN4cute5tupleIJNS5_1CILi1EEES8_S8_EEENS6_IJNS7_ILi128EEENS7_ILi224EEESA_EEELi128ENS_12float_e4m3_tEfNS_4arch4Sm90ELb0ELb0ELb0ELb1ELb0ELb1ELb0ELb1ELb1ELb1ELb1ELb0EEENS1_21CollectiveEpilogueFwdINS6_IJSA_SA_SB_EEES9_NS_10bfloat16_tESF_Li256ELb1ELb1ELb1ELb1EEENS1_36VarlenDynamicPersistentTileSchedulerILi128ELi224ELi256ELi128ELb1ELb1ELb1ELb0ELb1ELb1EEEEEEEEEvNT_6ParamsE,"",@"SHT_CUDA_INFO"
	.sectionflags	@""
	.align	4


	//----- nvinfo : EIATTR_CUDA_API_VERSION
	.align		4
        /*0000*/ 	.byte	0x04, 0x37
        /*0002*/ 	.short	(.L_522 - .L_521)
.L_521:
        /*0004*/ 	.word	0x00000082


	//----- nvinfo : EIATTR_KPARAM_INFO
	.align		4
.L_522:
        /*0008*/ 	.byte	0x04, 0x17
        /*000a*/ 	.short	(.L_524 - .L_523)
.L_523:
        /*000c*/ 	.word	0x00000000
        /*0010*/ 	.short	0x0000
        /*0012*/ 	.short	0x0000
        /*0014*/ 	.byte	0x00, 0xf0, 0x01, 0x2a


	//----- nvinfo : EIATTR_SPARSE_MMA_MASK
	.align		4
.L_524:
        /*0018*/ 	.byte	0x03, 0x50
        /*001a*/ 	.short	0x0000


	//----- nvinfo : EIATTR_MAXREG_COUNT
	.align		4
        /*001c*/ 	.byte	0x03, 0x1b
        /*001e*/ 	.short	0x00a8


	//----- nvinfo : EIATTR_MERCURY_ISA_VERSION
	.align		4
        /*0020*/ 	.byte	0x03, 0x5f
        /*0022*/ 	.short	0x0101


	//----- nvinfo : EIATTR_VRC_CTA_INIT_COUNT
	.align		4
        /*0024*/ 	.byte	0x02, 0x4a
	.zero		1
	.zero		1


	//----- nvinfo : EIATTR_EXIT_INSTR_OFFSETS
	.align		4
        /*0028*/ 	.byte	0x04, 0x1c
        /*002a*/ 	.short	(.L_526 - .L_525)


	//   ....[0]....
.L_525:
        /*002c*/ 	.word	0x00000010


	//----- nvinfo : EIATTR_MAX_THREADS
	.align		4
.L_526:
        /*0030*/ 	.byte	0x04, 0x05
        /*0032*/ 	.short	(.L_528 - .L_527)
.L_527:
        /*0034*/ 	.word	0x00000180
        /*0038*/ 	.word	0x00000001
        /*003c*/ 	.word	0x00000001


	//----- nvinfo : EIATTR_CBANK_PARAM_SIZE
	.align		4
.L_528:
        /*0040*/ 	.byte	0x03, 0x19
        /*0042*/ 	.short	0x0a80


	//----- nvinfo : EIATTR_PARAM_CBANK
	.align		4
        /*0044*/ 	.byte	0x04, 0x0a
        /*0046*/ 	.short	(.L_530 - .L_529)
	.align		4
.L_529:
        /*0048*/ 	.word	index@(.nv.constant0._ZN7cutlass13device_kernelIN5flash11enable_sm90INS1_16FlashAttnFwdSm90INS1_25CollectiveMainloopFwdSm90ILi2EN4cute5tupleIJNS5_1CILi1EEES8_S8_EEENS6_IJNS7_ILi128EEENS7_ILi224EEESA_EEELi128ENS_12float_e4m3_tEfNS_4arch4Sm90ELb0ELb0ELb0ELb1ELb0ELb1ELb0ELb1ELb1ELb1ELb1ELb0EEENS1_21CollectiveEpilogueFwdINS6_IJSA_SA_SB_EEES9_NS_10bfloat16_tESF_Li256ELb1ELb1ELb1ELb1EEENS1_36VarlenDynamicPersistentTileSchedulerILi128ELi224ELi256ELi128ELb1ELb1ELb1ELb0ELb1ELb1EEEEEEEEEvNT_6ParamsE)
        /*004c*/ 	.short	0x0380
        /*004e*/ 	.short	0x0a80


	//----- nvinfo : EIATTR_SW_WAR
	.align		4
.L_530:
        /*0050*/ 	.byte	0x04, 0x36
        /*0052*/ 	.short	(.L_532 - .L_531)
.L_531:
        /*0054*/ 	.word	0x00000008
.L_532:


//--------------------- .nv.info._ZN7cutlass13device_kernelIN5flash11enable_sm90INS1_16FlashAttnFwdSm90INS1_25CollectiveMainloopFwdSm90ILi2EN4cute5tupleIJNS5_1CILi1EEES8_S8_EEENS6_IJNS7_ILi128EEENS7_ILi224EEESA_EEELi128ENS_12float_e4m3_tEfNS_4arch4Sm90ELb0ELb1ELb0ELb0ELb0ELb0ELb0ELb1ELb1ELb1ELb1ELb0EEENS1_21CollectiveEpilogueFwdINS6_IJSA_SA_SB_EEES9_NS_10bfloat16_tESF_Li256ELb0ELb1ELb1ELb1EEENS1_19SingleTileSchedulerILb0ELb1ELb1ELi128EEEEEEEEEvNT_6ParamsE --------------------------
	.section	.nv.info._ZN7cutlass13device_kernelIN5flash11enable_sm90INS1_16FlashAttnFwdSm90INS1_25CollectiveMainloopFwdSm90ILi2EN4cute5tupleIJNS5_1CILi1EEES8_S8_EEENS6_IJNS7_ILi128EEENS7_ILi224EEESA_EEELi128ENS_12float_e4m3_tEfNS_4arch4Sm90ELb0ELb1ELb0ELb0ELb0ELb0ELb0ELb1ELb1ELb1ELb1ELb0EEENS1_21CollectiveEpilogueFwdINS6_IJSA_SA_SB_EEES9_NS_10bfloat16_tESF_Li256ELb0ELb1ELb1ELb1EEENS1_19SingleTileSchedulerILb0ELb1ELb1ELi128EEEEEEEEEvNT_6ParamsE,"",@"SHT_CUDA_INFO"
	.sectionflags	@""
	.align	4


	//----- nvinfo : EIATTR_CUDA_API_VERSION
	.align		4
        /*0000*/ 	.byte	0x04, 0x37
        /*0002*/ 	.short	(.L_534 - .L_533)
.L_533:
        /*0004*/ 	.word	0x00000082


	//----- nvinfo : EIATTR_KPARAM_INFO
	.align		4
.L_534:
        /*0008*/ 	.byte	0x04, 0x17
        /*000a*/ 	.short	(.L_536 - .L_535)
.L_535:
        /*000c*/ 	.word	0x00000000
        /*0010*/ 	.short	0x0000
        /*0012*/ 	.short	0x0000
        /*0014*/ 	.byte	0x00, 0xf0, 0x01, 0x28


	//----- nvinfo : EIATTR_SPARSE_MMA_MASK
	.align		4
.L_536:
        /*0018*/ 	.byte	0x03, 0x50
        /*001a*/ 	.short	0x0000


	//----- nvinfo : EIATTR_MAXREG_COUNT
	.align		4
        /*001c*/ 	.byte	0x03, 0x1b
        /*001e*/ 	.short	0x00a8


	//----- nvinfo : EIATTR_MERCURY_ISA_VERSION
	.align		4
        /*0020*/ 	.byte	0x03, 0x5f
        /*0022*/ 	.short	0x0101


	//----- nvinfo : EIATTR_VRC_CTA_INIT_COUNT
	.align		4
        /*0024*/ 	.byte	0x02, 0x4a
	.zero		1
	.zero		1


	//----- nvinfo : EIATTR_EXIT_INSTR_OFFSETS
	.align		4
        /*0028*/ 	.byte	0x04, 0x1c
        /*002a*/ 	.short	(.L_538 - .L_537)


	//   ....[0]....
.L_537:
        /*002c*/ 	.word	0x00000010


	//----- nvinfo : EIATTR_MAX_THREADS
	.align		4
.L_538:
        /*0030*/ 	.byte	0x04, 0x05
        /*0032*/ 	.short	(.L_540 - .L_539)
.L_539:
        /*0034*/ 	.word	0x00000180
        /*0038*/ 	.word	0x00000001
        /*003c*/ 	.word	0x00000001


	//----- nvinfo : EIATTR_CBANK_PARAM_SIZE
	.align		4
.L_540:
        /*0040*/ 	.byte	0x03, 0x19
        /*0042*/ 	.short	0x0a00


	//----- nvinfo : EIATTR_PARAM_CBANK
	.align		4
        /*0044*/ 	.byte	0x04, 0x0a
        /*0046*/ 	.short	(.L_542 - .L_541)
	.align		4
.L_541:
        /*0048*/ 	.word	index@(.nv.constant0._ZN7cutlass13device_kernelIN5flash11enable_sm90INS1_16FlashAttnFwdSm90INS1_25CollectiveMainloopFwdSm90ILi2EN4cute5tupleIJNS5_1CILi1EEES8_S8_EEENS6_IJNS7_ILi128EEENS7_ILi224EEESA_EEELi128ENS_12float_e4m3_tEfNS_4arch4Sm90ELb0ELb1ELb0ELb0ELb0ELb0ELb0ELb1ELb1ELb1ELb1ELb0EEENS1_21CollectiveEpilogueFwdINS6_IJSA_SA_SB_EEES9_NS_10bfloat16_tESF_Li256ELb0ELb1ELb1ELb1EEENS1_19SingleTileSchedulerILb0ELb1ELb1ELi128EEEEEEEEEvNT_6ParamsE)
        /*004c*/ 	.short	0x0380
        /*004e*/ 	.short	0x0a00


	//----- nvinfo : EIATTR_SW_WAR
	.align		4
.L_542:
        /*0050*/ 	.byte	0x04, 0x36
        /*0052*/ 	.short	(.L_544 - .L_543)
.L_543:
        /*0054*/ 	.word	0x00000008
.L_544:


//--------------------- .nv.info._ZN7cutlass13device_kernelIN5flash11enable_sm90INS1_16FlashAttnFwdSm90INS1_25CollectiveMainloopFwdSm90ILi2EN4cute5tupleIJNS5_1CILi1EEES8_S8_EEENS6_IJNS7_ILi128EEENS7_ILi224EEESA_EEELi128ENS_12float_e4m3_tEfNS_4arch4Sm90ELb0ELb1ELb0ELb1ELb0ELb0ELb0ELb1ELb1ELb1ELb1ELb0EEENS1_21CollectiveEpilogueFwdINS6_IJSA_SA_SB_EEES9_NS_10bfloat16_tESF_Li256ELb1ELb1ELb1ELb1EEENS1_36VarlenDynamicPersistentTileSchedulerILi128ELi224ELi256ELi128ELb1ELb1ELb1ELb1ELb0ELb1EEEEEEEEEvNT_6ParamsE --------------------------
	.section	.nv.info._ZN7cutlass13device_kernelIN5flash11enable_sm90INS1_16FlashAttnFwdSm90INS1_25CollectiveMainloopFwdSm90ILi2EN4cute5tupleIJNS5_1CILi1EEES8_S8_EEENS6_IJNS7_ILi128EEENS7_ILi224EEESA_EEELi128ENS_12float_e4m3_tEfNS_4arch4Sm90ELb0ELb1ELb0ELb1ELb0ELb0ELb0ELb1ELb1ELb1ELb1ELb0EEENS1_21CollectiveEpilogueFwdINS6_IJSA_SA_SB_EEES9_NS_10bfloat16_tESF_Li256ELb1ELb1ELb1ELb1EEENS1_36VarlenDynamicPersistentTileSchedulerILi128ELi224ELi256ELi128ELb1ELb1ELb1ELb1ELb0ELb1EEEEEEEEEvNT_6ParamsE,"",@"SHT_CUDA_INFO"
	.sectionflags	@""
	.align	4


	//----- nvinfo : EIATTR_CUDA_API_VERSION
	.align		4
        /*0000*/ 	.byte	0x04, 0x37
        /*0002*/ 	.short	(.L_546 - .L_545)
.L_545:
        /*0004*/ 	.word	0x00000082


	//----- nvinfo : EIATTR_KPARAM_INFO
	.align		4
.L_546:
        /*0008*/ 	.byte	0x04, 0x17
        /*000a*/ 	.short	(.L_548 - .L_547)
.L_547:
        /*000c*/ 	.word	0x00000000
        /*0010*/ 	.short	0x0000
        /*0012*/ 	.short	0x0000
        /*0014*/ 	.byte	0x00, 0xf0, 0x01, 0x2a


	//----- nvinfo : EIATTR_SPARSE_MMA_MASK
	.align		4
.L_548:
        /*0018*/ 	.byte	0x03, 0x50
        /*001a*/ 	.short	0x0000


	//----- nvinfo : EIATTR_MAXREG_COUNT
	.align		4
        /*001c*/ 	.byte	0x03, 0x1b
        /*001e*/ 	.short	0x00a8


	//----- nvinfo : EIATTR_MERCURY_ISA_VERSION
	.align		4
        /*0020*/ 	.byte	0x03, 0x5f
        /*0022*/ 	.short	0x0101


	//----- nvinfo : EIATTR_VRC_CTA_INIT_COUNT
	.align		4
        /*0024*/ 	.byte	0x02, 0x4a
	.zero		1
	.zero		1


	//----- nvinfo : EIATTR_EXIT_INSTR_OFFSETS
	.align		4
        /*0028*/ 	.byte	0x04, 0x1c
        /*002a*/ 	.short	(.L_550 - .L_549)


	//   ....[0]....
.L_549:
        /*002c*/ 	.word	0x00000010


	//----- nvinfo : EIATTR_MAX_THREADS
	.align		4
.L_550:
        /*0030*/ 	.byte	0x04, 0x05
        /*0032*/ 	.short	(.L_552 - .L_551)
.L_551:
        /*0034*/ 	.word	0x00000180
        /*0038*/ 	.word	0x00000001
        /*003c*/ 	.word	0x00000001


	//----- nvinfo : EIATTR_CBANK_PARAM_SIZE
	.align		4
.L_552:
        /*0040*/ 	.byte	0x03, 0x19
        /*0042*/ 	.short	0x0a80


	//----- nvinfo : EIATTR_PARAM_CBANK
	.align		4
        /*0044*/ 	.byte	0x04, 0x0a
        /*0046*/ 	.short	(.L_554 - .L_553)
	.align		4
.L_553:
        /*0048*/ 	.word	index@(.nv.constant0._ZN7cutlass13device_kernelIN5flash11enable_sm90INS1_16FlashAttnFwdSm90INS1_25CollectiveMainloopFwdSm90ILi2EN4cute5tupleIJNS5_1CILi1EEES8_S8_EEENS6_IJNS7_ILi128EEENS7_ILi224EEESA_EEELi128ENS_12float_e4m3_tEfNS_4arch4Sm90ELb0ELb1ELb0ELb1ELb0ELb0ELb0ELb1ELb1ELb1ELb1ELb0EEENS1_21CollectiveEpilogueFwdINS6_IJSA_SA_SB_EEES9_NS_10bfloat16_tESF_Li256ELb1ELb1ELb1ELb1EEENS1_36VarlenDynamicPersistentTileSchedulerILi128ELi224ELi256ELi128ELb1ELb1ELb1ELb1ELb0ELb1EEEEEEEEEvNT_6ParamsE)
        /*004c*/ 	.short	0x0380
        /*004e*/ 	.short	0x0a80


	//----- nvinfo : EIATTR_SW_WAR
	.align		4
.L_554:
        /*0050*/ 	.byte	0x04, 0x36
        /*0052*/ 	.short	(.L_556 - .L_555)
.L_555:
        /*0054*/ 	.word	0x00000008
.L_556:


//--------------------- .nv.info._ZN7cutlass13device_kernelIN5flash11enable_sm90INS1_16FlashAttnFwdSm90INS1_25CollectiveMainloopFwdSm90ILi2EN4cute5tupleIJNS5_1CILi1EEES8_S8_EEENS6_IJNS7_ILi128EEENS7_ILi224EEESA_EEELi128ENS_12float_e4m3_tEfNS_4arch4Sm90ELb0ELb1ELb0ELb1ELb0ELb1ELb0ELb1ELb1ELb1ELb1ELb0EEENS1_21CollectiveEpilogueFwdINS6_IJSA_SA_SB_EEES9_NS_10bfloat16_tESF_Li256ELb1ELb1ELb1ELb1EEENS1_36VarlenDynamicPersistentTileSchedulerILi128ELi224ELi256ELi128ELb1ELb1ELb1ELb1ELb0ELb1EEEEEEEEEvNT_6ParamsE --------------------------
	.section	.nv.info._ZN7cutlass13device_kernelIN5flash11enable_sm90INS1_16FlashAttnFwdSm90INS1_25CollectiveMainloopFwdSm90ILi2EN4cute5tupleIJNS5_1CILi1EEES8_S8_EEENS6_IJNS7_ILi128EEENS7_ILi224EEESA_EEELi128ENS_12float_e4m3_tEfNS_4arch4Sm90ELb0ELb1ELb0ELb1ELb0ELb1ELb0ELb1ELb1ELb1ELb1ELb0EEENS1_21CollectiveEpilogueFwdINS6_IJSA_SA_SB_EEES9_NS_10bfloat16_tESF_Li256ELb1ELb1ELb1ELb1EEENS1_36VarlenDynamicPersistentTileSchedulerILi128ELi224ELi256ELi128ELb1ELb1ELb1ELb1ELb0ELb1EEEEEEEEEvNT_6ParamsE,"",@"SHT_CUDA_INFO"
	.sectionflags	@""
	.align	4


	//----- nvinfo : EIATTR_CUDA_API_VERSION
	.align		4
        /*0000*/ 	.byte	0x04, 0x37
        /*0002*/ 	.short	(.L_558 - .L_557)
.L_557:
        /*0004*/ 	.word	0x00000082


	//----- nvinfo : EIATTR_KPARAM_INFO
	.align		4
.L_558:
        /*0008*/ 	.byte	0x04, 0x17
        /*000a*/ 	.short	(.L_560 - .L_559)
.L_559:
        /*000c*/ 	.word	0x00000000
        /*0010*/ 	.short	0x0000
        /*0012*/ 	.short	0x0000
        /*0014*/ 	.byte	0x00, 0xf0, 0x01, 0x2a


	//----- nvinfo : EIATTR_SPARSE_MMA_MASK
	.align		4
.L_560:
        /*0018*/ 	.byte	0x03, 0x50
        /*001a*/ 	.short	0x0000


	//----- nvinfo : EIATTR_MAXREG_COUNT
	.align		4
        /*001c*/ 	.byte	0x03, 0x1b
        /*001e*/ 	.short	0x00a8


	//----- nvinfo : EIATTR_MERCURY_ISA_VERSION
	.align		4
        /*0020*/ 	.byte	0x03, 0x5f
        /*0022*/ 	.short	0x0101


	//----- nvinfo : EIATTR_VRC_CTA_INIT_COUNT
	.align		4
        /*0024*/ 	.byte	0x02, 0x4a
	.zero		1
	.zero		1


	//----- nvinfo : EIATTR_EXIT_INSTR_OFFSETS
	.align		4
        /*0028*/ 	.byte	0x04, 0x1c
        /*002a*/ 	.short	(.L_562 - .L_561)


	//   ....[0]....
.L_561:
        /*002c*/ 	.word	0x00000010


	//----- nvinfo : EIATTR_MAX_THREADS
	.align		4
.L_562:
        /*0030*/ 	.byte	0x04, 0x05
        /*0032*/ 	.short	(.L_564 - .L_563)
.L_563:
        /*0034*/ 	.word	0x00000180
        /*0038*/ 	.word	0x00000001
        /*003c*/ 	.word	0x00000001


	//----- nvinfo : EIATTR_CBANK_PARAM_SIZE
	.align		4
.L_564:
        /*0040*/ 	.byte	0x03, 0x19
        /*0042*/ 	.short	0x0a80


	//----- nvinfo : EIATTR_PARAM_CBANK
	.align		4
        /*0044*/ 	.byte	0x04, 0x0a
        /*0046*/ 	.short	(.L_566 - .L_565)
	.align		4
.L_565:
        /*0048*/ 	.word	index@(.nv.constant0._ZN7cutlass13device_kernelIN5flash11enable_sm90INS1_16FlashAttnFwdSm90INS1_25CollectiveMainloopFwdSm90ILi2EN4cute5tupleIJNS5_1CILi1EEES8_S8_EEENS6_IJNS7_ILi128EEENS7_ILi224EEESA_EEELi128ENS_12float_e4m3_tEfNS_4arch4Sm90ELb0ELb1ELb0ELb1ELb0ELb1ELb0ELb1ELb1ELb1ELb1ELb0EEENS1_21CollectiveEpilogueFwdINS6_IJSA_SA_SB_EEES9_NS_10bfloat16_tESF_Li256ELb1ELb1ELb1ELb1EEENS1_36VarlenDynamicPersistentTileSchedulerILi128ELi224ELi256ELi128ELb1ELb1ELb1ELb1ELb0ELb1EEEEEEEEEvNT_6ParamsE)
        /*004c*/ 	.short	0x0380
        /*004e*/ 	.short	0x0a80


	//----- nvinfo : EIATTR_SW_WAR
	.align		4
.L_566:
        /*0050*/ 	.byte	0x04, 0x36
        /*0052*/ 	.short	(.L_568 - .L_567)
.L_567:
        /*0054*/ 	.word	0x00000008
.L_568:


//--------------------- .nv.info._ZN7cutlass13device_kernelIN5flash11enable_sm90INS1_16FlashAttnFwdSm90INS1_25CollectiveMainloopFwdSm90ILi2EN4cute5tupleIJNS5_1CILi1EEES8_S8_EEENS6_IJNS7_ILi128EEENS7_ILi224EEESA_EEELi128ENS_12float_e4m3_tEfNS_4arch4Sm90ELb1ELb0ELb0ELb0ELb0ELb0ELb0ELb1ELb1ELb1ELb1ELb0EEENS1_21CollectiveEpilogueFwdINS6_IJSA_SA_SB_EEES9_NS_10bfloat16_tESF_Li256ELb0ELb1ELb1ELb1EEENS1_19SingleTileSchedulerILb0ELb1ELb1ELi128EEEEEEEEEvNT_6ParamsE --------------------------
	.section	.nv.info._ZN7cutlass13device_kernelIN5flash11enable_sm90INS1_16FlashAttnFwdSm90INS1_25CollectiveMainloopFwdSm90ILi2EN4cute5tupleIJNS5_1CILi1EEES8_S8_EEENS6_IJNS7_ILi128EEENS7_ILi224EEESA_EEELi128ENS_12float_e4m3_tEfNS_4arch4Sm90ELb1ELb0ELb0ELb0ELb0ELb0ELb0ELb1ELb1ELb1ELb1ELb0EEENS1_21CollectiveEpilogueFwdINS6_IJSA_SA_SB_EEES9_NS_10bfloat16_tESF_Li256ELb0ELb1ELb1ELb1EEENS1_19SingleTileSchedulerILb0ELb1ELb1ELi128EEEEEEEEEvNT_6ParamsE,"",@"SHT_CUDA_INFO"
	.sectionflags	@""
	.align	4


	//----- nvinfo : EIATTR_CUDA_API_VERSION
	.align		4
        /*0000*/ 	.byte	0x04, 0x37
        /*0002*/ 	.short	(.L_570 - .L_569)
.L_569:
        /*0004*/ 	.word	0x00000082


	//----- nvinfo : EIATTR_KPARAM_INFO
	.align		4
.L_570:
        /*0008*/ 	.byte	0x04, 0x17
        /*000a*/ 	.short	(.L_572 - .L_571)
.L_571:
        /*000c*/ 	.word	0x00000000
        /*0010*/ 	.short	0x0000
        /*0012*/ 	.short	0x0000
        /*0014*/ 	.byte	0x00, 0xf0, 0x01, 0x28


	//----- nvinfo : EIATTR_SPARSE_MMA_MASK
	.align		4
.L_572:
        /*0018*/ 	.byte	0x03, 0x50
        /*001a*/ 	.short	0x0000


	//----- nvinfo : EIATTR_MAXREG_COUNT
	.align		4
        /*001c*/ 	.byte	0x03, 0x1b
        /*001e*/ 	.short	0x00a8


	//----- nvinfo : EIATTR_MERCURY_ISA_VERSION
	.align		4
        /*0020*/ 	.byte	0x03, 0x5f
        /*0022*/ 	.short	0x0101


	//----- nvinfo : EIATTR_VRC_CTA_INIT_COUNT
	.align		4
        /*0024*/ 	.byte	0x02, 0x4a
	.zero		1
	.zero		1


	//----- nvinfo : EIATTR_EXIT_INSTR_OFFSETS
	.align		4
        /*0028*/ 	.byte	0x04, 0x1c
        /*002a*/ 	.short	(.L_574 - .L_573)


	//   ....[0]....
.L_573:
        /*002c*/ 	.word	0x00000010


	//----- nvinfo : EIATTR_MAX_THREADS
	.align		4
.L_574:
        /*0030*/ 	.byte	0x04, 0x05
        /*0032*/ 	.short	(.L_576 - .L_575)
.L_575:
        /*0034*/ 	.word	0x00000180
        /*0038*/ 	.word	0x00000001
        /*003c*/ 	.word	0x00000001


	//----- nvinfo : EIATTR_CBANK_PARAM_SIZE
	.align		4
.L_576:
        /*0040*/ 	.byte	0x03, 0x19
        /*0042*/ 	.short	0x0a00


	//----- nvinfo : EIATTR_PARAM_CBANK
	.align		4
        /*0044*/ 	.byte	0x04, 0x0a
        /*0046*/ 	.short	(.L_578 - .L_577)
	.align		4
.L_577:
        /*0048*/ 	.word	index@(.nv.constant0._ZN7cutlass13device_kernelIN5flash11enable_sm90INS1_16FlashAttnFwdSm90INS1_25CollectiveMainloopFwdSm90ILi2EN4cute5tupleIJNS5_1CILi1EEES8_S8_EEENS6_IJNS7_ILi128EEENS7_ILi224EEESA_EEELi128ENS_12float_e4m3_tEfNS_4arch4Sm90ELb1ELb0ELb0ELb0ELb0ELb0ELb0ELb1ELb1ELb1ELb1ELb0EEENS1_21CollectiveEpilogueFwdINS6_IJSA_SA_SB_EEES9_NS_10bfloat16_tESF_Li256ELb0ELb1ELb1ELb1EEENS1_19SingleTileSchedulerILb0ELb1ELb1ELi128EEEEEEEEEvNT_6ParamsE)
        /*004c*/ 	.short	0x0380
        /*004e*/ 	.short	0x0a00


	//----- nvinfo : EIATTR_SW_WAR
	.align		4
.L_578:
        /*0050*/ 	.byte	0x04, 0x36
        /*0052*/ 	.short	(.L_580 - .L_579)
.L_579:
        /*0054*/ 	.word	0x00000008
.L_580:


//--------------------- .nv.info._ZN7cutlass13device_kernelIN5flash11enable_sm90INS1_16FlashAttnFwdSm90INS1_25CollectiveMainloopFwdSm90ILi2EN4cute5tupleIJNS5_1CILi1EEES8_S8_EEENS6_IJNS7_ILi128EEENS7_ILi224EEESA_EEELi128ENS_12float_e4m3_tEfNS_4arch4Sm90ELb1ELb0ELb0ELb1ELb0ELb0ELb0ELb1ELb1ELb1ELb1ELb0EEENS1_21CollectiveEpilogueFwdINS6_IJSA_SA_SB_EEES9_NS_10bfloat16_tESF_Li256ELb1ELb1ELb1ELb1EEENS1_36VarlenDynamicPersistentTileSchedulerILi128ELi224ELi256ELi128ELb1ELb1ELb1ELb1ELb1ELb1EEEEEEEEEvNT_6ParamsE --------------------------
	.section	.nv.info._ZN7cutlass13device_kernelIN5flash11enable_sm90INS1_16FlashAttnFwdSm90INS1_25CollectiveMainloopFwdSm90ILi2EN4cute5tupleIJNS5_1CILi1EEES8_S8_EEENS6_IJNS7_ILi128EEENS7_ILi224EEESA_EEELi128ENS_12float_e4m3_tEfNS_4arch4Sm90ELb1ELb0ELb0ELb1ELb0ELb0ELb0ELb1ELb1ELb1ELb1ELb0EEENS1_21CollectiveEpilogueFwdINS6_IJSA_SA_SB_EEES9_NS_10bfloat16_tESF_Li256ELb1ELb1ELb1ELb1EEENS1_36VarlenDynamicPersistentTileSchedulerILi128ELi224ELi256ELi128ELb1ELb1ELb1ELb1ELb1ELb1EEEEEEEEEvNT_6ParamsE,"",@"SHT_CUDA_INFO"
	.sectionflags	@""
	.align	4


	//----- nvinfo : EIATTR_CUDA_API_VERSION
	.align		4
        /*0000*/ 	.byte	0x04, 0x37
        /*0002*/ 	.short	(.L_582 - .L_581)
.L_581:
        /*0004*/ 	.word	0x00000082


	//----- nvinfo : EIATTR_KPARAM_INFO
	.align		4
.L_582:
        /*0008*/ 	.byte	0x04, 0x17
        /*000a*/ 	.short	(.L_584 - .L_583)
.L_583:
        /*000c*/ 	.word	0x00000000
        /*0010*/ 	.short	0x0000
        /*0012*/ 	.short	0x0000
        /*0014*/ 	.byte	0x00, 0xf0, 0x01, 0x2a


	//----- nvinfo : EIATTR_SPARSE_MMA_MASK
	.align		4
.L_584:
        /*0018*/ 	.byte	0x03, 0x50
        /*001a*/ 	.short	0x0000


	//----- nvinfo : EIATTR_MAXREG_COUNT
	.align		4
        /*001c*/ 	.byte	0x03, 0x1b
        /*001e*/ 	.short	0x00a8


	//----- nvinfo : EIATTR_MERCURY_ISA_VERSION
	.align		4
        /*0020*/ 	.byte	0x03, 0x5f
        /*0022*/ 	.short	0x0101


	//----- nvinfo : EIATTR_VRC_CTA_INIT_COUNT
	.align		4
        /*0024*/ 	.byte	0x02, 0x4a
	.zero		1
	.zero		1


	//----- nvinfo : EIATTR_EXIT_INSTR_OFFSETS
	.align		4
        /*0028*/ 	.byte	0x04, 0x1c
        /*002a*/ 	.short	(.L_586 - .L_585)


	//   ....[0]....
.L_585:
        /*002c*/ 	.word	0x00000010


	//----- nvinfo : EIATTR_MAX_THREADS
	.align		4
.L_586:
        /*0030*/ 	.byte	0x04, 0x05
        /*0032*/ 	.short	(.L_588 - .L_587)
.L_587:
        /*0034*/ 	.word	0x00000180
        /*0038*/ 	.word	0x00000001
        /*003c*/ 	.word	0x00000001


	//----- nvinfo : EIATTR_CBANK_PARAM_SIZE
	.align		4
.L_588:
        /*0040*/ 	.byte	0x03, 0x19
        /*0042*/ 	.short	0x0a80


	//----- nvinfo : EIATTR_PARAM_CBANK
	.align		4
        /*0044*/ 	.byte	0x04, 0x0a
        /*0046*/ 	.short	(.L_590 - .L_589)
	.align		4
.L_589:
        /*0048*/ 	.word	index@(.nv.constant0._ZN7cutlass13device_kernelIN5flash11enable_sm90INS1_16FlashAttnFwdSm90INS1_25CollectiveMainloopFwdSm90ILi2EN4cute5tupleIJNS5_1CILi1EEES8_S8_EEENS6_IJNS7_ILi128EEENS7_ILi224EEESA_EEELi128ENS_12float_e4m3_tEfNS_4arch4Sm90ELb1ELb0ELb0ELb1ELb0ELb0ELb0ELb1ELb1ELb1ELb1ELb0EEENS1_21CollectiveEpilogueFwdINS6_IJSA_SA_SB_EEES9_NS_10bfloat16_tESF_Li256ELb1ELb1ELb1ELb1EEENS1_36VarlenDynamicPersistentTileSchedulerILi128ELi224ELi256ELi128ELb1ELb1ELb1ELb1ELb1ELb1EEEEEEEEEvNT_6ParamsE)
        /*004c*/ 	.short	0x0380
        /*004e*/ 	.short	0x0a80


	//----- nvinfo : EIATTR_SW_WAR
	.align		4
.L_590:
        /*0050*/ 	.byte	0x04, 0x36
        /*0052*/ 	.short	(.L_592 - .L_591)
.L_591:
        /*0054*/ 	.word	0x00000008
.L_592:


//--------------------- .nv.info._ZN7cutlass13device_kernelIN5flash11enable_sm90INS1_16FlashAttnFwdSm90INS1_25CollectiveMainloopFwdSm90ILi2EN4cute5tupleIJNS5_1CILi1EEES8_S8_EEENS6_IJNS7_ILi128EEENS7_ILi224EEESA_EEELi128ENS_12float_e4m3_tEfNS_4arch4Sm90ELb1ELb0ELb0ELb1ELb0ELb1ELb0ELb1ELb1ELb1ELb1ELb0EEENS1_21CollectiveEpilogueFwdINS6_IJSA_SA_SB_EEES9_NS_10bfloat16_tESF_Li256ELb1ELb1ELb1ELb1EEENS1_36VarlenDynamicPersistentTileSchedulerILi128ELi224ELi256ELi128ELb1ELb1ELb1ELb1ELb1ELb1EEEEEEEEEvNT_6ParamsE --------------------------
	.section	.nv.info._ZN7cutlass13device_kernelIN5flash11enable_sm90INS1_16FlashAttnFwdSm90INS1_25CollectiveMainloopFwdSm90ILi2EN4cute5tupleIJNS5_1CILi1EEES8_S8_EEENS6_IJNS7_ILi128EEENS7_ILi224EEESA_EEELi128ENS_12float_e4m3_tEfNS_4arch4Sm90ELb1ELb0ELb0ELb1ELb0ELb1ELb0ELb1ELb1ELb1ELb1ELb0EEENS1_21CollectiveEpilogueFwdINS6_IJSA_SA_SB_EEES9_NS_10bfloat16_tESF_Li256ELb1ELb1ELb1ELb1EEENS1_36VarlenDynamicPersistentTileSchedulerILi128ELi224ELi256ELi128ELb1ELb1ELb1ELb1ELb1ELb1EEEEEEEEEvNT_6ParamsE,"",@"SHT_CUDA_INFO"
	.sectionflags	@""
	.align	4


	//----- nvinfo : EIATTR_CUDA_API_VERSION
	.align		4
        /*0000*/ 	.byte	0x04, 0x37
        /*0002*/ 	.short	(.L_594 - .L_593)
.L_593:
        /*0004*/ 	.word	0x00000082


	//----- nvinfo : EIATTR_KPARAM_INFO
	.align		4
.L_594:
        /*0008*/ 	.byte	0x04, 0x17
        /*000a*/ 	.short	(.L_596 - .L_595)
.L_595:
        /*000c*/ 	.word	0x00000000
        /*0010*/ 	.short	0x0000
        /*0012*/ 	.short	0x0000
        /*0014*/ 	.byte	0x00, 0xf0, 0x01, 0x2a


	//----- nvinfo : EIATTR_SPARSE_MMA_MASK
	.align		4
.L_596:
        /*0018*/ 	.byte	0x03, 0x50
        /*001a*/ 	.short	0x0000


	//----- nvinfo : EIATTR_MAXREG_COUNT
	.align		4
        /*001c*/ 	.byte	0x03, 0x1b
        /*001e*/ 	.short	0x00a8


	//----- nvinfo : EIATTR_MERCURY_ISA_VERSION
	.align		4
        /*0020*/ 	.byte	0x03, 0x5f
        /*0022*/ 	.short	0x0101


	//----- nvinfo : EIATTR_VRC_CTA_INIT_COUNT
	.align		4
        /*0024*/ 	.byte	0x02, 0x4a
	.zero		1
	.zero		1


	//----- nvinfo : EIATTR_EXIT_INSTR_OFFSETS
	.align		4
        /*0028*/ 	.byte	0x04, 0x1c
        /*002a*/ 	.short	(.L_598 - .L_597)


	//   ....[0]....
.L_597:
        /*002c*/ 	.word	0x00000010


	//----- nvinfo : EIATTR_MAX_THREADS
	.align		4
.L_598:
        /*0030*/ 	.byte	0x04, 0x05
        /*0032*/ 	.short	(.L_600 - .L_599)
.L_599:
        /*0034*/ 	.word	0x00000180
        /*0038*/ 	.word	0x00000001
        /*003c*/ 	.word	0x00000001


	//----- nvinfo : EIATTR_CBANK_PARAM_SIZE
	.align		4
.L_600:
        /*0040*/ 	.byte	0x03, 0x19
        /*0042*/ 	.short	0x0a80


	//----- nvinfo : EIATTR_PARAM_CBANK
	.align		4
        /*0044*/ 	.byte	0x04, 0x0a
        /*0046*/ 	.short	(.L_602 - .L_601)
	.align		4
.L_601:
        /*0048*/ 	.word	index@(.nv.constant0._ZN7cutlass13device_kernelIN5flash11enable_sm90INS1_16FlashAttnFwdSm90INS1_25CollectiveMainloopFwdSm90ILi2EN4cute5tupleIJNS5_1CILi1EEES8_S8_EEENS6_IJNS7_ILi128EEENS7_ILi224EEESA_EEELi128ENS_12float_e4m3_tEfNS_4arch4Sm90ELb1ELb0ELb0ELb1ELb0ELb1ELb0ELb1ELb1ELb1ELb1ELb0EEENS1_21CollectiveEpilogueFwdINS6_IJSA_SA_SB_EEES9_NS_10bfloat16_tESF_Li256ELb1ELb1ELb1ELb1EEENS1_36VarlenDynamicPersistentTileSchedulerILi128ELi224ELi256ELi128ELb1ELb1ELb1ELb1ELb1ELb1EEEEEEEEEvNT_6ParamsE)
        /*004c*/ 	.short	0x0380
        /*004e*/ 	.short	0x0a80


	//----- nvinfo : EIATTR_SW_WAR
	.align		4
.L_602:
        /*0050*/ 	.byte	0x04, 0x36
        /*0052*/ 	.short	(.L_604 - .L_603)
.L_603:
        /*0054*/ 	.word	0x00000008
.L_604:


//--------------------- .nv.info._ZN7cutlass13device_kernelIN5flash11enable_sm90INS1_16FlashAttnFwdSm90INS1_25CollectiveMainloopFwdSm90ILi2EN4cute5tupleIJNS5_1CILi1EEES8_S8_EEENS6_IJNS7_ILi192EEENS7_ILi128EEENS7_ILi96EEEEEELi96ENS_12float_e4m3_tEfNS_4arch4Sm90ELb0ELb0ELb0ELb0ELb0ELb0ELb0ELb1ELb1ELb1ELb1ELb0EEENS1_21CollectiveEpilogueFwdINS6_IJSA_SC_SB_EEES9_NS_10bfloat16_tESG_Li384ELb0ELb1ELb1ELb1EEENS1_19SingleTileSchedulerILb0ELb1ELb1ELi192EEEEEEEEEvNT_6ParamsE --------------------------
	.section	.nv.info._ZN7cutlass13device_kernelIN5flash11enable_sm90INS1_16FlashAttnFwdSm90INS1_25CollectiveMainloopFwdSm90ILi2EN4cute5tupleIJNS5_1CILi1EEES8_S8_EEENS6_IJNS7_ILi192EEENS7_ILi128EEENS7_ILi96EEEEEELi96ENS_12float_e4m3_tEfNS_4arch4Sm90ELb0ELb0ELb0ELb0ELb0ELb0ELb0ELb1ELb1ELb1ELb1ELb0EEENS1_21CollectiveEpilogueFwdINS6_IJSA_SC_SB_EEES9_NS_10bfloat16_tESG_Li384ELb0ELb1ELb1ELb1EEENS1_19SingleTileSchedulerILb0ELb1ELb1ELi192EEEEEEEEEvNT_6ParamsE,"",@"SHT_CUDA_INFO"
	.sectionflags	@""
	.align	4


	//----- nvinfo : EIATTR_CUDA_API_VERSION
	.align		4
        /*0000*/ 	.byte	0x04, 0x37
        /*0002*/ 	.short	(.L_606 - .L_605)
.L_605:
        /*0004*/ 	.word	0x00000082


	//----- nvinfo : EIATTR_KPARAM_INFO
	.align		4
.L_606:
        /*0008*/ 	.byte	0x04, 0x17
        /*000a*/ 	.short	(.L_608 - .L_607)
.L_607:
        /*000c*/ 	.word	0x00000000
        /*0010*/ 	.short	0x0000
        /*0012*/ 	.short	0x0000
        /*0014*/ 	.byte	0x00, 0xf0, 0x01, 0x28


	//----- nvinfo : EIATTR_SPARSE_MMA_MASK
	.align		4
.L_608:
        /*0018*/ 	.byte	0x03, 0x50
        /*001a*/ 	.short	0x0000


	//----- nvinfo : EIATTR_MAXREG_COUNT
	.align		4
        /*001c*/ 	.byte	0x03, 0x1b
        /*001e*/ 	.short	0x0080


	//----- nvinfo : EIATTR_MERCURY_ISA_VERSION
	.align		4
        /*0020*/ 	.byte	0x03, 0x5f
        /*0022*/ 	.short	0x0101


	//----- nvinfo : EIATTR_VRC_CTA_INIT_COUNT
	.align		4
        /*0024*/ 	.byte	0x02, 0x4a
	.zero		1
	.zero		1


	//----- nvinfo : EIATTR_EXIT_INSTR_OFFSETS
	.align		4
        /*0028*/ 	.byte	0x04, 0x1c
        /*002a*/ 	.short	(.L_610 - .L_609)


	//   ....[0]....
.L_609:
        /*002c*/ 	.word	0x00000010


	//----- nvinfo : EIATTR_MAX_THREADS
	.align		4
.L_610:
        /*0030*/ 	.byte	0x04, 0x05
        /*0032*/ 	.short	(.L_612 - .L_611)
.L_611:
        /*0034*/ 	.word	0x00000200
        /*0038*/ 	.word	0x00000001
        /*003c*/ 	.word	0x00000001


	//----- nvinfo : EIATTR_CBANK_PARAM_SIZE
	.align		4
.L_612:
        /*0040*/ 	.byte	0x03, 0x19
        /*0042*/ 	.short	0x0a00


	//----- nvinfo : EIATTR_PARAM_CBANK
	.align		4
        /*0044*/ 	.byte	0x04, 0x0a
        /*0046*/ 	.short	(.L_614 - .L_613)
	.align		4
.L_613:
        /*0048*/ 	.word	index@(.nv.constant0._ZN7cutlass13device_kernelIN5flash11enable_sm90INS1_16FlashAttnFwdSm90INS1_25CollectiveMainloopFwdSm90ILi2EN4cute5tupleIJNS5_1CILi1EEES8_S8_EEENS6_IJNS7_ILi192EEENS7_ILi128EEENS7_ILi96EEEEEELi96ENS_12float_e4m3_tEfNS_4arch4Sm90ELb0ELb0ELb0ELb0ELb0ELb0ELb0ELb1ELb1ELb1ELb1ELb0EEENS1_21CollectiveEpilogueFwdINS6_IJSA_SC_SB_EEES9_NS_10bfloat16_tESG_Li384ELb0ELb1ELb1ELb1EEENS1_19SingleTileSchedulerILb0ELb1ELb1ELi192EEEEEEEEEvNT_6ParamsE)
        /*004c*/ 	.short	0x0380
        /*004e*/ 	.short	0x0a00


	//----- nvinfo : EIATTR_SW_WAR
	.align		4
.L_614:
        /*0050*/ 	.byte	0x04, 0x36
        /*0052*/ 	.short	(.L_616 - .L_615)
.L_615:
        /*0054*/ 	.word	0x00000008
.L_616:


//--------------------- .nv.info._ZN7cutlass13device_kernelIN5flash11enable_sm90INS1_16FlashAttnFwdSm90INS1_25CollectiveMainloopFwdSm90ILi2EN4cute5tupleIJNS5_1CILi1EEES8_S8_EEENS6_IJNS7_ILi192EEENS7_ILi128EEENS7_ILi96EEEEEELi96ENS_12float_e4m3_tEfNS_4arch4Sm90ELb0ELb0ELb0ELb1ELb0ELb0ELb0ELb1ELb1ELb1ELb1ELb0EEENS1_21CollectiveEpilogueFwdINS6_IJSA_SC_SB_EEES9_NS_10bfloat16_tESG_Li384ELb1ELb1ELb1ELb1EEENS1_36VarlenDynamicPersistentTileSchedulerILi192ELi128ELi384ELi128ELb1ELb1ELb1ELb0ELb1ELb1EEEEEEEEEvNT_6ParamsE --------------------------
	.section	.nv.info._ZN7cutlass13device_kernelIN5flash11enable_sm90INS1_16FlashAttnFwdSm90INS1_25CollectiveMainloopFwdSm90ILi2EN4cute5tupleIJNS5_1CILi1EEES8_S8_EEENS6_IJNS7_ILi192EEENS7_ILi128EEENS7_ILi96EEEEEELi96ENS_12float_e4m3_tEfNS_4arch4Sm90ELb0ELb0ELb0ELb1ELb0ELb0ELb0ELb1ELb1ELb1ELb1ELb0EEENS1_21CollectiveEpilogueFwdINS6_IJSA_SC_SB_EEES9_NS_10bfloat16_tESG_Li384ELb1ELb1ELb1ELb1EEENS1_36VarlenDynamicPersistentTileSchedulerILi192ELi128ELi384ELi128ELb1ELb1ELb1ELb0ELb1ELb1EEEEEEEEEvNT_6ParamsE,"",@"SHT_CUDA_INFO"
	.sectionflags	@""
	.align	4


	//----- nvinfo : EIATTR_CUDA_API_VERSION
	.align		4
        /*0000*/ 	.byte	0x04, 0x37
        /*0002*/ 	.short	(.L_618 - .L_617)
.L_617:
        /*0004*/ 	.word	0x00000082


	//----- nvinfo : EIATTR_KPARAM_INFO
	.align		4
.L_618:
        /*0008*/ 	.byte	0x04, 0x17
        /*000a*/ 	.short	(.L_620 - .L_619)
.L_619:
        /*000c*/ 	.word	0x00000000
        /*0010*/ 	.short	0x0000
        /*0012*/ 	.short	0x0000
        /*0014*/ 	.byte	0x00, 0xf0, 0x01, 0x2a


	//----- nvinfo : EIATTR_SPARSE_MMA_MASK
	.align		4
.L_620:
        /*0018*/ 	.byte	0x03, 0x50
        /*001a*/ 	.short	0x0000


	//----- nvinfo : EIATTR_MAXREG_COUNT
	.align		4
        /*001c*/ 	.byte	0x03, 0x1b
        /*001e*/ 	.short	0x0080


	//----- nvinfo : EIATTR_MERCURY_ISA_VERSION
	.align		4
        /*0020*/ 	.byte	0x03, 0x5f
        /*0022*/ 	.short	0x0101


	//----- nvinfo : EIATTR_VRC_CTA_INIT_COUNT
	.align		4
        /*0024*/ 	.byte	0x02, 0x4a
	.zero		1
	.zero		1


	//----- nvinfo : EIATTR_EXIT_INSTR_OFFSETS
	.align		4
        /*0028*/ 	.byte	0x04, 0x1c
        /*002a*/ 	.short	(.L_622 - .L_621)


	//   ....[0]....
.L_621:
        /*002c*/ 	.word	0x00000010


	//----- nvinfo : EIATTR_MAX_THREADS
	.align		4
.L_622:
        /*0030*/ 	.byte	0x04, 0x05
        /*0032*/ 	.short	(.L_624 - .L_623)
.L_623:
        /*0034*/ 	.word	0x00000200
        /*0038*/ 	.word	0x00000001
        /*003c*/ 	.word	0x00000001


	//----- nvinfo : EIATTR_CBANK_PARAM_SIZE
	.align		4
.L_624:
        /*0040*/ 	.byte	0x03, 0x19
        /*0042*/ 	.short	0x0a80


	//----- nvinfo : EIATTR_PARAM_CBANK
	.align		4
        /*0044*/ 	.byte	0x04, 0x0a
        /*0046*/ 	.short	(.L_626 - .L_625)
	.align		4
.L_625:
        /*0048*/ 	.word	index@(.nv.constant0._ZN7cutlass13device_kernelIN5flash11enable_sm90INS1_16FlashAttnFwdSm90INS1_25CollectiveMainloopFwdSm90ILi2EN4cute5tupleIJNS5_1CILi1EEES8_S8_EEENS6_IJNS7_ILi192EEENS7_ILi128EEENS7_ILi96EEEEEELi96ENS_12float_e4m3_tEfNS_4arch4Sm90ELb0ELb0ELb0ELb1ELb0ELb0ELb0ELb1ELb1ELb1ELb1ELb0EEENS1_21CollectiveEpilogueFwdINS6_IJSA_SC_SB_EEES9_NS_10bfloat16_tESG_Li384ELb1ELb1ELb1ELb1EEENS1_36VarlenDynamicPersistentTileSchedulerILi192ELi128ELi384ELi128ELb1ELb1ELb1ELb0ELb1ELb1EEEEEEEEEvNT_6ParamsE)
        /*004c*/ 	.short	0x0380
        /*004e*/ 	.short	0x0a80


	//----- nvinfo : EIATTR_SW_WAR
	.align		4
.L_626:
        /*0050*/ 	.byte	0x04, 0x36
        /*0052*/ 	.short	(.L_628 - .L_627)
.L_627:
        /*0054*/ 	.word	0x00000008
.L_628:


//--------------------- .nv.info._ZN7cutlass13device_kernelIN5flash11enable_sm90INS1_16FlashAttnFwdSm90INS1_25CollectiveMainloopFwdSm90ILi2EN4cute5tupleIJNS5_1CILi1EEES8_S8_EEENS6_IJNS7_ILi192EEENS7_ILi128EEENS7_ILi96EEEEEELi96ENS_12float_e4m3_tEfNS_4arch4Sm90ELb0ELb0ELb0ELb1ELb0ELb1ELb0ELb1ELb1ELb1ELb1ELb0EEENS1_21CollectiveEpilogueFwdINS6_IJSA_SC_SB_EEES9_NS_10bfloat16_tESG_Li384ELb1ELb1ELb1ELb1EEENS1_36VarlenDynamicPersistentTileSchedulerILi192ELi128ELi384ELi128ELb1ELb1ELb1ELb0ELb1ELb1EEEEEEEEEvNT_6ParamsE --------------------------
	.section	.nv.info._ZN7cutlass13device_kernelIN5flash11enable_sm90INS1_16FlashAttnFwdSm90INS1_25CollectiveMainloopFwdSm90ILi2EN4cute5tupleIJNS5_1CILi1EEES8_S8_EEENS6_IJNS7_ILi192EEENS7_ILi128EEENS7_ILi96EEEEEELi96ENS_12float_e4m3_tEfNS_4arch4Sm90ELb0ELb0ELb0ELb1ELb0ELb1ELb0ELb1ELb1ELb1ELb1ELb0EEENS1_21CollectiveEpilogueFwdINS6_IJSA_SC_SB_EEES9_NS_10bfloat16_tESG_Li384ELb1ELb1ELb1ELb1EEENS1_36VarlenDynamicPersistentTileSchedulerILi192ELi128ELi384ELi128ELb1ELb1ELb1ELb0ELb1ELb1EEEEEEEEEvNT_6ParamsE,"",@"SHT_CUDA_INFO"
	.sectionflags	@""
	.align	4


	//----- nvinfo : EIATTR_CUDA_API_VERSION
	.align		4
        /*0000*/ 	.byte	0x04, 0x37
        /*0002*/ 	.short	(.L_630 - .L_629)
.L_629:
        /*0004*/ 	.word	0x00000082


	//----- nvinfo : EIATTR_KPARAM_INFO
	.align		4
.L_630:
        /*0008*/ 	.byte	0x04, 0x17
        /*000a*/ 	.short	(.L_632 - .L_631)
.L_631:
        /*000c*/ 	.word	0x00000000
        /*0010*/ 	.short	0x0000
        /*0012*/ 	.short	0x0000
        /*0014*/ 	.byte	0x00, 0xf0, 0x01, 0x2a


	//----- nvinfo : EIATTR_SPARSE_MMA_MASK
	.align		4
.L_632:
        /*0018*/ 	.byte	0x03, 0x50
        /*001a*/ 	.short	0x0000


	//----- nvinfo : EIATTR_MAXREG_COUNT
	.align		4
        /*001c*/ 	.byte	0x03, 0x1b
        /*001e*/ 	.short	0x0080


	//----- nvinfo : EIATTR_MERCURY_ISA_VERSION
	.align		4
        /*0020*/ 	.byte	0x03, 0x5f
        /*0022*/ 	.short	0x0101


	//----- nvinfo : EIATTR_VRC_CTA_INIT_COUNT
	.align		4
        /*0024*/ 	.byte	0x02, 0x4a
	.zero		1
	.zero		1


	//----- nvinfo : EIATTR_EXIT_INSTR_OFFSETS
	.align		4
        /*0028*/ 	.byte	0x04, 0x1c
        /*002a*/ 	.short	(.L_634 - .L_633)


	//   ....[0]....
.L_633:
        /*002c*/ 	.word	0x00000010


	//----- nvinfo : EIATTR_MAX_THREADS
	.align		4
.L_634:
        /*0030*/ 	.byte	0x04, 0x05
        /*0032*/ 	.short	(.L_636 - .L_635)
.L_635:
        /*0034*/ 	.word	0x00000200
        /*0038*/ 	.word	0x00000001
        /*003c*/ 	.word	0x00000001


	//----- nvinfo : EIATTR_CBANK_PARAM_SIZE
	.align		4
.L_636:
        /*0040*/ 	.byte	0x03, 0x19
        /*0042*/ 	.short	0x0a80


	//----- nvinfo : EIATTR_PARAM_CBANK
	.align		4
        /*0044*/ 	.byte	0x04, 0x0a
        /*0046*/ 	.short	(.L_638 - .L_637)
	.align		4
.L_637:
        /*0048*/ 	.word	index@(.nv.constant0._ZN7cutlass13device_kernelIN5flash11enable_sm90INS1_16FlashAttnFwdSm90INS1_25CollectiveMainloopFwdSm90ILi2EN4cute5tupleIJNS5_1CILi1EEES8_S8_EEENS6_IJNS7_ILi192EEENS7_ILi128EEENS7_ILi96EEEEEELi96ENS_12float_e4m3_tEfNS_4arch4Sm90ELb0ELb0ELb0ELb1ELb0ELb1ELb0ELb1ELb1ELb1ELb1ELb0EEENS1_21CollectiveEpilogueFwdINS6_IJSA_SC_SB_EEES9_NS_10bfloat16_tESG_Li384ELb1ELb1ELb1ELb1EEENS1_36VarlenDynamicPersistentTileSchedulerILi192ELi128ELi384ELi128ELb1ELb1ELb1ELb0ELb1ELb1EEEEEEEEEvNT_6ParamsE)
        /*004c*/ 	.short	0x0380
        /*004e*/ 	.short	0x0a80


	//----- nvinfo : EIATTR_SW_WAR
	.align		4
.L_638:
        /*0050*/ 	.byte	0x04, 0x36
        /*0052*/ 	.short	(.L_640 - .L_639)
.L_639:
        /*0054*/ 	.word	0x00000008
.L_640:


//--------------------- .nv.info._ZN7cutlass13device_kernelIN5flash11enable_sm90INS1_16FlashAttnFwdSm90INS1_25CollectiveMainloopFwdSm90ILi2EN4cute5tupleIJNS5_1CILi1EEES8_S8_EEENS6_IJNS7_ILi192EEENS7_ILi128EEENS7_ILi96EEEEEELi96ENS_12float_e4m3_tEfNS_4arch4Sm90ELb0ELb1ELb0ELb0ELb0ELb0ELb0ELb1ELb1ELb1ELb1ELb0EEENS1_21CollectiveEpilogueFwdINS6_IJSA_SC_SB_EEES9_NS_10bfloat16_tESG_Li384ELb0ELb1ELb1ELb1EEENS1_19SingleTileSchedulerILb0ELb1ELb1ELi192EEEEEEEEEvNT_6ParamsE --------------------------
	.section	.nv.info._ZN7cutlass13device_kernelIN5flash11enable_sm90INS1_16FlashAttnFwdSm90INS1_25CollectiveMainloopFwdSm90ILi2EN4cute5tupleIJNS5_1CILi1EEES8_S8_EEENS6_IJNS7_ILi192EEENS7_ILi128EEENS7_ILi96EEEEEELi96ENS_12float_e4m3_tEfNS_4arch4Sm90ELb0ELb1ELb0ELb0ELb0ELb0ELb0ELb1ELb1ELb1ELb1ELb0EEENS1_21CollectiveEpilogueFwdINS6_IJSA_SC_SB_EEES9_NS_10bfloat16_tESG_Li384ELb0ELb1ELb1ELb1EEENS1_19SingleTileSchedulerILb0ELb1ELb1ELi192EEEEEEEEEvNT_6ParamsE,"",@"SHT_CUDA_INFO"
	.sectionflags	@""
	.align	4


	//----- nvinfo : EIATTR_CUDA_API_VERSION
	.align		4
        /*0000*/ 	.byte	0x04, 0x37
        /*0002*/ 	.short	(.L_642 - .L_641)
.L_641:
        /*0004*/ 	.word	0x00000082


	//----- nvinfo : EIATTR_KPARAM_INFO
	.align		4
.L_642:
        /*0008*/ 	.byte	0x04, 0x17
        /*000a*/ 	.short	(.L_644 - .L_643)
.L_643:
        /*000c*/ 	.word	0x00000000
        /*0010*/ 	.short	0x0000
        /*0012*/ 	.short	0x0000
        /*0014*/ 	.byte	0x00, 0xf0, 0x01, 0x28


	//----- nvinfo : EIATTR_SPARSE_MMA_MASK
	.align		4
.L_644:
        /*0018*/ 	.byte	0x03, 0x50
        /*001a*/ 	.short	0x0000


	//----- nvinfo : EIATTR_MAXREG_COUNT
	.align		4
        /*001c*/ 	.byte	0x03, 0x1b
        /*001e*/ 	.short	0x0080


	//----- nvinfo : EIATTR_MERCURY_ISA_VERSION
	.align		4
        /*0020*/ 	.byte	0x03, 0x5f
        /*0022*/ 	.short	0x0101


	//----- nvinfo : EIATTR_VRC_CTA_INIT_COUNT
	.align		4
        /*0024*/ 	.byte	0x02, 0x4a
	.zero		1
	.zero		1


	//----- nvinfo : EIATTR_EXIT_INSTR_OFFSETS
	.align		4
        /*0028*/ 	.byte	0x04, 0x1c
        /*002a*/ 	.short	(.L_646 - .L_645)


	//   ....[0]....
.L_645:
        /*002c*/ 	.word	0x00000010


	//----- nvinfo : EIATTR_MAX_THREADS
	.align		4
.L_646:
        /*0030*/ 	.byte	0x04, 0x05
        /*0032*/ 	.short	(.L_648 - .L_647)
.L_647:
        /*0034*/ 	.word	0x00000200
        /*0038*/ 	.word	0x00000001
        /*003c*/ 	.word	0x00000001


	//----- nvinfo : EIATTR_CBANK_PARAM_SIZE
	.align		4
.L_648:
        /*0040*/ 	.byte	0x03, 0x19
        /*0042*/ 	.short	0x0a00


	//----- nvinfo : EIATTR_PARAM_CBANK
	.align		4
        /*0044*/ 	.byte	0x04, 0x0a
        /*0046*/ 	.short	(.L_650 - .L_649)
	.align		4
.L_649:
        /*0048*/ 	.word	index@(.nv.constant0._ZN7cutlass13device_kernelIN5flash11enable_sm90INS1_16FlashAttnFwdSm90INS1_25CollectiveMainloopFwdSm90ILi2EN4cute5tupleIJNS5_1CILi1EEES8_S8_EEENS6_IJNS7_ILi192EEENS7_ILi128EEENS7_ILi96EEEEEELi96ENS_12float_e4m3_tEfNS_4arch4Sm90ELb0ELb1ELb0ELb0ELb0ELb0ELb0ELb1ELb1ELb1ELb1ELb0EEENS1_21CollectiveEpilogueFwdINS6_IJSA_SC_SB_EEES9_NS_10bfloat16_tESG_Li384ELb0ELb1ELb1ELb1EEENS1_19SingleTileSchedulerILb0ELb1ELb1ELi192EEEEEEEEEvNT_6ParamsE)
        /*004c*/ 	.short	0x0380
        /*004e*/ 	.short	0x0a00


	//----- nvinfo : EIATTR_SW_WAR
	.align		4
.L_650:
        /*0050*/ 	.byte	0x04, 0x36
        /*0052*/ 	.short	(.L_652 - .L_651)
.L_651:
        /*0054*/ 	.word	0x00000008
.L_652:


//--------------------- .nv.info._ZN7cutlass13device_kernelIN5flash11enable_sm90INS1_16FlashAttnFwdSm90INS1_25CollectiveMainloopFwdSm90ILi2EN4cute5tupleIJNS5_1CILi1EEES8_S8_EEENS6_IJNS7_ILi192EEENS7_ILi128EEENS7_ILi96EEEEEELi96ENS_12float_e4m3_tEfNS_4arch4Sm90ELb0ELb1ELb0ELb1ELb0ELb0ELb0ELb1ELb1ELb1ELb1ELb0EEENS1_21CollectiveEpilogueFwdINS6_IJSA_SC_SB_EEES9_NS_10bfloat16_tESG_Li384ELb1ELb1ELb1ELb1EEENS1_36VarlenDynamicPersistentTileSchedulerILi192ELi128ELi384ELi128ELb1ELb1ELb1ELb1ELb0ELb1EEEEEEEEEvNT_6ParamsE --------------------------
	.section	.nv.info._ZN7cutlass13device_kernelIN5flash11enable_sm90INS1_16FlashAttnFwdSm90INS1_25CollectiveMainloopFwdSm90ILi2EN4cute5tupleIJNS5_1CILi1EEES8_S8_EEENS6_IJNS7_ILi192EEENS7_ILi128EEENS7_ILi96EEEEEELi96ENS_12float_e4m3_tEfNS_4arch4Sm90ELb0ELb1ELb0ELb1ELb0ELb0ELb0ELb1ELb1ELb1ELb1ELb0EEENS1_21CollectiveEpilogueFwdINS6_IJSA_SC_SB_EEES9_NS_10bfloat16_tESG_Li384ELb1ELb1ELb1ELb1EEENS1_36VarlenDynamicPersistentTileSchedulerILi192ELi128ELi384ELi128ELb1ELb1ELb1ELb1ELb0ELb1EEEEEEEEEvNT_6ParamsE,"",@"SHT_CUDA_INFO"
	.sectionflags	@""
	.align	4


	//----- nvinfo : EIATTR_CUDA_API_VERSION
	.align		4
        /*0000*/ 	.byte	0x04, 0x37
        /*0002*/ 	.short	(.L_654 - .L_653)
.L_653:
        /*0004*/ 	.word	0x00000082


	//----- nvinfo : EIATTR_KPARAM_INFO
	.align		4
.L_654:
        /*0008*/ 	.byte	0x04, 0x17
        /*000a*/ 	.short	(.L_656 - .L_655)
.L_655:
        /*000c*/ 	.word	0x00000000
        /*0010*/ 	.short	0x0000
        /*0012*/ 	.short	0x0000
        /*0014*/ 	.byte	0x00, 0xf0, 0x01, 0x2a


	//----- nvinfo : EIATTR_SPARSE_MMA_MASK
	.align		4
.L_656:
        /*0018*/ 	.byte	0x03, 0x50
        /*001a*/ 	.short	0x0000


	//----- nvinfo : EIATTR_MAXREG_COUNT
	.align		4
        /*001c*/ 	.byte	0x03, 0x1b
        /*001e*/ 	.short	0x0080


	//----- nvinfo : EIATTR_MERCURY_ISA_VERSION
	.align		4
        /*0020*/ 	.byte	0x03, 0x5f
        /*0022*/ 	.short	0x0101


	//----- nvinfo : EIATTR_VRC_CTA_INIT_COUNT
	.align		4
        /*0024*/ 	.byte	0x02, 0x4a
	.zero		1
	.zero		1


	//----- nvinfo : EIATTR_EXIT_INSTR_OFFSETS
	.align		4
        /*0028*/ 	.byte	0x04, 0x1c
        /*002a*/ 	.short	(.L_658 - .L_657)


	//   ....[0]....
.L_657:
        /*002c*/ 	.word	0x00000010


	//----- nvinfo : EIATTR_MAX_THREADS
	.align		4
.L_658:
        /*0030*/ 	.byte	0x04, 0x05
        /*0032*/ 	.short	(.L_660 - .L_659)
.L_659:
        /*0034*/ 	.word	0x00000200
        /*0038*/ 	.word	0x00000001
        /*003c*/ 	.word	0x00000001


	//----- nvinfo : EIATTR_CBANK_PARAM_SIZE
	.align		4
.L_660:
        /*0040*/ 	.byte	0x03, 0x19
        /*0042*/ 	.short	0x0a80


	//----- nvinfo : EIATTR_PARAM_CBANK
	.align		4
        /*0044*/ 	.byte	0x04, 0x0a
        /*0046*/ 	.short	(.L_662 - .L_661)
	.align		4
.L_661:
        /*0048*/ 	.word	index@(.nv.constant0._ZN7cutlass13device_kernelIN5flash11enable_sm90INS1_16FlashAttnFwdSm90INS1_25CollectiveMainloopFwdSm90ILi2EN4cute5tupleIJNS5_1CILi1EEES8_S8_EEENS6_IJNS7_ILi192EEENS7_ILi128EEENS7_ILi96EEEEEELi96ENS_12float_e4m3_tEfNS_4arch4Sm90ELb0ELb1ELb0ELb1ELb0ELb0ELb0ELb1ELb1ELb1ELb1ELb0EEENS1_21CollectiveEpilogueFwdINS6_IJSA_SC_SB_EEES9_NS_10bfloat16_tESG_Li384ELb1ELb1ELb1ELb1EEENS1_36VarlenDynamicPersistentTileSchedulerILi192ELi128ELi384ELi128ELb1ELb1ELb1ELb1ELb0ELb1EEEEEEEEEvNT_6ParamsE)
        /*004c*/ 	.short	0x0380
        /*004e*/ 	.short	0x0a80


	//----- nvinfo : EIATTR_SW_WAR
	.align		4
.L_662:
        /*0050*/ 	.byte	0x04, 0x36
        /*0052*/ 	.short	(.L_664 - .L_663)
.L_663:
        /*0054*/ 	.word	0x00000008
.L_664:


//--------------------- .nv.info._ZN7cutlass13device_kernelIN5flash11enable_sm90INS1_16FlashAttnFwdSm90INS1_25CollectiveMainloopFwdSm90ILi2EN4cute5tupleIJNS5_1CILi1EEES8_S8_EEENS6_IJNS7_ILi192EEENS7_ILi128EEENS7_ILi96EEEEEELi96ENS_12float_e4m3_tEfNS_4arch4Sm90ELb0ELb1ELb0ELb1ELb0ELb1ELb0ELb1ELb1ELb1ELb1ELb0EEENS1_21CollectiveEpilogueFwdINS6_IJSA_SC_SB_EEES9_NS_10bfloat16_tESG_Li384ELb1ELb1ELb1ELb1EEENS1_36VarlenDynamicPersistentTileSchedulerILi192ELi128ELi384ELi128ELb1ELb1ELb1ELb1ELb0ELb1EEEEEEEEEvNT_6ParamsE --------------------------
	.section	.nv.info._ZN7cutlass13device_kernelIN5flash11enable_sm90INS1_16FlashAttnFwdSm90INS1_25CollectiveMainloopFwdSm90ILi2EN4cute5tupleIJNS5_1CILi1EEES8_S8_EEENS6_IJNS7_ILi192EEENS7_ILi128EEENS7_ILi96EEEEEELi96ENS_12float_e4m3_tEfNS_4arch4Sm90ELb0ELb1ELb0ELb1ELb0ELb1ELb0ELb1ELb1ELb1ELb1ELb0EEENS1_21CollectiveEpilogueFwdINS6_IJSA_SC_SB_EEES9_NS_10bfloat16_tESG_Li384ELb1ELb1ELb1ELb1EEENS1_36VarlenDynamicPersistentTileSchedulerILi192ELi128ELi384ELi128ELb1ELb1ELb1ELb1ELb0ELb1EEEEEEEEEvNT_6ParamsE,"",@"SHT_CUDA_INFO"
	.sectionflags	@""
	.align	4


	//----- nvinfo : EIATTR_CUDA_API_VERSION
	.align		4
        /*0000*/ 	.byte	0x04, 0x37
        /*0002*/ 	.short	(.L_666 - .L_665)
.L_665:
        /*0004*/ 	.word	0x00000082


	//----- nvinfo : EIATTR_KPARAM_INFO
	.align		4
.L_666:
        /*0008*/ 	.byte	0x04, 0x17
        /*000a*/ 	.short	(.L_668 - .L_667)
.L_667:
        /*000c*/ 	.word	0x00000000
        /*0010*/ 	.short	0x0000
        /*0012*/ 	.short	0x0000
        /*0014*/ 	.byte	0x00, 0xf0, 0x01, 0x2a


	//----- nvinfo : EIATTR_SPARSE_MMA_MASK
	.align		4
.L_668:
        /*0018*/ 	.byte	0x03, 0x50
        /*001a*/ 	.short	0x0000


	//----- nvinfo : EIATTR_MAXREG_COUNT
	.align		4
        /*001c*/ 	.byte	0x03, 0x1b
        /*001e*/ 	.short	0x0080


	//----- nvinfo : EIATTR_MERCURY_ISA_VERSION
	.align		4
        /*0020*/ 	.byte	0x03, 0x5f
        /*0022*/ 	.short	0x0101


	//----- nvinfo : EIATTR_VRC_CTA_INIT_COUNT
	.align		4
        /*0024*/ 	.byte	0x02, 0x4a
	.zero		1
	.zero		1


	//----- nvinfo : EIATTR_EXIT_INSTR_OFFSETS
	.align		4
        /*0028*/ 	.byte	0x04, 0x1c
        /*002a*/ 	.short	(.L_670 - .L_669)


	//   ....[0]....
.L_669:
        /*002c*/ 	.word	0x00000010


	//----- nvinfo : EIATTR_MAX_THREADS
	.align		4
.L_670:
        /*0030*/ 	.byte	0x04, 0x05
        /*0032*/ 	.short	(.L_672 - .L_671)
.L_671:
        /*0034*/ 	.word	0x00000200
        /*0038*/ 	.word	0x00000001
        /*003c*/ 	.word	0x00000001


	//----- nvinfo : EIATTR_CBANK_PARAM_SIZE
	.align		4
.L_672:
        /*0040*/ 	.byte	0x03, 0x19
        /*0042*/ 	.short	0x0a80


	//----- nvinfo : EIATTR_PARAM_CBANK
	.align		4
        /*0044*/ 	.byte	0x04, 0x0a
        /*0046*/ 	.short	(.L_674 - .L_673)
	.align		4
.L_673:
        /*0048*/ 	.word	index@(.nv.constant0._ZN7cutlass13device_kernelIN5flash11enable_sm90INS1_16FlashAttnFwdSm90INS1_25CollectiveMainloopFwdSm90ILi2EN4cute5tupleIJNS5_1CILi1EEES8_S8_EEENS6_IJNS7_ILi192EEENS7_ILi128EEENS7_ILi96EEEEEELi96ENS_12float_e4m3_tEfNS_4arch4Sm90ELb0ELb1ELb0ELb1ELb0ELb1ELb0ELb1ELb1ELb1ELb1ELb0EEENS1_21CollectiveEpilogueFwdINS6_IJSA_SC_SB_EEES9_NS_10bfloat16_tESG_Li384ELb1ELb1ELb1ELb1EEENS1_36VarlenDynamicPersistentTileSchedulerILi192ELi128ELi384ELi128ELb1ELb1ELb1ELb1ELb0ELb1EEEEEEEEEvNT_6ParamsE)
        /*004c*/ 	.short	0x0380
        /*004e*/ 	.short	0x0a80


	//----- nvinfo : EIATTR_SW_WAR
	.align		4
.L_674:
        /*0050*/ 	.byte	0x04, 0x36
        /*0052*/ 	.short	(.L_676 - .L_675)
.L_675:
        /*0054*/ 	.word	0x00000008
.L_676:


//--------------------- .nv.info._ZN7cutlass13device_kernelIN5flash11enable_sm90INS1_16FlashAttnFwdSm90INS1_25CollectiveMainloopFwdSm90ILi2EN4cute5tupleIJNS5_1CILi1EEES8_S8_EEENS6_IJNS7_ILi192EEENS7_ILi128EEENS7_ILi96EEEEEELi96ENS_12float_e4m3_tEfNS_4arch4Sm90ELb1ELb0ELb0ELb0ELb0ELb0ELb0ELb1ELb1ELb1ELb1ELb0EEENS1_21CollectiveEpilogueFwdINS6_IJSA_SC_SB_EEES9_NS_10bfloat16_tESG_Li384ELb0ELb1ELb1ELb1EEENS1_19SingleTileSchedulerILb0ELb1ELb1ELi192EEEEEEEEEvNT_6ParamsE --------------------------
	.section	.nv.info._ZN7cutlass13device_kernelIN5flash11enable_sm90INS1_16FlashAttnFwdSm90INS1_25CollectiveMainloopFwdSm90ILi2EN4cute5tupleIJNS5_1CILi1EEES8_S8_EEENS6_IJNS7_ILi192EEENS7_ILi128EEENS7_ILi96EEEEEELi96ENS_12float_e4m3_tEfNS_4arch4Sm90ELb1ELb0ELb0ELb0ELb0ELb0ELb0ELb1ELb1ELb1ELb1ELb0EEENS1_21CollectiveEpilogueFwdINS6_IJSA_SC_SB_EEES9_NS_10bfloat16_tESG_Li384ELb0ELb1ELb1ELb1EEENS1_19SingleTileSchedulerILb0ELb1ELb1ELi192EEEEEEEEEvNT_6ParamsE,"",@"SHT_CUDA_INFO"
	.sectionflags	@""
	.align	4


	//----- nvinfo : EIATTR_CUDA_API_VERSION
	.align		4
        /*0000*/ 	.byte	0x04, 0x37
        /*0002*/ 	.short	(.L_678 - .L_677)
.L_677:
        /*0004*/ 	.word	0x00000082


	//----- nvinfo : EIATTR_KPARAM_INFO
	.align		4
.L_678:
        /*0008*/ 	.byte	0x04, 0x17
        /*000a*/ 	.short	(.L_680 - .L_679)
.L_679:
        /*000c*/ 	.word	0x00000000
        /*0010*/ 	.short	0x0000
        /*0012*/ 	.short	0x0000
        /*0014*/ 	.byte	0x00, 0xf0, 0x01, 0x28


	//----- nvinfo : EIATTR_SPARSE_MMA_MASK
	.align		4
.L_680:
        /*0018*/ 	.byte	0x03, 0x50
        /*001a*/ 	.short	0x0000


	//----- nvinfo : EIATTR_MAXREG_COUNT
	.align		4
        /*001c*/ 	.byte	0x03, 0x1b
        /*001e*/ 	.short	0x0080


	//----- nvinfo : EIATTR_MERCURY_ISA_VERSION
	.align		4
        /*0020*/ 	.byte	0x03, 0x5f
        /*0022*/ 	.short	0x0101


	//----- nvinfo : EIATTR_VRC_CTA_INIT_COUNT
	.align		4
        /*0024*/ 	.byte	0x02, 0x4a
	.zero		1
	.zero		1


	//----- nvinfo : EIATTR_EXIT_INSTR_OFFSETS
	.align		4
        /*0028*/ 	.byte	0x04, 0x1c
        /*002a*/ 	.short	(.L_682 - .L_681)


	//   ....[0]....
.L_681:
        /*002c*/ 	.word	0x00000010


	//----- nvinfo : EIATTR_MAX_THREADS
	.align		4
.L_682:
        /*0030*/ 	.byte	0x04, 0x05
        /*0032*/ 	.short	(.L_684 - .L_683)
.L_683:
        /*0034*/ 	.word	0x00000200
        /*0038*/ 	.word	0x00000001
        /*003c*/ 	.word	0x00000001


	//----- nvinfo : EIATTR_CBANK_PARAM_SIZE
	.align		4
.L_684:
        /*0040*/ 	.byte	0x03, 0x19
        /*0042*/ 	.short	0x0a00


	//----- nvinfo : EIATTR_PARAM_CBANK
	.align		4
        /*0044*/ 	.byte	0x04, 0x0a
        /*0046*/ 	.short	(.L_686 - .L_685)
	.align		4
.L_685:
        /*0048*/ 	.word	index@(.nv.constant0._ZN7cutlass13device_kernelIN5flash11enable_sm90INS1_16FlashAttnFwdSm90INS1_25CollectiveMainloopFwdSm90ILi2EN4cute5tupleIJNS5_1CILi1EEES8_S8_EEENS6_IJNS7_ILi192EEENS7_ILi128EEENS7_ILi96EEEEEELi96ENS_12float_e4m3_tEfNS_4arch4Sm90ELb1ELb0ELb0ELb0ELb0ELb0ELb0ELb1ELb1ELb1ELb1ELb0EEENS1_21CollectiveEpilogueFwdINS6_IJSA_SC_SB_EEES9_NS_10bfloat16_tESG_Li384ELb0ELb1ELb1ELb1EEENS1_19SingleTileSchedulerILb0ELb1ELb1ELi192EEEEEEEEEvNT_6ParamsE)
        /*004c*/ 	.short	0x0380
        /*004e*/ 	.short	0x0a00


	//----- nvinfo : EIATTR_SW_WAR
	.align		4
.L_686:
        /*0050*/ 	.byte	0x04, 0x36
        /*0052*/ 	.short	(.L_688 - .L_687)
.L_687:
        /*0054*/ 	.word	0x00000008
.L_688:


//--------------------- .nv.info._ZN7cutlass13device_kernelIN5flash11enable_sm90INS1_16FlashAttnFwdSm90INS1_25CollectiveMainloopFwdSm90ILi2EN4cute5tupleIJNS5_1CILi1EEES8_S8_EEENS6_IJNS7_ILi192EEENS7_ILi128EEENS7_ILi96EEEEEELi96ENS_12float_e4m3_tEfNS_4arch4Sm90ELb1ELb0ELb0ELb1ELb0ELb0ELb0ELb1ELb1ELb1ELb1ELb0EEENS1_21CollectiveEpilogueFwdINS6_IJSA_SC_SB_EEES9_NS_10bfloat16_tESG_Li384ELb1ELb1ELb1ELb1EEENS1_36VarlenDynamicPersistentTileSchedulerILi192ELi128ELi384ELi128ELb1ELb1ELb1ELb1ELb1ELb1EEEEEEEEEvNT_6ParamsE --------------------------
	.section	.nv.info._ZN7cutlass13device_kernelIN5flash11enable_sm90INS1_16FlashAttnFwdSm90INS1_25CollectiveMainloopFwdSm90ILi2EN4cute5tupleIJNS5_1CILi1EEES8_S8_EEENS6_IJNS7_ILi192EEENS7_ILi128EEENS7_ILi96EEEEEELi96ENS_12float_e4m3_tEfNS_4arch4Sm90ELb1ELb0ELb0ELb1ELb0ELb0ELb0ELb1ELb1ELb1ELb1ELb0EEENS1_21CollectiveEpilogueFwdINS6_IJSA_SC_SB_EEES9_NS_10bfloat16_tESG_Li384ELb1ELb1ELb1ELb1EEENS1_36VarlenDynamicPersistentTileSchedulerILi192ELi128ELi384ELi128ELb1ELb1ELb1ELb1ELb1ELb1EEEEEEEEEvNT_6ParamsE,"",@"SHT_CUDA_INFO"
	.sectionflags	@""
	.align	4


	//----- nvinfo : EIATTR_CUDA_API_VERSION
	.align		4
        /*0000*/ 	.byte	0x04, 0x37
        /*0002*/ 	.short	(.L_690 - .L_689)
.L_689:
        /*0004*/ 	.word	0x00000082


	//----- nvinfo : EIATTR_KPARAM_INFO
	.align		4
.L_690:
        /*0008*/ 	.byte	0x04, 0x17
        /*000a*/ 	.short	(.L_692 - .L_691)
.L_691:
        /*000c*/ 	.word	0x00000000
        /*0010*/ 	.short	0x0000
        /*0012*/ 	.short	0x0000
        /*0014*/ 	.byte	0x00, 0xf0, 0x01, 0x2a


	//----- nvinfo : EIATTR_SPARSE_MMA_MASK
	.align		4
.L_692:
        /*0018*/ 	.byte	0x03, 0x50
        /*001a*/ 	.short	0x0000


	//----- nvinfo : EIATTR_MAXREG_COUNT
	.align		4
        /*001c*/ 	.byte	0x03, 0x1b
        /*001e*/ 	.short	0x0080


	//----- nvinfo : EIATTR_MERCURY_ISA_VERSION
	.align		4
        /*0020*/ 	.byte	0x03, 0x5f
        /*0022*/ 	.short	0x0101


	//----- nvinfo : EIATTR_VRC_CTA_INIT_COUNT
	.align		4
        /*0024*/ 	.byte	0x02, 0x4a
	.zero		1
	.zero		1


	//----- nvinfo : EIATTR_EXIT_INSTR_OFFSETS
	.align		4
        /*0028*/ 	.byte	0x04, 0x1c
        /*002a*/ 	.short	(.L_694 - .L_693)


	//   ....[0]....
.L_693:
        /*002c*/ 	.word	0x00000010


	//----- nvinfo : EIATTR_MAX_THREADS
	.align		4
.L_694:
        /*0030*/ 	.byte	0x04, 0x05
        /*0032*/ 	.short	(.L_696 - .L_695)
.L_695:
        /*0034*/ 	.word	0x00000200
        /*0038*/ 	.word	0x00000001
        /*003c*/ 	.word	0x00000001


	//----- nvinfo : EIATTR_CBANK_PARAM_SIZE
	.align		4
.L_696:
        /*0040*/ 	.byte	0x03, 0x19
        /*0042*/ 	.short	0x0a80


	//----- nvinfo : EIATTR_PARAM_CBANK
	.align		4
        /*0044*/ 	.byte	0x04, 0x0a
        /*0046*/ 	.short	(.L_698 - .L_697)
	.align		4
.L_697:
        /*0048*/ 	.word	index@(.nv.constant0._ZN7cutlass13device_kernelIN5flash11enable_sm90INS1_16FlashAttnFwdSm90INS1_25CollectiveMainloopFwdSm90ILi2EN4cute5tupleIJNS5_1CILi1EEES8_S8_EEENS6_IJNS7_ILi192EEENS7_ILi128EEENS7_ILi96EEEEEELi96ENS_12float_e4m3_tEfNS_4arch4Sm90ELb1ELb0ELb0ELb1ELb0ELb0ELb0ELb1ELb1ELb1ELb1ELb0EEENS1_21CollectiveEpilogueFwdINS6_IJSA_SC_SB_EEES9_NS_10bfloat16_tESG_Li384ELb1ELb1ELb1ELb1EEENS1_36VarlenDynamicPersistentTileSchedulerILi192ELi128ELi384ELi128ELb1ELb1ELb1ELb1ELb1ELb1EEEEEEEEEvNT_6ParamsE)
        /*004c*/ 	.short	0x0380
        /*004e*/ 	.short	0x0a80


	//----- nvinfo : EIATTR_SW_WAR
	.align		4
.L_698:
        /*0050*/ 	.byte	0x04, 0x36
        /*0052*/ 	.short	(.L_700 - .L_699)
.L_699:
        /*0054*/ 	.word	0x00000008
.L_700:


//--------------------- .nv.info._ZN7cutlass13device_kernelIN5flash11enable_sm90INS1_16FlashAttnFwdSm90INS1_25CollectiveMainloopFwdSm90ILi2EN4cute5tupleIJNS5_1CILi1EEES8_S8_EEENS6_IJNS7_ILi192EEENS7_ILi128EEENS7_ILi96EEEEEELi96ENS_12float_e4m3_tEfNS_4arch4Sm90ELb1ELb0ELb0ELb1ELb0ELb1ELb0ELb1ELb1ELb1ELb1ELb0EEENS1_21CollectiveEpilogueFwdINS6_IJSA_SC_SB_EEES9_NS_10bfloat16_tESG_Li384ELb1ELb1ELb1ELb1EEENS1_36VarlenDynamicPersistentTileSchedulerILi192ELi128ELi384ELi128ELb1ELb1ELb1ELb1ELb1ELb1EEEEEEEEEvNT_6ParamsE --------------------------
	.section	.nv.info._ZN7cutlass13device_kernelIN5flash11enable_sm90INS1_16FlashAttnFwdSm90INS1_25CollectiveMainloopFwdSm90ILi2EN4cute5tupleIJNS5_1CILi1EEES8_S8_EEENS6_IJNS7_ILi192EEENS7_ILi128EEENS7_ILi96EEEEEELi96ENS_12float_e4m3_tEfNS_4arch4Sm90ELb1ELb0ELb0ELb1ELb0ELb1ELb0ELb1ELb1ELb1ELb1ELb0EEENS1_21CollectiveEpilogueFwdINS6_IJSA_SC_SB_EEES9_NS_10bfloat16_tESG_Li384ELb1ELb1ELb1ELb1EEENS1_36VarlenDynamicPersistentTileSchedulerILi192ELi128ELi384ELi128ELb1ELb1ELb1ELb1ELb1ELb1EEEEEEEEEvNT_6ParamsE,"",@"SHT_CUDA_INFO"
	.sectionflags	@""
	.align	4


	//----- nvinfo : EIATTR_CUDA_API_VERSION
	.align		4
        /*0000*/ 	.byte	0x04, 0x37
        /*0002*/ 	.short	(.L_702 - .L_701)
.L_701:
        /*0004*/ 	.word	0x00000082


	//----- nvinfo : EIATTR_KPARAM_INFO
	.align		4
.L_702:
        /*0008*/ 	.byte	0x04, 0x17
        /*000a*/ 	.short	(.L_704 - .L_703)
.L_703:
        /*000c*/ 	.word	0x00000000
        /*0010*/ 	.short	0x0000
        /*0012*/ 	.short	0x0000
        /*0014*/ 	.byte	0x00, 0xf0, 0x01, 0x2a


	//----- nvinfo : EIATTR_SPARSE_MMA_MASK
	.align		4
.L_704:
        /*0018*/ 	.byte	0x03, 0x50
        /*001a*/ 	.short	0x0000


	//----- nvinfo : EIATTR_MAXREG_COUNT
	.align		4
        /*001c*/ 	.byte	0x03, 0x1b
        /*001e*/ 	.short	0x0080


	//----- nvinfo : EIATTR_MERCURY_ISA_VERSION
	.align		4
        /*0020*/ 	.byte	0x03, 0x5f
        /*0022*/ 	.short	0x0101


	//----- nvinfo : EIATTR_VRC_CTA_INIT_COUNT
	.align		4
        /*0024*/ 	.byte	0x02, 0x4a
	.zero		1
	.zero		1


	//----- nvinfo : EIATTR_EXIT_INSTR_OFFSETS
	.align		4
        /*0028*/ 	.byte	0x04, 0x1c
        /*002a*/ 	.short	(.L_706 - .L_705)


	//   ....[0]....
.L_705:
        /*002c*/ 	.word	0x00000010


	//----- nvinfo : EIATTR_MAX_THREADS
	.align		4
.L_706:
        /*0030*/ 	.byte	0x04, 0x05
        /*0032*/ 	.short	(.L_708 - .L_707)
.L_707:
        /*0034*/ 	.word	0x00000200
        /*0038*/ 	.word	0x00000001
        /*003c*/ 	.word	0x00000001


	//----- nvinfo : EIATTR_CBANK_PARAM_SIZE
	.align		4
.L_708:
        /*0040*/ 	.byte	0x03, 0x19
        /*0042*/ 	.short	0x0a80


	//----- nvinfo : EIATTR_PARAM_CBANK
	.align		4
        /*0044*/ 	.byte	0x04, 0x0a
        /*0046*/ 	.short	(.L_710 - .L_709)
	.align		4
.L_709:
        /*0048*/ 	.word	index@(.nv.constant0._ZN7cutlass13device_kernelIN5flash11enable_sm90INS1_16FlashAttnFwdSm90INS1_25CollectiveMainloopFwdSm90ILi2EN4cute5tupleIJNS5_1CILi1EEES8_S8_EEENS6_IJNS7_ILi192EEENS7_ILi128EEENS7_ILi96EEEEEELi96ENS_12float_e4m3_tEfNS_4arch4Sm90ELb1ELb0ELb0ELb1ELb0ELb1ELb0ELb1ELb1ELb1ELb1ELb0EEENS1_21CollectiveEpilogueFwdINS6_IJSA_SC_SB_EEES9_NS_10bfloat16_tESG_Li384ELb1ELb1ELb1ELb1EEENS1_36VarlenDynamicPersistentTileSchedulerILi192ELi128ELi384ELi128ELb1ELb1ELb1ELb1ELb1ELb1EEEEEEEEEvNT_6ParamsE)
        /*004c*/ 	.short	0x0380
        /*004e*/ 	.short	0x0a80


	//----- nvinfo : EIATTR_SW_WAR
	.align		4
.L_710:
        /*0050*/ 	.byte	0x04, 0x36
        /*0052*/ 	.short	(.L_712 - .L_711)
.L_711:
        /*0054*/ 	.word	0x00000008
.L_712:


//--------------------- .nv.info._ZN7cutlass13device_kernelIN5flash11enable_sm90INS1_16FlashAttnFwdSm90INS1_25CollectiveMainloopFwdSm90ILi2EN4cute5tupleIJNS5_1CILi1EEES8_S8_EEENS6_IJNS7_ILi192EEENS7_ILi160EEENS7_ILi64EEEEEELi64ENS_12float_e4m3_tEfNS_4arch4Sm90ELb0ELb0ELb0ELb0ELb0ELb0ELb0ELb1ELb1ELb1ELb1ELb0EEENS1_21CollectiveEpilogueFwdINS6_IJSA_SC_SB_EEES9_NS_10bfloat16_tESG_Li384ELb0ELb1ELb1ELb1EEENS1_19SingleTileSchedulerILb0ELb1ELb1ELi192EEEEEEEEEvNT_6ParamsE --------------------------
	.section	.nv.info._ZN7cutlass13device_kernelIN5flash11enable_sm90INS1_16FlashAttnFwdSm90INS1_25CollectiveMainloopFwdSm90ILi2EN4cute5tupleIJNS5_1CILi1EEES8_S8_EEENS6_IJNS7_ILi192EEENS7_ILi160EEENS7_ILi64EEEEEELi64ENS_12float_e4m3_tEfNS_4arch4Sm90ELb0ELb0ELb0ELb0ELb0ELb0ELb0ELb1ELb1ELb1ELb1ELb0EEENS1_21CollectiveEpilogueFwdINS6_IJSA_SC_SB_EEES9_NS_10bfloat16_tESG_Li384ELb0ELb1ELb1ELb1EEENS1_19SingleTileSchedulerILb0ELb1ELb1ELi192EEEEEEEEEvNT_6ParamsE,"",@"SHT_CUDA_INFO"
	.sectionflags	@""
	.align	4


	//----- nvinfo : EIATTR_CUDA_API_VERSION
	.align		4
        /*0000*/ 	.byte	0x04, 0x37
        /*0002*/ 	.short	(.L_714 - .L_713)
.L_713:
        /*0004*/ 	.word	0x00000082


	//----- nvinfo : EIATTR_KPARAM_INFO
	.align		4
.L_714:
        /*0008*/ 	.byte	0x04, 0x17
        /*000a*/ 	.short	(.L_716 - .L_715)
.L_715:
        /*000c*/ 	.word	0x00000000
        /*0010*/ 	.short	0x0000
        /*0012*/ 	.short	0x0000
        /*0014*/ 	.byte	0x00, 0xf0, 0x01, 0x28


	//----- nvinfo : EIATTR_SPARSE_MMA_MASK
	.align		4
.L_716:
        /*0018*/ 	.byte	0x03, 0x50
        /*001a*/ 	.short	0x0000


	//----- nvinfo : EIATTR_MAXREG_COUNT
	.align		4
        /*001c*/ 	.byte	0x03, 0x1b
        /*001e*/ 	.short	0x0080


	//----- nvinfo : EIATTR_MERCURY_ISA_VERSION
	.align		4
        /*0020*/ 	.byte	0x03, 0x5f
        /*0022*/ 	.short	0x0101


	//----- nvinfo : EIATTR_VRC_CTA_INIT_COUNT
	.align		4
        /*0024*/ 	.byte	0x02, 0x4a
	.zero		1
	.zero		1


	//----- nvinfo : EIATTR_EXIT_INSTR_OFFSETS
	.align		4
        /*0028*/ 	.byte	0x04, 0x1c
        /*002a*/ 	.short	(.L_718 - .L_717)


	//   ....[0]....
.L_717:
        /*002c*/ 	.word	0x00000010


	//----- nvinfo : EIATTR_MAX_THREADS
	.align		4
.L_718:
        /*0030*/ 	.byte	0x04, 0x05
        /*0032*/ 	.short	(.L_720 - .L_719)
.L_719:
        /*0034*/ 	.word	0x00000200
        /*0038*/ 	.word	0x00000001
        /*003c*/ 	.word	0x00000001


	//----- nvinfo : EIATTR_CBANK_PARAM_SIZE
	.align		4
.L_720:
        /*0040*/ 	.byte	0x03, 0x19
        /*0042*/ 	.short	0x0a00


	//----- nvinfo : EIATTR_PARAM_CBANK
	.align		4
        /*0044*/ 	.byte	0x04, 0x0a
        /*0046*/ 	.short	(.L_722 - .L_721)
	.align		4
.L_721:
        /*0048*/ 	.word	index@(.nv.constant0._ZN7cutlass13device_kernelIN5flash11enable_sm90INS1_16FlashAttnFwdSm90INS1_25CollectiveMainloopFwdSm90ILi2EN4cute5tupleIJNS5_1CILi1EEES8_S8_EEENS6_IJNS7_ILi192EEENS7_ILi160EEENS7_ILi64EEEEEELi64ENS_12float_e4m3_tEfNS_4arch4Sm90ELb0ELb0ELb0ELb0ELb0ELb0ELb0ELb1ELb1ELb1ELb1ELb0EEENS1_21CollectiveEpilogueFwdINS6_IJSA_SC_SB_EEES9_NS_10bfloat16_tESG_Li384ELb0ELb1ELb1ELb1EEENS1_19SingleTileSchedulerILb0ELb1ELb1ELi192EEEEEEEEEvNT_6ParamsE)
        /*004c*/ 	.short	0x0380
        /*004e*/ 	.short	0x0a00


	//----- nvinfo : EIATTR_SW_WAR
	.align		4
.L_722:
        /*0050*/ 	.byte	0x04, 0x36
        /*0052*/ 	.short	(.L_724 - .L_723)
.L_723:
        /*0054*/ 	.word	0x00000008
.L_724:


//--------------------- .nv.info._ZN7cutlass13device_kernelIN5flash11enable_sm90INS1_16FlashAttnFwdSm90INS1_25CollectiveMainloopFwdSm90ILi2EN4cute5tupleIJNS5_1CILi1EEES8_S8_EEENS6_IJNS7_ILi192EEENS7_ILi160EEENS7_ILi64EEEEEELi64ENS_12float_e4m3_tEfNS_4arch4Sm90ELb0ELb0ELb0ELb1ELb0ELb0ELb0ELb1ELb1ELb1ELb1ELb0EEENS1_21CollectiveEpilogueFwdINS6_IJSA_SC_SB_EEES9_NS_10bfloat16_tESG_Li384ELb1ELb1ELb1ELb1EEENS1_36VarlenDynamicPersistentTileSchedulerILi192ELi160ELi384ELi128ELb1ELb1ELb1ELb0ELb1ELb1EEEEEEEEEvNT_6ParamsE --------------------------
	.section	.nv.info._ZN7cutlass13device_kernelIN5flash11enable_sm90INS1_16FlashAttnFwdSm90INS1_25CollectiveMainloopFwdSm90ILi2EN4cute5tupleIJNS5_1CILi1EEES8_S8_EEENS6_IJNS7_ILi192EEENS7_ILi160EEENS7_ILi64EEEEEELi64ENS_12float_e4m3_tEfNS_4arch4Sm90ELb0ELb0ELb0ELb1ELb0ELb0ELb0ELb1ELb1ELb1ELb1ELb0EEENS1_21CollectiveEpilogueFwdINS6_IJSA_SC_SB_EEES9_NS_10bfloat16_tESG_Li384ELb1ELb1ELb1ELb1EEENS1_36VarlenDynamicPersistentTileSchedulerILi192ELi160ELi384ELi128ELb1ELb1ELb1ELb0ELb1ELb1EEEEEEEEEvNT_6ParamsE,"",@"SHT_CUDA_INFO"
	.sectionflags	@""
	.align	4


	//----- nvinfo : EIATTR_CUDA_API_VERSION
	.align		4
        /*0000*/ 	.byte	0x04, 0x37
        /*0002*/ 	.short	(.L_726 - .L_725)
.L_725:
        /*0004*/ 	.word	0x00000082


	//----- nvinfo : EIATTR_KPARAM_INFO
	.align		4
.L_726:
        /*0008*/ 	.byte	0x04, 0x17
        /*000a*/ 	.short	(.L_728 - .L_727)
.L_727:
        /*000c*/ 	.word	0x00000000
        /*0010*/ 	.short	0x0000
        /*0012*/ 	.short	0x0000
        /*0014*/ 	.byte	0x00, 0xf0, 0x01, 0x2a


	//----- nvinfo : EIATTR_SPARSE_MMA_MASK
	.align		4
.L_728:
        /*0018*/ 	.byte	0x03, 0x50
        /*001a*/ 	.short	0x0000


	//----- nvinfo : EIATTR_MAXREG_COUNT
	.align		4
        /*001c*/ 	.byte	0x03, 0x1b
        /*001e*/ 	.short	0x0080


	//----- nvinfo : EIATTR_MERCURY_ISA_VERSION
	.align		4
        /*0020*/ 	.byte	0x03, 0x5f
        /*0022*/ 	.short	0x0101


	//----- nvinfo : EIATTR_VRC_CTA_INIT_COUNT
	.align		4
        /*0024*/ 	.byte	0x02, 0x4a
	.zero		1
	.zero		1


	//----- nvinfo : EIATTR_EXIT_INSTR_OFFSETS
	.align		4
        /*0028*/ 	.byte	0x04, 0x1c
        /*002a*/ 	.short	(.L_730 - .L_729)


	//   ....[0]....
.L_729:
        /*002c*/ 	.word	0x00000010


	//----- nvinfo : EIATTR_MAX_THREADS
	.align		4
.L_730:
        /*0030*/ 	.byte	0x04, 0x05
        /*0032*/ 	.short	(.L_732 - .L_731)
.L_731:
        /*0034*/ 	.word	0x00000200
        /*0038*/ 	.word	0x00000001
        /*003c*/ 	.word	0x00000001


	//----- nvinfo : EIATTR_CBANK_PARAM_SIZE
	.align		4
.L_732:
        /*0040*/ 	.byte	0x03, 0x19
        /*0042*/ 	.short	0x0a80


	//----- nvinfo : EIATTR_PARAM_CBANK
	.align		4
        /*0044*/ 	.byte	0x04, 0x0a
        /*0046*/ 	.short	(.L_734 - .L_733)
	.align		4
.L_733:
        /*0048*/ 	.word	index@(.nv.constant0._ZN7cutlass13device_kernelIN5flash11enable_sm90INS1_16FlashAttnFwdSm90INS1_25CollectiveMainloopFwdSm90ILi2EN4cute5tupleIJNS5_1CILi1EEES8_S8_EEENS6_IJNS7_ILi192EEENS7_ILi160EEENS7_ILi64EEEEEELi64ENS_12float_e4m3_tEfNS_4arch4Sm90ELb0ELb0ELb0ELb1ELb0ELb0ELb0ELb1ELb1ELb1ELb1ELb0EEENS1_21CollectiveEpilogueFwdINS6_IJSA_SC_SB_EEES9_NS_10bfloat16_tESG_Li384ELb1ELb1ELb1ELb1EEENS1_36VarlenDynamicPersistentTileSchedulerILi192ELi160ELi384ELi128ELb1ELb1ELb1ELb0ELb1ELb1EEEEEEEEEvNT_6ParamsE)
        /*004c*/ 	.short	0x0380
        /*004e*/ 	.short	0x0a80


	//----- nvinfo : EIATTR_SW_WAR
	.align		4
.L_734:
        /*0050*/ 	.byte	0x04, 0x36
        /*0052*/ 	.short	(.L_736 - .L_735)
.L_735:
        /*0054*/ 	.word	0x00000008
.L_736:


//--------------------- .nv.info._ZN7cutlass13device_kernelIN5flash11enable_sm90INS1_16FlashAttnFwdSm90INS1_25CollectiveMainloopFwdSm90ILi2EN4cute5tupleIJNS5_1CILi1EEES8_S8_EEENS6_IJNS7_ILi192EEENS7_ILi160EEENS7_ILi64EEEEEELi64ENS_12float_e4m3_tEfNS_4arch4Sm90ELb0ELb0ELb0ELb1ELb0ELb1ELb0ELb1ELb1ELb1ELb1ELb0EEENS1_21CollectiveEpilogueFwdINS6_IJSA_SC_SB_EEES9_NS_10bfloat16_tESG_Li384ELb1ELb1ELb1ELb1EEENS1_36VarlenDynamicPersistentTileSchedulerILi192ELi160ELi384ELi128ELb1ELb1ELb1ELb0ELb1ELb1EEEEEEEEEvNT_6ParamsE --------------------------
	.section	.nv.info._ZN7cutlass13device_kernelIN5flash11enable_sm90INS1_16FlashAttnFwdSm90INS1_25CollectiveMainloopFwdSm90ILi2EN4cute5tupleIJNS5_1CILi1EEES8_S8_EEENS6_IJNS7_ILi192EEENS7_ILi160EEENS7_ILi64EEEEEELi64ENS_12float_e4m3_tEfNS_4arch4Sm90ELb0ELb0ELb0ELb1ELb0ELb1ELb0ELb1ELb1ELb1ELb1ELb0EEENS1_21CollectiveEpilogueFwdINS6_IJSA_SC_SB_EEES9_NS_10bfloat16_tESG_Li384ELb1ELb1ELb1ELb1EEENS1_36VarlenDynamicPersistentTileSchedulerILi192ELi160ELi384ELi128ELb1ELb1ELb1ELb0ELb1ELb1EEEEEEEEEvNT_6ParamsE,"",@"SHT_CUDA_INFO"
	.sectionflags	@""
	.align	4


	//----- nvinfo : EIATTR_CUDA_API_VERSION
	.align		4
        /*0000*/ 	.byte	0x04, 0x37
        /*0002*/ 	.short	(.L_738 - .L_737)
.L_737:
        /*0004*/ 	.word	0x00000082


	//----- nvinfo : EIATTR_KPARAM_INFO
	.align		4
.L_738:
        /*0008*/ 	.byte	0x04, 0x17
        /*000a*/ 	.short	(.L_740 - .L_739)
.L_739:
        /*000c*/ 	.word	0x00000000
        /*0010*/ 	.short	0x0000
        /*0012*/ 	.short	0x0000
        /*0014*/ 	.byte	0x00, 0xf0, 0x01, 0x2a


	//----- nvinfo : EIATTR_SPARSE_MMA_MASK
	.align		4
.L_740:
        /*0018*/ 	.byte	0x03, 0x50
        /*001a*/ 	.short	0x0000


	//----- nvinfo : EIATTR_MAXREG_COUNT
	.align		4
        /*001c*/ 	.byte	0x03, 0x1b
        /*001e*/ 	.short	0x0080


	//----- nvinfo : EIATTR_MERCURY_ISA_VERSION
	.align		4
        /*0020*/ 	.byte	0x03, 0x5f
        /*0022*/ 	.short	0x0101


	//----- nvinfo : EIATTR_VRC_CTA_INIT_COUNT
	.align		4
        /*0024*/ 	.byte	0x02, 0x4a
	.zero		1
	.zero		1


	//----- nvinfo : EIATTR_EXIT_INSTR_OFFSETS
	.align		4
        /*0028*/ 	.byte	0x04, 0x1c
        /*002a*/ 	.short	(.L_742 - .L_741)


	//   ....[0]....
.L_741:
        /*002c*/ 	.word	0x00000010


	//----- nvinfo : EIATTR_MAX_THREADS
	.align		4
.L_742:
        /*0030*/ 	.byte	0x04, 0x05
        /*0032*/ 	.short	(.L_744 - .L_743)
.L_743:
        /*0034*/ 	.word	0x00000200
        /*0038*/ 	.word	0x00000001
        /*003c*/ 	.word	0x00000001


	//----- nvinfo : EIATTR_CBANK_PARAM_SIZE
	.align		4
.L_744:
        /*0040*/ 	.byte	0x03, 0x19
        /*0042*/ 	.short	0x0a80


	//----- nvinfo : EIATTR_PARAM_CBANK
	.align		4
        /*0044*/ 	.byte	0x04, 0x0a
        /*0046*/ 	.short	(.L_746 - .L_745)
	.align		4
.L_745:
        /*0048*/ 	.word	index@(.nv.constant0._ZN7cutlass13device_kernelIN5flash11enable_sm90INS1_16FlashAttnFwdSm90INS1_25CollectiveMainloopFwdSm90ILi2EN4cute5tupleIJNS5_1CILi1EEES8_S8_EEENS6_IJNS7_ILi192EEENS7_ILi160EEENS7_ILi64EEEEEELi64ENS_12float_e4m3_tEfNS_4arch4Sm90ELb0ELb0ELb0ELb1ELb0ELb1ELb0ELb1ELb1ELb1ELb1ELb0EEENS1_21CollectiveEpilogueFwdINS6_IJSA_SC_SB_EEES9_NS_10bfloat16_tESG_Li384ELb1ELb1ELb1ELb1EEENS1_36VarlenDynamicPersistentTileSchedulerILi192ELi160ELi384ELi128ELb1ELb1ELb1ELb0ELb1ELb1EEEEEEEEEvNT_6ParamsE)
        /*004c*/ 	.short	0x0380
        /*004e*/ 	.short	0x0a80


	//----- nvinfo : EIATTR_SW_WAR
	.align		4
.L_746:
        /*0050*/ 	.byte	0x04, 0x36
        /*0052*/ 	.short	(.L_748 - .L_747)
.L_747:
        /*0054*/ 	.word	0x00000008
.L_748:


//--------------------- .nv.info._ZN7cutlass13device_kernelIN5flash11enable_sm90INS1_16FlashAttnFwdSm90INS1_25CollectiveMainloopFwdSm90ILi2EN4cute5tupleIJNS5_1CILi1EEES8_S8_EEENS6_IJNS7_ILi192EEENS7_ILi160EEENS7_ILi64EEEEEELi64ENS_12float_e4m3_tEfNS_4arch4Sm90ELb0ELb1ELb0ELb0ELb0ELb0ELb0ELb1ELb1ELb1ELb1ELb0EEENS1_21CollectiveEpilogueFwdINS6_IJSA_SC_SB_EEES9_NS_10bfloat16_tESG_Li384ELb0ELb1ELb1ELb1EEENS1_19SingleTileSchedulerILb0ELb1ELb1ELi192EEEEEEEEEvNT_6ParamsE --------------------------
	.section	.nv.info._ZN7cutlass13device_kernelIN5flash11enable_sm90INS1_16FlashAttnFwdSm90INS1_25CollectiveMainloopFwdSm90ILi2EN4cute5tupleIJNS5_1CILi1EEES8_S8_EEENS6_IJNS7_ILi192EEENS7_ILi160EEENS7_ILi64EEEEEELi64ENS_12float_e4m3_tEfNS_4arch4Sm90ELb0ELb1ELb0ELb0ELb0ELb0ELb0ELb1ELb1ELb1ELb1ELb0EEENS1_21CollectiveEpilogueFwdINS6_IJSA_SC_SB_EEES9_NS_10bfloat16_tESG_Li384ELb0ELb1ELb1ELb1EEENS1_19SingleTileSchedulerILb0ELb1ELb1ELi192EEEEEEEEEvNT_6ParamsE,"",@"SHT_CUDA_INFO"
	.sectionflags	@""
	.align	4


	//----- nvinfo : EIATTR_CUDA_API_VERSION
	.align		4
        /*0000*/ 	.byte	0x04, 0x37
        /*0002*/ 	.short	(.L_750 - .L_749)
.L_749:
        /*0004*/ 	.word	0x00000082


	//----- nvinfo : EIATTR_KPARAM_INFO
	.align		4
.L_750:
        /*0008*/ 	.byte	0x04, 0x17
        /*000a*/ 	.short	(.L_752 - .L_751)
.L_751:
        /*000c*/ 	.word	0x00000000
        /*0010*/ 	.short	0x0000
        /*0012*/ 	.short	0x0000
        /*0014*/ 	.byte	0x00, 0xf0, 0x01, 0x28


	//----- nvinfo : EIATTR_SPARSE_MMA_MASK
	.align		4
.L_752:
        /*0018*/ 	.byte	0x03, 0x50
        /*001a*/ 	.short	0x0000


	//----- nvinfo : EIATTR_MAXREG_COUNT
	.align		4
        /*001c*/ 	.byte	0x03, 0x1b
        /*001e*/ 	.short	0x0080


	//----- nvinfo : EIATTR_MERCURY_ISA_VERSION
	.align		4
        /*0020*/ 	.byte	0x03, 0x5f
        /*0022*/ 	.short	0x0101


	//----- nvinfo : EIATTR_VRC_CTA_INIT_COUNT
	.align		4
        /*0024*/ 	.byte	0x02, 0x4a
	.zero		1
	.zero		1


	//----- nvinfo : EIATTR_EXIT_INSTR_OFFSETS
	.align		4
        /*0028*/ 	.byte	0x04, 0x1c
        /*002a*/ 	.short	(.L_754 - .L_753)


	//   ....[0]....
.L_753:
        /*002c*/ 	.word	0x00000010


	//----- nvinfo : EIATTR_MAX_THREADS
	.align		4
.L_754:
        /*0030*/ 	.byte	0x04, 0x05
        /*0032*/ 	.short	(.L_756 - .L_755)
.L_755:
        /*0034*/ 	.word	0x00000200
        /*0038*/ 	.word	0x00000001
        /*003c*/ 	.word	0x00000001


	//----- nvinfo : EIATTR_CBANK_PARAM_SIZE
	.align		4
.L_756:
        /*0040*/ 	.byte	0x03, 0x19
        /*0042*/ 	.short	0x0a00


	//----- nvinfo : EIATTR_PARAM_CBANK
	.align		4
        /*0044*/ 	.byte	0x04, 0x0a
        /*0046*/ 	.short	(.L_758 - .L_757)
	.align		4
.L_757:
        /*0048*/ 	.word	index@(.nv.constant0._ZN7cutlass13device_kernelIN5flash11enable_sm90INS1_16FlashAttnFwdSm90INS1_25CollectiveMainloopFwdSm90ILi2EN4cute5tupleIJNS5_1CILi1EEES8_S8_EEENS6_IJNS7_ILi192EEENS7_ILi160EEENS7_ILi64EEEEEELi64ENS_12float_e4m3_tEfNS_4arch4Sm90ELb0ELb1ELb0ELb0ELb0ELb0ELb0ELb1ELb1ELb1ELb1ELb0EEENS1_21CollectiveEpilogueFwdINS6_IJSA_SC_SB_EEES9_NS_10bfloat16_tESG_Li384ELb0ELb1ELb1ELb1EEENS1_19SingleTileSchedulerILb0ELb1ELb1ELi192EEEEEEEEEvNT_6ParamsE)
        /*004c*/ 	.short	0x0380
        /*004e*/ 	.short	0x0a00


	//----- nvinfo : EIATTR_SW_WAR
	.align		4
.L_758:
        /*0050*/ 	.byte	0x04, 0x36
        /*0052*/ 	.short	(.L_760 - .L_759)
.L_759:
        /*0054*/ 	.word	0x00000008
.L_760:


//--------------------- .nv.info._ZN7cutlass13device_kernelIN5flash11enable_sm90INS1_16FlashAttnFwdSm90INS1_25CollectiveMainloopFwdSm90ILi2EN4cute5tupleIJNS5_1CILi1EEES8_S8_EEENS6_IJNS7_ILi192EEENS7_ILi160EEENS7_ILi64EEEEEELi64ENS_12float_e4m3_tEfNS_4arch4Sm90ELb0ELb1ELb0ELb1ELb0ELb0ELb0ELb1ELb1ELb1ELb1ELb0EEENS1_21CollectiveEpilogueFwdINS6_IJSA_SC_SB_EEES9_NS_10bfloat16_tESG_Li384ELb1ELb1ELb1ELb1EEENS1_36VarlenDynamicPersistentTileSchedulerILi192ELi160ELi384ELi128ELb1ELb1ELb1ELb1ELb0ELb1EEEEEEEEEvNT_6ParamsE --------------------------
	.section	.nv.info._ZN7cutlass13device_kernelIN5flash11enable_sm90INS1_16FlashAttnFwdSm90INS1_25CollectiveMainloopFwdSm90ILi2EN4cute5tupleIJNS5_1CILi1EEES8_S8_EEENS6_IJNS7_ILi192EEENS7_ILi160EEENS7_ILi64EEEEEELi64ENS_12float_e4m3_tEfNS_4arch4Sm90ELb0ELb1ELb0ELb1ELb0ELb0ELb0ELb1ELb1ELb1ELb1ELb0EEENS1_21CollectiveEpilogueFwdINS6_IJSA_SC_SB_EEES9_NS_10bfloat16_tESG_Li384ELb1ELb1ELb1ELb1EEENS1_36VarlenDynamicPersistentTileSchedulerILi192ELi160ELi384ELi128ELb1ELb1ELb1ELb1ELb0ELb1EEEEEEEEEvNT_6ParamsE,"",@"SHT_CUDA_INFO"
	.sectionflags	@""
	.align	4


	//----- nvinfo : EIATTR_CUDA_API_VERSION
	.align		4
        /*0000*/ 	.byte	0x04, 0x37
        /*0002*/ 	.short	(.L_762 - .L_761)
.L_761:
        /*0004*/ 	.word	0x00000082


	//----- nvinfo : EIATTR_KPARAM_INFO
	.align		4
.L_762:
        /*0008*/ 	.byte	0x04, 0x17
        /*000a*/ 	.short	(.L_764 - .L_763)
.L_763:
        /*000c*/ 	.word	0x00000000
        /*0010*/ 	.short	0x0000
        /*0012*/ 	.short	0x0000
        /*0014*/ 	.byte	0x00, 0xf0, 0x01, 0x2a


	//----- nvinfo : EIATTR_SPARSE_MMA_MASK
	.align		4
.L_764:
        /*0018*/ 	.byte	0x03, 0x50
        /*001a*/ 	.short	0x0000


	//----- nvinfo : EIATTR_MAXREG_COUNT
	.align		4
        /*001c*/ 	.byte	0x03, 0x1b
        /*001e*/ 	.short	0x0080


	//----- nvinfo : EIATTR_MERCURY_ISA_VERSION
	.align		4
        /*0020*/ 	.byte	0x03, 0x5f
        /*0022*/ 	.short	0x0101


	//----- nvinfo : EIATTR_VRC_CTA_INIT_COUNT
	.align		4
        /*0024*/ 	.byte	0x02, 0x4a
	.zero		1
	.zero		1


	//----- nvinfo : EIATTR_EXIT_INSTR_OFFSETS
	.align		4
        /*0028*/ 	.byte	0x04, 0x1c
        /*002a*/ 	.short	(.L_766 - .L_765)


	//   ....[0]....
.L_765:
        /*002c*/ 	.word	0x00000010


	//----- nvinfo : EIATTR_MAX_THREADS
	.align		4
.L_766:
        /*0030*/ 	.byte	0x04, 0x05
        /*0032*/ 	.short	(.L_768 - .L_767)
.L_767:
        /*0034*/ 	.word	0x00000200
        /*0038*/ 	.word	0x00000001
        /*003c*/ 	.word	0x00000001


	//----- nvinfo : EIATTR_CBANK_PARAM_SIZE
	.align		4
.L_768:
        /*0040*/ 	.byte	0x03, 0x19
        /*0042*/ 	.short	0x0a80


	//----- nvinfo : EIATTR_PARAM_CBANK
	.align		4
        /*0044*/ 	.byte	0x04, 0x0a
        /*0046*/ 	.short	(.L_770 - .L_769)
	.align		4
.L_769:
        /*0048*/ 	.word	index@(.nv.constant0._ZN7cutlass13device_kernelIN5flash11enable_sm90INS1_16FlashAttnFwdSm90INS1_25CollectiveMainloopFwdSm90ILi2EN4cute5tupleIJNS5_1CILi1EEES8_S8_EEENS6_IJNS7_ILi192EEENS7_ILi160EEENS7_ILi64EEEEEELi64ENS_12float_e4m3_tEfNS_4arch4Sm90ELb0ELb1ELb0ELb1ELb0ELb0ELb0ELb1ELb1ELb1ELb1ELb0EEENS1_21CollectiveEpilogueFwdINS6_IJSA_SC_SB_EEES9_NS_10bfloat16_tESG_Li384ELb1ELb1ELb1ELb1EEENS1_36VarlenDynamicPersistentTileSchedulerILi192ELi160ELi384ELi128ELb1ELb1ELb1ELb1ELb0ELb1EEEEEEEEEvNT_6ParamsE)
        /*004c*/ 	.short	0x0380
        /*004e*/ 	.short	0x0a80


	//----- nvinfo : EIATTR_SW_WAR
	.align		4
.L_770:
        /*0050*/ 	.byte	0x04, 0x36
        /*0052*/ 	.short	(.L_772 - .L_771)
.L_771:
        /*0054*/ 	.word	0x00000008
.L_772:


//--------------------- .nv.info._ZN7cutlass13device_kernelIN5flash11enable_sm90INS1_16FlashAttnFwdSm90INS1_25CollectiveMainloopFwdSm90ILi2EN4cute5tupleIJNS5_1CILi1EEES8_S8_EEENS6_IJNS7_ILi192EEENS7_ILi160EEENS7_ILi64EEEEEELi64ENS_12float_e4m3_tEfNS_4arch4Sm90ELb0ELb1ELb0ELb1ELb0ELb1ELb0ELb1ELb1ELb1ELb1ELb0EEENS1_21CollectiveEpilogueFwdINS6_IJSA_SC_SB_EEES9_NS_10bfloat16_tESG_Li384ELb1ELb1ELb1ELb1EEENS1_36VarlenDynamicPersistentTileSchedulerILi192ELi160ELi384ELi128ELb1ELb1ELb1ELb1ELb0ELb1EEEEEEEEEvNT_6ParamsE --------------------------
	.section	.nv.info._ZN7cutlass13device_kernelIN5flash11enable_sm90INS1_16FlashAttnFwdSm90INS1_25CollectiveMainloopFwdSm90ILi2EN4cute5tupleIJNS5_1CILi1EEES8_S8_EEENS6_IJNS7_ILi192EEENS7_ILi160EEENS7_ILi64EEEEEELi64ENS_12float_e4m3_tEfNS_4arch4Sm90ELb0ELb1ELb0ELb1ELb0ELb1ELb0ELb1ELb1ELb1ELb1ELb0EEENS1_21CollectiveEpilogueFwdINS6_IJSA_SC_SB_EEES9_NS_10bfloat16_tESG_Li384ELb1ELb1ELb1ELb1EEENS1_36VarlenDynamicPersistentTileSchedulerILi192ELi160ELi384ELi128ELb1ELb1ELb1ELb1ELb0ELb1EEEEEEEEEvNT_6ParamsE,"",@"SHT_CUDA_INFO"
	.sectionflags	@""
	.align	4


	//----- nvinfo : EIATTR_CUDA_API_VERSION
	.align		4
        /*0000*/ 	.byte	0x04, 0x37
        /*0002*/ 	.short	(.L_774 - .L_773)
.L_773:
        /*0004*/ 	.word	0x00000082


	//----- nvinfo : EIATTR_KPARAM_INFO
	.align		4
.L_774:
        /*0008*/ 	.byte	0x04, 0x17
        /*000a*/ 	.short	(.L_776 - .L_775)
.L_775:
        /*000c*/ 	.word	0x00000000
        /*0010*/ 	.short	0x0000
        /*0012*/ 	.short	0x0000
        /*0014*/ 	.byte	0x00, 0xf0, 0x01, 0x2a


	//----- nvinfo : EIATTR_SPARSE_MMA_MASK
	.align		4
.L_776:
        /*0018*/ 	.byte	0x03, 0x50
        /*001a*/ 	.short	0x0000


	//----- nvinfo : EIATTR_MAXREG_COUNT
	.align		4
        /*001c*/ 	.byte	0x03, 0x1b
        /*001e*/ 	.short	0x0080


	//----- nvinfo : EIATTR_MERCURY_ISA_VERSION
	.align		4
        /*0020*/ 	.byte	0x03, 0x5f
        /*0022*/ 	.short	0x0101


	//----- nvinfo : EIATTR_VRC_CTA_INIT_COUNT
	.align		4
        /*0024*/ 	.byte	0x02, 0x4a
	.zero		1
	.zero		1


	//----- nvinfo : EIATTR_EXIT_INSTR_OFFSETS
	.align		4
        /*0028*/ 	.byte	0x04, 0x1c
        /*002a*/ 	.short	(.L_778 - .L_777)


	//   ....[0]....
.L_777:
        /*002c*/ 	.word	0x00000010


	//----- nvinfo : EIATTR_MAX_THREADS
	.align		4
.L_778:
        /*0030*/ 	.byte	0x04, 0x05
        /*0032*/ 	.short	(.L_780 - .L_779)
.L_779:
        /*0034*/ 	.word	0x00000200
        /*0038*/ 	.word	0x00000001
        /*003c*/ 	.word	0x00000001


	//----- nvinfo : EIATTR_CBANK_PARAM_SIZE
	.align		4
.L_780:
        /*0040*/ 	.byte	0x03, 0x19
        /*0042*/ 	.short	0x0a80


	//----- nvinfo : EIATTR_PARAM_CBANK
	.align		4
        /*0044*/ 	.byte	0x04, 0x0a
        /*0046*/ 	.short	(.L_782 - .L_781)
	.align		4
.L_781:
        /*0048*/ 	.word	index@(.nv.constant0._ZN7cutlass13device_kernelIN5flash11enable_sm90INS1_16FlashAttnFwdSm90INS1_25CollectiveMainloopFwdSm90ILi2EN4cute5tupleIJNS5_1CILi1EEES8_S8_EEENS6_IJNS7_ILi192EEENS7_ILi160EEENS7_ILi64EEEEEELi64ENS_12float_e4m3_tEfNS_4arch4Sm90ELb0ELb1ELb0ELb1ELb0ELb1ELb0ELb1ELb1ELb1ELb1ELb0EEENS1_21CollectiveEpilogueFwdINS6_IJSA_SC_SB_EEES9_NS_10bfloat16_tESG_Li384ELb1ELb1ELb1ELb1EEENS1_36VarlenDynamicPersistentTileSchedulerILi192ELi160ELi384ELi128ELb1ELb1ELb1ELb1ELb0ELb1EEEEEEEEEvNT_6ParamsE)
        /*004c*/ 	.short	0x0380
        /*004e*/ 	.short	0x0a80


	//----- nvinfo : EIATTR_SW_WAR
	.align		4
.L_782:
        /*0050*/ 	.byte	0x04, 0x36
        /*0052*/ 	.short	(.L_784 - .L_783)
.L_783:
        /*0054*/ 	.word	0x00000008
.L_784:


//--------------------- .nv.info._ZN7cutlass13device_kernelIN5flash11enable_sm90INS1_16FlashAttnFwdSm90INS1_25CollectiveMainloopFwdSm90ILi2EN4cute5tupleIJNS5_1CILi1EEES8_S8_EEENS6_IJNS7_ILi192EEENS7_ILi160EEENS7_ILi64EEEEEELi64ENS_12float_e4m3_tEfNS_4arch4Sm90ELb1ELb0ELb0ELb0ELb0ELb0ELb0ELb1ELb1ELb1ELb1ELb0EEENS1_21CollectiveEpilogueFwdINS6_IJSA_SC_SB_EEES9_NS_10bfloat16_tESG_Li384ELb0ELb1ELb1ELb1EEENS1_19SingleTileSchedulerILb0ELb1ELb1ELi192EEEEEEEEEvNT_6ParamsE --------------------------
	.section	.nv.info._ZN7cutlass13device_kernelIN5flash11enable_sm90INS1_16FlashAttnFwdSm90INS1_25CollectiveMainloopFwdSm90ILi2EN4cute5tupleIJNS5_1CILi1EEES8_S8_EEENS6_IJNS7_ILi192EEENS7_ILi160EEENS7_ILi64EEEEEELi64ENS_12float_e4m3_tEfNS_4arch4Sm90ELb1ELb0ELb0ELb0ELb0ELb0ELb0ELb1ELb1ELb1ELb1ELb0EEENS1_21CollectiveEpilogueFwdINS6_IJSA_SC_SB_EEES9_NS_10bfloat16_tESG_Li384ELb0ELb1ELb1ELb1EEENS1_19SingleTileSchedulerILb0ELb1ELb1ELi192EEEEEEEEEvNT_6ParamsE,"",@"SHT_CUDA_INFO"
	.sectionflags	@""
	.align	4


	//----- nvinfo : EIATTR_CUDA_API_VERSION
	.align		4
        /*0000*/ 	.byte	0x04, 0x37
        /*0002*/ 	.short	(.L_786 - .L_785)
.L_785:
        /*0004*/ 	.word	0x00000082


	//----- nvinfo : EIATTR_KPARAM_INFO
	.align		4
.L_786:
        /*0008*/ 	.byte	0x04, 0x17
        /*000a*/ 	.short	(.L_788 - .L_787)
.L_787:
        /*000c*/ 	.word	0x00000000
        /*0010*/ 	.short	0x0000
        /*0012*/ 	.short	0x0000
        /*0014*/ 	.byte	0x00, 0xf0, 0x01, 0x28


	//----- nvinfo : EIATTR_SPARSE_MMA_MASK
	.align		4
.L_788:
        /*0018*/ 	.byte	0x03, 0x50
        /*001a*/ 	.short	0x0000


	//----- nvinfo : EIATTR_MAXREG_COUNT
	.align		4
        /*001c*/ 	.byte	0x03, 0x1b
        /*001e*/ 	.short	0x0080


	//----- nvinfo : EIATTR_MERCURY_ISA_VERSION
	.align		4
        /*0020*/ 	.byte	0x03, 0x5f
        /*0022*/ 	.short	0x0101


	//----- nvinfo : EIATTR_VRC_CTA_INIT_COUNT
	.align		4
        /*0024*/ 	.byte	0x02, 0x4a
	.zero		1
	.zero		1


	//----- nvinfo : EIATTR_EXIT_INSTR_OFFSETS
	.align		4
        /*0028*/ 	.byte	0x04, 0x1c
        /*002a*/ 	.short	(.L_790 - .L_789)


	//   ....[0]....
.L_789:
        /*002c*/ 	.word	0x00000010


	//----- nvinfo : EIATTR_MAX_THREADS
	.align		4
.L_790:
        /*0030*/ 	.byte	0x04, 0x05
        /*0032*/ 	.short	(.L_792 - .L_791)
.L_791:
        /*0034*/ 	.word	0x00000200
        /*0038*/ 	.word	0x00000001
        /*003c*/ 	.word	0x00000001


	//----- nvinfo : EIATTR_CBANK_PARAM_SIZE
	.align		4
.L_792:
        /*0040*/ 	.byte	0x03, 0x19
        /*0042*/ 	.short	0x0a00


	//----- nvinfo : EIATTR_PARAM_CBANK
	.align		4
        /*0044*/ 	.byte	0x04, 0x0a
        /*0046*/ 	.short	(.L_794 - .L_793)
	.align		4
.L_793:
        /*0048*/ 	.word	index@(.nv.constant0._ZN7cutlass13device_kernelIN5flash11enable_sm90INS1_16FlashAttnFwdSm90INS1_25CollectiveMainloopFwdSm90ILi2EN4cute5tupleIJNS5_1CILi1EEES8_S8_EEENS6_IJNS7_ILi192EEENS7_ILi160EEENS7_ILi64EEEEEELi64ENS_12float_e4m3_tEfNS_4arch4Sm90ELb1ELb0ELb0ELb0ELb0ELb0ELb0ELb1ELb1ELb1ELb1ELb0EEENS1_21CollectiveEpilogueFwdINS6_IJSA_SC_SB_EEES9_NS_10bfloat16_tESG_Li384ELb0ELb1ELb1ELb1EEENS1_19SingleTileSchedulerILb0ELb1ELb1ELi192EEEEEEEEEvNT_6ParamsE)
        /*004c*/ 	.short	0x0380
        /*004e*/ 	.short	0x0a00


	//----- nvinfo : EIATTR_SW_WAR
	.align		4
.L_794:
        /*0050*/ 	.byte	0x04, 0x36
        /*0052*/ 	.short	(.L_796 - .L_795)
.L_795:
        /*0054*/ 	.word	0x00000008
.L_796:


//--------------------- .nv.info._ZN7cutlass13device_kernelIN5flash11enable_sm90INS1_16FlashAttnFwdSm90INS1_25CollectiveMainloopFwdSm90ILi2EN4cute5tupleIJNS5_1CILi1EEES8_S8_EEENS6_IJNS7_ILi192EEENS7_ILi160EEENS7_ILi64EEEEEELi64ENS_12float_e4m3_tEfNS_4arch4Sm90ELb1ELb0ELb0ELb1ELb0ELb0ELb0ELb1ELb1ELb1ELb1ELb0EEENS1_21CollectiveEpilogueFwdINS6_IJSA_SC_SB_EEES9_NS_10bfloat16_tESG_Li384ELb1ELb1ELb1ELb1EEENS1_36VarlenDynamicPersistentTileSchedulerILi192ELi160ELi384ELi128ELb1ELb1ELb1ELb1ELb1ELb1EEEEEEEEEvNT_6ParamsE --------------------------
	.section	.nv.info._ZN7cutlass13device_kernelIN5flash11enable_sm90INS1_16FlashAttnFwdSm90INS1_25CollectiveMainloopFwdSm90ILi2EN4cute5tupleIJNS5_1CILi1EEES8_S8_EEENS6_IJNS7_ILi192EEENS7_ILi160EEENS7_ILi64EEEEEELi64ENS_12float_e4m3_tEfNS_4arch4Sm90ELb1ELb0ELb0ELb1ELb0ELb0ELb0ELb1ELb1ELb1ELb1ELb0EEENS1_21CollectiveEpilogueFwdINS6_IJSA_SC_SB_EEES9_NS_10bfloat16_tESG_Li384ELb1ELb1ELb1ELb1EEENS1_36VarlenDynamicPersistentTileSchedulerILi192ELi160ELi384ELi128ELb1ELb1ELb1ELb1ELb1ELb1EEEEEEEEEvNT_6ParamsE,"",@"SHT_CUDA_INFO"
	.sectionflags	@""
	.align	4


	//----- nvinfo : EIATTR_CUDA_API_VERSION
	.align		4
        /*0000*/ 	.byte	0x04, 0x37
        /*0002*/ 	.short	(.L_798 - .L_797)
.L_797:
        /*0004*/ 	.word	0x00000082


	//----- nvinfo : EIATTR_KPARAM_INFO
	.align		4
.L_798:
        /*0008*/ 	.byte	0x04, 0x17
        /*000a*/ 	.short	(.L_800 - .L_799)
.L_799:
        /*000c*/ 	.word	0x00000000
        /*0010*/ 	.short	0x0000
        /*0012*/ 	.short	0x0000
        /*0014*/ 	.byte	0x00, 0xf0, 0x01, 0x2a


	//----- nvinfo : EIATTR_SPARSE_MMA_MASK
	.align		4
.L_800:
        /*0018*/ 	.byte	0x03, 0x50
        /*001a*/ 	.short	0x0000


	//----- nvinfo : EIATTR_MAXREG_COUNT
	.align		4
        /*001c*/ 	.byte	0x03, 0x1b
        /*001e*/ 	.short	0x0080


	//----- nvinfo : EIATTR_MERCURY_ISA_VERSION
	.align		4
        /*0020*/ 	.byte	0x03, 0x5f
        /*0022*/ 	.short	0x0101


	//----- nvinfo : EIATTR_VRC_CTA_INIT_COUNT
	.align		4
        /*0024*/ 	.byte	0x02, 0x4a
	.zero		1
	.zero		1


	//----- nvinfo : EIATTR_EXIT_INSTR_OFFSETS
	.align		4
        /*0028*/ 	.byte	0x04, 0x1c
        /*002a*/ 	.short	(.L_802 - .L_801)


	//   ....[0]....
.L_801:
        /*002c*/ 	.word	0x00000010


	//----- nvinfo : EIATTR_MAX_THREADS
	.align		4
.L_802:
        /*0030*/ 	.byte	0x04, 0x05
        /*0032*/ 	.short	(.L_804 - .L_803)
.L_803:
        /*0034*/ 	.word	0x00000200
        /*0038*/ 	.word	0x00000001
        /*003c*/ 	.word	0x00000001


	//----- nvinfo : EIATTR_CBANK_PARAM_SIZE
	.align		4
.L_804:
        /*0040*/ 	.byte	0x03, 0x19
        /*0042*/ 	.short	0x0a80


	//----- nvinfo : EIATTR_PARAM_CBANK
	.align		4
        /*0044*/ 	.byte	0x04, 0x0a
        /*0046*/ 	.short	(.L_806 - .L_805)
	.align		4
.L_805:
        /*0048*/ 	.word	index@(.nv.constant0._ZN7cutlass13device_kernelIN5flash11enable_sm90INS1_16FlashAttnFwdSm90INS1_25CollectiveMainloopFwdSm90ILi2EN4cute5tupleIJNS5_1CILi1EEES8_S8_EEENS6_IJNS7_ILi192EEENS7_ILi160EEENS7_ILi64EEEEEELi64ENS_12float_e4m3_tEfNS_4arch4Sm90ELb1ELb0ELb0ELb1ELb0ELb0ELb0ELb1ELb1ELb1ELb1ELb0EEENS1_21CollectiveEpilogueFwdINS6_IJSA_SC_SB_EEES9_NS_10bfloat16_tESG_Li384ELb1ELb1ELb1ELb1EEENS1_36VarlenDynamicPersistentTileSchedulerILi192ELi160ELi384ELi128ELb1ELb1ELb1ELb1ELb1ELb1EEEEEEEEEvNT_6ParamsE)
        /*004c*/ 	.short	0x0380
        /*004e*/ 	.short	0x0a80


	//----- nvinfo : EIATTR_SW_WAR
	.align		4
.L_806:
        /*0050*/ 	.byte	0x04, 0x36
        /*0052*/ 	.short	(.L_808 - .L_807)
.L_807:
        /*0054*/ 	.word	0x00000008
.L_808:


//--------------------- .nv.info._ZN7cutlass13device_kernelIN5flash11enable_sm90INS1_16FlashAttnFwdSm90INS1_25CollectiveMainloopFwdSm90ILi2EN4cute5tupleIJNS5_1CILi1EEES8_S8_EEENS6_IJNS7_ILi192EEENS7_ILi160EEENS7_ILi64EEEEEELi64ENS_12float_e4m3_tEfNS_4arch4Sm90ELb1ELb0ELb0ELb1ELb0ELb1ELb0ELb1ELb1ELb1ELb1ELb0EEENS1_21CollectiveEpilogueFwdINS6_IJSA_SC_SB_EEES9_NS_10bfloat16_tESG_Li384ELb1ELb1ELb1ELb1EEENS1_36VarlenDynamicPersistentTileSchedulerILi192ELi160ELi384ELi128ELb1ELb1ELb1ELb1ELb1ELb1EEEEEEEEEvNT_6ParamsE --------------------------
	.section	.nv.info._ZN7cutlass13device_kernelIN5flash11enable_sm90INS1_16FlashAttnFwdSm90INS1_25CollectiveMainloopFwdSm90ILi2EN4cute5tupleIJNS5_1CILi1EEES8_S8_EEENS6_IJNS7_ILi192EEENS7_ILi160EEENS7_ILi64EEEEEELi64ENS_12float_e4m3_tEfNS_4arch4Sm90ELb1ELb0ELb0ELb1ELb0ELb1ELb0ELb1ELb1ELb1ELb1ELb0EEENS1_21CollectiveEpilogueFwdINS6_IJSA_SC_SB_EEES9_NS_10bfloat16_tESG_Li384ELb1ELb1ELb1ELb1EEENS1_36VarlenDynamicPersistentTileSchedulerILi192ELi160ELi384ELi128ELb1ELb1ELb1ELb1ELb1ELb1EEEEEEEEEvNT_6ParamsE,"",@"SHT_CUDA_INFO"
	.sectionflags	@""
	.align	4


	//----- nvinfo : EIATTR_CUDA_API_VERSION
	.align		4
        /*0000*/ 	.byte	0x04, 0x37
        /*0002*/ 	.short	(.L_810 - .L_809)
.L_809:
        /*0004*/ 	.word	0x00000082


	//----- nvinfo : EIATTR_KPARAM_INFO
	.align		4
.L_810:
        /*0008*/ 	.byte	0x04, 0x17
        /*000a*/ 	.short	(.L_812 - .L_811)
.L_811:
        /*000c*/ 	.word	0x00000000
        /*0010*/ 	.short	0x0000
        /*0012*/ 	.short	0x0000
        /*0014*/ 	.byte	0x00, 0xf0, 0x01, 0x2a


	//----- nvinfo : EIATTR_SPARSE_MMA_MASK
	.align		4
.L_812:
        /*0018*/ 	.byte	0x03, 0x50
        /*001a*/ 	.short	0x0000


	//----- nvinfo : EIATTR_MAXREG_COUNT
	.align		4
        /*001c*/ 	.byte	0x03, 0x1b
        /*001e*/ 	.short	0x0080


	//----- nvinfo : EIATTR_MERCURY_ISA_VERSION
	.align		4
        /*0020*/ 	.byte	0x03, 0x5f
        /*0022*/ 	.short	0x0101


	//----- nvinfo : EIATTR_VRC_CTA_INIT_COUNT
	.align		4
        /*0024*/ 	.byte	0x02, 0x4a
	.zero		1
	.zero		1


	//----- nvinfo : EIATTR_EXIT_INSTR_OFFSETS
	.align		4
        /*0028*/ 	.byte	0x04, 0x1c
        /*002a*/ 	.short	(.L_814 - .L_813)


	//   ....[0]....
.L_813:
        /*002c*/ 	.word	0x00000010


	//----- nvinfo : EIATTR_MAX_THREADS
	.align		4
.L_814:
        /*0030*/ 	.byte	0x04, 0x05
        /*0032*/ 	.short	(.L_816 - .L_815)
.L_815:
        /*0034*/ 	.word	0x00000200
        /*0038*/ 	.word	0x00000001
        /*003c*/ 	.word	0x00000001


	//----- nvinfo : EIATTR_CBANK_PARAM_SIZE
	.align		4
.L_816:
        /*0040*/ 	.byte	0x03, 0x19
        /*0042*/ 	.short	0x0a80


	//----- nvinfo : EIATTR_PARAM_CBANK
	.align		4
        /*0044*/ 	.byte	0x04, 0x0a
        /*0046*/ 	.short	(.L_818 - .L_817)
	.align		4
.L_817:
        /*0048*/ 	.word	index@(.nv.constant0._ZN7cutlass13device_kernelIN5flash11enable_sm90INS1_16FlashAttnFwdSm90INS1_25CollectiveMainloopFwdSm90ILi2EN4cute5tupleIJNS5_1CILi1EEES8_S8_EEENS6_IJNS7_ILi192EEENS7_ILi160EEENS7_ILi64EEEEEELi64ENS_12float_e4m3_tEfNS_4arch4Sm90ELb1ELb0ELb0ELb1ELb0ELb1ELb0ELb1ELb1ELb1ELb1ELb0EEENS1_21CollectiveEpilogueFwdINS6_IJSA_SC_SB_EEES9_NS_10bfloat16_tESG_Li384ELb1ELb1ELb1ELb1EEENS1_36VarlenDynamicPersistentTileSchedulerILi192ELi160ELi384ELi128ELb1ELb1ELb1ELb1ELb1ELb1EEEEEEEEEvNT_6ParamsE)
        /*004c*/ 	.short	0x0380
        /*004e*/ 	.short	0x0a80


	//----- nvinfo : EIATTR_SW_WAR
	.align		4
.L_818:
        /*0050*/ 	.byte	0x04, 0x36
        /*0052*/ 	.short	(.L_820 - .L_819)
.L_819:
        /*0054*/ 	.word	0x00000008
.L_820:


//--------------------- .nv.callgraph             --------------------------
	.section	.nv.callgraph,"",@"SHT_CUDA_CALLGRAPH"
	.align	4
	.sectionentsize	8
	.align		4
        /*0000*/ 	.word	0x00000000
	.align		4
        /*0004*/ 	.word	0xffffffff
	.align		4
        /*0008*/ 	.word	0x00000000
	.align		4
        /*000c*/ 	.word	0xfffffffe
	.align		4
        /*0010*/ 	.word	0x00000000
	.align		4
        /*0014*/ 	.word	0xfffffffd
	.align		4
        /*0018*/ 	.word	0x00000000
	.align		4
        /*001c*/ 	.word	0xfffffffc


//--------------------- .nv.constant4             --------------------------
	.section	.nv.constant4,"a",@progbits
	.align	8
	.align		8
.nv.constant4:
        /*0000*/ 	.dword	_ZN72_INTERNAL_86140f17_36_flash_fwd_hdimall_e4m3_split_sm90_cu_ceb34e2a_37174cuda3std3__45__cpo5beginE
	.align		8
        /*0008*/ 	.dword	_ZN72_INTERNAL_86140f17_36_flash_fwd_hdimall_e4m3_split_sm90_cu_ceb34e2a_37174cuda3std3__45__cpo3endE
	.align		8
        /*0010*/ 	.dword	_ZN72_INTERNAL_86140f17_36_flash_fwd_hdimall_e4m3_split_sm90_cu_ceb34e2a_37174cuda3std3__45__cpo6cbeginE
	.align		8
        /*0018*/ 	.dword	_ZN72_INTERNAL_86140f17_36_flash_fwd_hdimall_e4m3_split_sm90_cu_ceb34e2a_37174cuda3std3__45__cpo4cendE
	.align		8
        /*0020*/ 	.dword	_ZN72_INTERNAL_86140f17_36_flash_fwd_hdimall_e4m3_split_sm90_cu_ceb34e2a_37174cuda3std3__474_GLOBAL__N__86140f17_36_flash_fwd_hdimall_e4m3_split_sm90_cu_ceb34e2a_37176ignoreE
	.align		8
        /*0028*/ 	.dword	_ZN72_INTERNAL_86140f17_36_flash_fwd_hdimall_e4m3_split_sm90_cu_ceb34e2a_37174cuda3std3__419piecewise_constructE
	.align		8
        /*0030*/ 	.dword	_ZN72_INTERNAL_86140f17_36_flash_fwd_hdimall_e4m3_split_sm90_cu_ceb34e2a_37174cuda3std3__48in_placeE
	.align		8
        /*0038*/ 	.dword	_ZN72_INTERNAL_86140f17_36_flash_fwd_hdimall_e4m3_split_sm90_cu_ceb34e2a_37174cuda3std6ranges3__45__cpo4swapE
	.align		8
        /*0040*/ 	.dword	_ZN72_INTERNAL_86140f17_36_flash_fwd_hdimall_e4m3_split_sm90_cu_ceb34e2a_37174cuda3std6ranges3__45__cpo9iter_moveE
	.align		8
        /*0048*/ 	.dword	_ZN72_INTERNAL_86140f17_36_flash_fwd_hdimall_e4m3_split_sm90_cu_ceb34e2a_37174cute7productE
	.align		8
        /*0050*/ 	.dword	_ZN72_INTERNAL_86140f17_36_flash_fwd_hdimall_e4m3_split_sm90_cu_ceb34e2a_37174cute1_E


//--------------------- .text._ZN7cutlass13device_kernelIN5flash11enable_sm90INS1_16FlashAttnFwdSm90INS1_25CollectiveMainloopFwdSm90ILi2EN4cute5tupleIJNS5_1CILi1EEES8_S8_EEENS6_IJNS7_ILi128EEESA_NS7_ILi256EEEEEELi256ENS_12float_e4m3_tEfNS_4arch4Sm90ELb0ELb0ELb0ELb0ELb0ELb0ELb0ELb1ELb1ELb1ELb1ELb0EEENS1_21CollectiveEpilogueFwdINS6_IJSA_SB_SA_EEES9_NS_10bfloat16_tESF_Li256ELb0ELb1ELb1ELb1EEENS1_19SingleTileSchedulerILb0ELb1ELb1ELi128EEEEEEEEEvNT_6ParamsE --------------------------
	.section	.text._ZN7cutlass13device_kernelIN5flash11enable_sm90INS1_16FlashAttnFwdSm90INS1_25CollectiveMainloopFwdSm90ILi2EN4cute5tupleIJNS5_1CILi1EEES8_S8_EEENS6_IJNS7_ILi128EEESA_NS7_ILi256EEEEEELi256ENS_12float_e4m3_tEfNS_4arch4Sm90ELb0ELb0ELb0ELb0ELb0ELb0ELb0ELb1ELb1ELb1ELb1ELb0EEENS1_21CollectiveEpilogueFwdINS6_IJSA_SB_SA_EEES9_NS_10bfloat16_tESF_Li256ELb0ELb1ELb1ELb1EEENS1_19SingleTileSchedulerILb0ELb1ELb1ELi128EEEEEEEEEvNT_6ParamsE,"ax",@progbits
	.align	128
.text._ZN7cutlass13device_kernelIN5flash11enable_sm90INS1_16FlashAttnFwdSm90INS1_25CollectiveMainloopFwdSm90ILi2EN4cute5tupleIJNS5_1CILi1EEES8_S8_EEENS6_IJNS7_ILi128EEESA_NS7_ILi256EEEEEELi256ENS_12float_e4m3_tEfNS_4arch4Sm90ELb0ELb0ELb0ELb0ELb0ELb0ELb0ELb1ELb1ELb1ELb1ELb0EEENS1_21CollectiveEpilogueFwdINS6_IJSA_SB_SA_EEES9_NS_10bfloat16_tESF_Li256ELb0ELb1ELb1ELb1EEENS1_19SingleTileSchedulerILb0ELb1ELb1ELi128EEEEEEEEEvNT_6ParamsE:
        .type           _ZN7cutlass13device_kernelIN5flash11enable_sm90INS1_16FlashAttnFwdSm90INS1_25CollectiveMainloopFwdSm90ILi2EN4cute5tupleIJNS5_1CILi1EEES8_S8_EEENS6_IJNS7_ILi128EEESA_NS7_ILi256EEEEEELi256ENS_12float_e4m3_tEfNS_4arch4Sm90ELb0ELb0ELb0ELb0ELb0ELb0ELb0ELb1ELb1ELb1ELb1ELb0EEENS1_21CollectiveEpilogueFwdINS6_IJSA_SB_SA_EEES9_NS_10bfloat16_tESF_Li256ELb0ELb1ELb1ELb1EEENS1_19SingleTileSchedulerILb0ELb1ELb1ELi128EEEEEEEEEvNT_6ParamsE,@function
        .size           _ZN7cutlass13device_kernelIN5flash11enable_sm90INS1_16FlashAttnFwdSm90INS1_25CollectiveMainloopFwdSm90ILi2EN4cute5tupleIJNS5_1CILi1EEES8_S8_EEENS6_IJNS7_ILi128EEESA_NS7_ILi256EEEEEELi256ENS_12float_e4m3_tEfNS_4arch4Sm90ELb0ELb0ELb0ELb0ELb0ELb0ELb0ELb1ELb1ELb1ELb1ELb0EEENS1_21CollectiveEpilogueFwdINS6_IJSA_SB_SA_EEES9_NS_10bfloat16_tESF_Li256ELb0ELb1ELb1ELb1EEENS1_19SingleTileSchedulerILb0ELb1ELb1ELi128EEEEEEEEEvNT_6ParamsE,(.L_x_45 - _ZN7cutlass13device_kernelIN5flash11enable_sm90INS1_16FlashAttnFwdSm90INS1_25CollectiveMainloopFwdSm90ILi2EN4cute5tupleIJNS5_1CILi1EEES8_S8_EEENS6_IJNS7_ILi128EEESA_NS7_ILi256EEEEEELi256ENS_12float_e4m3_tEfNS_4arch4Sm90ELb0ELb0ELb0ELb0ELb0ELb0ELb0ELb1ELb1ELb1ELb1ELb0EEENS1_21CollectiveEpilogueFwdINS6_IJSA_SB_SA_EEES9_NS_10bfloat16_tESF_Li256ELb0ELb1ELb1ELb1EEENS1_19SingleTileSchedulerILb0ELb1ELb1ELi128EEEEEEEEEvNT_6ParamsE)
        .other          _ZN7cutlass13device_kernelIN5flash11enable_sm90INS1_16FlashAttnFwdSm90INS1_25CollectiveMainloopFwdSm90ILi2EN4cute5tupleIJNS5_1CILi1EEES8_S8_EEENS6_IJNS7_ILi128EEESA_NS7_ILi256EEEEEELi256ENS_12float_e4m3_tEfNS_4arch4Sm90ELb0ELb0ELb0ELb0ELb0ELb0ELb0ELb1ELb1ELb1ELb1ELb0EEENS1_21CollectiveEpilogueFwdINS6_IJSA_SB_SA_EEES9_NS_10bfloat16_tESF_Li256ELb0ELb1ELb1ELb1EEENS1_19SingleTileSchedulerILb0ELb1ELb1ELi128EEEEEEEEEvNT_6ParamsE,@"STO_CUDA_ENTRY STV_DEFAULT"
_ZN7cutlass13device_kernelIN5flash11enable_sm90INS1_16FlashAttnFwdSm90INS1_25CollectiveMainloopFwdSm90ILi2EN4cute5tupleIJNS5_1CILi1EEES8_S8_EEENS6_IJNS7_ILi128EEESA_NS7_ILi256EEEEEELi256ENS_12float_e4m3_tEfNS_4arch4Sm90ELb0ELb0ELb0ELb0ELb0ELb0ELb0ELb1ELb1ELb1ELb1ELb0EEENS1_21CollectiveEpilogueFwdINS6_IJSA_SB_SA_EEES9_NS_10bfloat16_tESF_Li256ELb0ELb1ELb1ELb1EEENS1_19SingleTileSchedulerILb0ELb1ELb1ELi128EEEEEEEEEvNT_6ParamsE:
[----:B------:R-:W-:Y:S01]  /*0000*/  LDC R1, c[0x0][0x37c] ;  /* 0x0000df00ff017b82 */ /* 0x000fe20000000800 */
[----:B------:R-:W-:Y:S05]  /*0010*/  EXIT ;  /* 0x000000000000794d */ /* 0x000fea0003800000 */
.L_x_0:
[----:B------:R-:W-:-:S00]  /*0020*/  BRA `(.L_x_0) ;  /* 0xfffffffc00fc7947 */ /* 0x000fc0000383ffff */
[----:B------:R-:W-:-:S00]  /*0030*/  NOP ;  /* 0x0000000000007918 */ /* 0x000fc00000000000 */
        /* <DEDUP_REMOVED lines=12> */
.L_x_45:


//--------------------- .text._ZN7cutlass13device_kernelIN5flash11enable_sm90INS1_16FlashAttnFwdSm90INS1_25CollectiveMainloopFwdSm90ILi2EN4cute5tupleIJNS5_1CILi1EEES8_S8_EEENS6_IJNS7_ILi128EEESA_NS7_ILi256EEEEEELi256ENS_12float_e4m3_tEfNS_4arch4Sm90ELb0ELb0ELb0ELb1ELb0ELb0ELb0ELb1ELb1ELb1ELb1ELb0EEENS1_21CollectiveEpilogueFwdINS6_IJSA_SB_SA_EEES9_NS_10bfloat16_tESF_Li256ELb1ELb1ELb1ELb1EEENS1_36VarlenDynamicPersistentTileSchedulerILi128ELi128ELi256ELi128ELb1ELb1ELb1ELb0ELb1ELb1EEEEEEEEEvNT_6ParamsE --------------------------
	.section	.text._ZN7cutlass13device_kernelIN5flash11enable_sm90INS1_16FlashAttnFwdSm90INS1_25CollectiveMainloopFwdSm90ILi2EN4cute5tupleIJNS5_1CILi1EEES8_S8_EEENS6_IJNS7_ILi128EEESA_NS7_ILi256EEEEEELi256ENS_12float_e4m3_tEfNS_4arch4Sm90ELb0ELb0ELb0ELb1ELb0ELb0ELb0ELb1ELb1ELb1ELb1ELb0EEENS1_21CollectiveEpilogueFwdINS6_IJSA_SB_SA_EEES9_NS_10bfloat16_tESF_Li256ELb1ELb1ELb1ELb1EEENS1_36VarlenDynamicPersistentTileSchedulerILi128ELi128ELi256ELi128ELb1ELb1ELb1ELb0ELb1ELb1EEEEEEEEEvNT_6ParamsE,"ax",@progbits
	.align	128
.text._ZN7cutlass13device_kernelIN5flash11enable_sm90INS1_16FlashAttnFwdSm90INS1_25CollectiveMainloopFwdSm90ILi2EN4cute5tupleIJNS5_1CILi1EEES8_S8_EEENS6_IJNS7_ILi128EEESA_NS7_ILi256EEEEEELi256ENS_12float_e4m3_tEfNS_4arch4Sm90ELb0ELb0ELb0ELb1ELb0ELb0ELb0ELb1ELb1ELb1ELb1ELb0EEENS1_21CollectiveEpilogueFwdINS6_IJSA_SB_SA_EEES9_NS_10bfloat16_tESF_Li256ELb1ELb1ELb1ELb1EEENS1_36VarlenDynamicPersistentTileSchedulerILi128ELi128ELi256ELi128ELb1ELb1ELb1ELb0ELb1ELb1EEEEEEEEEvNT_6ParamsE:
        .type           _ZN7cutlass13device_kernelIN5flash11enable_sm90INS1_16FlashAttnFwdSm90INS1_25CollectiveMainloopFwdSm90ILi2EN4cute5tupleIJNS5_1CILi1EEES8_S8_EEENS6_IJNS7_ILi128EEESA_NS7_ILi256EEEEEELi256ENS_12float_e4m3_tEfNS_4arch4Sm90ELb0ELb0ELb0ELb1ELb0ELb0ELb0ELb1ELb1ELb1ELb1ELb0EEENS1_21CollectiveEpilogueFwdINS6_IJSA_SB_SA_EEES9_NS_10bfloat16_tESF_Li256ELb1ELb1ELb1ELb1EEENS1_36VarlenDynamicPersistentTileSchedulerILi128ELi128ELi256ELi128ELb1ELb1ELb1ELb0ELb1ELb1EEEEEEEEEvNT_6ParamsE,@function
        .size           _ZN7cutlass13device_kernelIN5flash11enable_sm90INS1_16FlashAttnFwdSm90INS1_25CollectiveMainloopFwdSm90ILi2EN4cute5tupleIJNS5_1CILi1EEES8_S8_EEENS6_IJNS7_ILi128EEESA_NS7_ILi256EEEEEELi256ENS_12float_e4m3_tEfNS_4arch4Sm90ELb0ELb0ELb0ELb1ELb0ELb0ELb0ELb1ELb1ELb1ELb1ELb0EEENS1_21CollectiveEpilogueFwdINS6_IJSA_SB_SA_EEES9_NS_10bfloat16_tESF_Li256ELb1ELb1ELb1ELb1EEENS1_36VarlenDynamicPersistentTileSchedulerILi128ELi128ELi256ELi128ELb1ELb1ELb1ELb0ELb1ELb1EEEEEEEEEvNT_6ParamsE,(.L_x_46 - _ZN7cutlass13device_kernelIN5flash11enable_sm90INS1_16FlashAttnFwdSm90INS1_25CollectiveMainloopFwdSm90ILi2EN4cute5tupleIJNS5_1CILi1EEES8_S8_EEENS6_IJNS7_ILi128EEESA_NS7_ILi256EEEEEELi256ENS_12float_e4m3_tEfNS_4arch4Sm90ELb0ELb0ELb0ELb1ELb0ELb0ELb0ELb1ELb1ELb1ELb1ELb0EEENS1_21CollectiveEpilogueFwdINS6_IJSA_SB_SA_EEES9_NS_10bfloat16_tESF_Li256ELb1ELb1ELb1ELb1EEENS1_36VarlenDynamicPersistentTileSchedulerILi128ELi128ELi256ELi128ELb1ELb1ELb1ELb0ELb1ELb1EEEEEEEEEvNT_6ParamsE)
        .other          _ZN7cutlass13device_kernelIN5flash11enable_sm90INS1_16FlashAttnFwdSm90INS1_25CollectiveMainloopFwdSm90ILi2EN4cute5tupleIJNS5_1CILi1EEES8_S8_EEENS6_IJNS7_ILi128EEESA_NS7_ILi256EEEEEELi256ENS_12float_e4m3_tEfNS_4arch4Sm90ELb0ELb0ELb0ELb1ELb0ELb0ELb0ELb1ELb1ELb1ELb1ELb0EEENS1_21CollectiveEpilogueFwdINS6_IJSA_SB_SA_EEES9_NS_10bfloat16_tESF_Li256ELb1ELb1ELb1ELb1EEENS1_36VarlenDynamicPersistentTileSchedulerILi128ELi128ELi256ELi128ELb1ELb1ELb1ELb0ELb1ELb1EEEEEEEEEvNT_6ParamsE,@"STO_CUDA_ENTRY STV_DEFAULT"
_ZN7cutlass13device_kernelIN5flash11enable_sm90INS1_16FlashAttnFwdSm90INS1_25CollectiveMainloopFwdSm90ILi2EN4cute5tupleIJNS5_1CILi1EEES8_S8_EEENS6_IJNS7_ILi128EEESA_NS7_ILi256EEEEEELi256ENS_12float_e4m3_tEfNS_4arch4Sm90ELb0ELb0ELb0ELb1ELb0ELb0ELb0ELb1ELb1ELb1ELb1ELb0EEENS1_21CollectiveEpilogueFwdINS6_IJSA_SB_SA_EEES9_NS_10bfloat16_tESF_Li256ELb1ELb1ELb1ELb1EEENS1_36VarlenDynamicPersistentTileSchedulerILi128ELi128ELi256ELi128ELb1ELb1ELb1ELb0ELb1ELb1EEEEEEEEEvNT_6ParamsE:
[----:B------:R-:W-:Y:S01]  /*0000*/  LDC R1, c[0x0][0x37c] ;  /* 0x0000df00ff017b82 */ /* 0x000fe20000000800 */
[----:B------:R-:W-:Y:S05]  /*0010*/  EXIT ;  /* 0x000000000000794d */ /* 0x000fea0003800000 */
.L_x_1:
        /* <DEDUP_REMOVED lines=14> */
.L_x_46:


//--------------------- .text._ZN7cutlass13device_kernelIN5flash11enable_sm90INS1_16FlashAttnFwdSm90INS1_25CollectiveMainloopFwdSm90ILi2EN4cute5tupleIJNS5_1CILi1EEES8_S8_EEENS6_IJNS7_ILi128EEESA_NS7_ILi256EEEEEELi256ENS_12float_e4m3_tEfNS_4arch4Sm90ELb0ELb0ELb0ELb1ELb0ELb1ELb0ELb1ELb1ELb1ELb1ELb0EEENS1_21CollectiveEpilogueFwdINS6_IJSA_SB_SA_EEES9_NS_10bfloat16_tESF_Li256ELb1ELb1ELb1ELb1EEENS1_36VarlenDynamicPersistentTileSchedulerILi128ELi128ELi256ELi128ELb1ELb1ELb1ELb0ELb1ELb1EEEEEEEEEvNT_6ParamsE --------------------------
	.section	.text._ZN7cutlass13device_kernelIN5flash11enable_sm90INS1_16FlashAttnFwdSm90INS1_25CollectiveMainloopFwdSm90ILi2EN4cute5tupleIJNS5_1CILi1EEES8_S8_EEENS6_IJNS7_ILi128EEESA_NS7_ILi256EEEEEELi256ENS_12float_e4m3_tEfNS_4arch4Sm90ELb0ELb0ELb0ELb1ELb0ELb1ELb0ELb1ELb1ELb1ELb1ELb0EEENS1_21CollectiveEpilogueFwdINS6_IJSA_SB_SA_EEES9_NS_10bfloat16_tESF_Li256ELb1ELb1ELb1ELb1EEENS1_36VarlenDynamicPersistentTileSchedulerILi128ELi128ELi256ELi128ELb1ELb1ELb1ELb0ELb1ELb1EEEEEEEEEvNT_6ParamsE,"ax",@progbits
	.align	128
.text._ZN7cutlass13device_kernelIN5flash11enable_sm90INS1_16FlashAttnFwdSm90INS1_25CollectiveMainloopFwdSm90ILi2EN4cute5tupleIJNS5_1CILi1EEES8_S8_EEENS6_IJNS7_ILi128EEESA_NS7_ILi256EEEEEELi256ENS_12float_e4m3_tEfNS_4arch4Sm90ELb0ELb0ELb0ELb1ELb0ELb1ELb0ELb1ELb1ELb1ELb1ELb0EEENS1_21CollectiveEpilogueFwdINS6_IJSA_SB_SA_EEES9_NS_10bfloat16_tESF_Li256ELb1ELb1ELb1ELb1EEENS1_36VarlenDynamicPersistentTileSchedulerILi128ELi128ELi256ELi128ELb1ELb1ELb1ELb0ELb1ELb1EEEEEEEEEvNT_6ParamsE:
        .type           _ZN7cutlass13device_kernelIN5flash11enable_sm90INS1_16FlashAttnFwdSm90INS1_25CollectiveMainloopFwdSm90ILi2EN4cute5tupleIJNS5_1CILi1EEES8_S8_EEENS6_IJNS7_ILi128EEESA_NS7_ILi256EEEEEELi256ENS_12float_e4m3_tEfNS_4arch4Sm90ELb0ELb0ELb0ELb1ELb0ELb1ELb0ELb1ELb1ELb1ELb1ELb0EEENS1_21CollectiveEpilogueFwdINS6_IJSA_SB_SA_EEES9_NS_10bfloat16_tESF_Li256ELb1ELb1ELb1ELb1EEENS1_36VarlenDynamicPersistentTileSchedulerILi128ELi128ELi256ELi128ELb1ELb1ELb1ELb0ELb1ELb1EEEEEEEEEvNT_6ParamsE,@function
        .size           _ZN7cutlass13device_kernelIN5flash11enable_sm90INS1_16FlashAttnFwdSm90INS1_25CollectiveMainloopFwdSm90ILi2EN4cute5tupleIJNS5_1CILi1EEES8_S8_EEENS6_IJNS7_ILi128EEESA_NS7_ILi256EEEEEELi256ENS_12float_e4m3_tEfNS_4arch4Sm90ELb0ELb0ELb0ELb1ELb0ELb1ELb0ELb1ELb1ELb1ELb1ELb0EEENS1_21CollectiveEpilogueFwdINS6_IJSA_SB_SA_EEES9_NS_10bfloat16_tESF_Li256ELb1ELb1ELb1ELb1EEENS1_36VarlenDynamicPersistentTileSchedulerILi128ELi128ELi256ELi128ELb1ELb1ELb1ELb0ELb1ELb1EEEEEEEEEvNT_6ParamsE,(.L_x_47 - _ZN7cutlass13device_kernelIN5flash11enable_sm90INS1_16FlashAttnFwdSm90INS1_25CollectiveMainloopFwdSm90ILi2EN4cute5tupleIJNS5_1CILi1EEES8_S8_EEENS6_IJNS7_ILi128EEESA_NS7_ILi256EEEEEELi256ENS_12float_e4m3_tEfNS_4arch4Sm90ELb0ELb0ELb0ELb1ELb0ELb1ELb0ELb1ELb1ELb1ELb1ELb0EEENS1_21CollectiveEpilogueFwdINS6_IJSA_SB_SA_EEES9_NS_10bfloat16_tESF_Li256ELb1ELb1ELb1ELb1EEENS1_36VarlenDynamicPersistentTileSchedulerILi128ELi128ELi256ELi128ELb1ELb1ELb1ELb0ELb1ELb1EEEEEEEEEvNT_6ParamsE)
        .other          _ZN7cutlass13device_kernelIN5flash11enable_sm90INS1_16FlashAttnFwdSm90INS1_25CollectiveMainloopFwdSm90ILi2EN4cute5tupleIJNS5_1CILi1EEES8_S8_EEENS6_IJNS7_ILi128EEESA_NS7_ILi256EEEEEELi256ENS_12float_e4m3_tEfNS_4arch4Sm90ELb0ELb0ELb0ELb1ELb0ELb1ELb0ELb1ELb1ELb1ELb1ELb0EEENS1_21CollectiveEpilogueFwdINS6_IJSA_SB_SA_EEES9_NS_10bfloat16_tESF_Li256ELb1ELb1ELb1ELb1EEENS1_36VarlenDynamicPersistentTileSchedulerILi128ELi128ELi256ELi128ELb1ELb1ELb1ELb0ELb1ELb1EEEEEEEEEvNT_6ParamsE,@"STO_CUDA_ENTRY STV_DEFAULT"
_ZN7cutlass13device_kernelIN5flash11enable_sm90INS1_16FlashAttnFwdSm90INS1_25CollectiveMainloopFwdSm90ILi2EN4cute5tupleIJNS5_1CILi1EEES8_S8_EEENS6_IJNS7_ILi128EEESA_NS7_ILi256EEEEEELi256ENS_12float_e4m3_tEfNS_4arch4Sm90ELb0ELb0ELb0ELb1ELb0ELb1ELb0ELb1ELb1ELb1ELb1ELb0EEENS1_21CollectiveEpilogueFwdINS6_IJSA_SB_SA_EEES9_NS_10bfloat16_tESF_Li256ELb1ELb1ELb1ELb1EEENS1_36VarlenDynamicPersistentTileSchedulerILi128ELi128ELi256ELi128ELb1ELb1ELb1ELb0ELb1ELb1EEEEEEEEEvNT_6ParamsE:
[----:B------:R-:W-:Y:S01]  /*0000*/  LDC R1, c[0x0][0x37c] ;  /* 0x0000df00ff017b82 */ /* 0x000fe20000000800 */
[----:B------:R-:W-:Y:S05]  /*0010*/  EXIT ;  /* 0x000000000000794d */ /* 0x000fea0003800000 */
.L_x_2:
        /* <DEDUP_REMOVED lines=14> */
.L_x_47:


//--------------------- .text._ZN7cutlass13device_kernelIN5flash11enable_sm90INS1_16FlashAttnFwdSm90INS1_25CollectiveMainloopFwdSm90ILi2EN4cute5tupleIJNS5_1CILi1EEES8_S8_EEENS6_IJNS7_ILi128EEENS7_ILi64EEENS7_ILi256EEEEEELi256ENS_12float_e4m3_tEfNS_4arch4Sm90ELb0ELb1ELb0ELb0ELb0ELb0ELb0ELb1ELb1ELb1ELb1ELb0EEENS1_21CollectiveEpilogueFwdINS6_IJSA_SC_SB_EEES9_NS_10bfloat16_tESG_Li256ELb0ELb1ELb1ELb1EEENS1_19SingleTileSchedulerILb0ELb1ELb1ELi128EEEEEEEEEvNT_6ParamsE --------------------------
	.section	.text._ZN7cutlass13device_kernelIN5flash11enable_sm90INS1_16FlashAttnFwdSm90INS1_25CollectiveMainloopFwdSm90ILi2EN4cute5tupleIJNS5_1CILi1EEES8_S8_EEENS6_IJNS7_ILi128EEENS7_ILi64EEENS7_ILi256EEEEEELi256ENS_12float_e4m3_tEfNS_4arch4Sm90ELb0ELb1ELb0ELb0ELb0ELb0ELb0ELb1ELb1ELb1ELb1ELb0EEENS1_21CollectiveEpilogueFwdINS6_IJSA_SC_SB_EEES9_NS_10bfloat16_tESG_Li256ELb0ELb1ELb1ELb1EEENS1_19SingleTileSchedulerILb0ELb1ELb1ELi128EEEEEEEEEvNT_6ParamsE,"ax",@progbits
	.align	128
.text._ZN7cutlass13device_kernelIN5flash11enable_sm90INS1_16FlashAttnFwdSm90INS1_25CollectiveMainloopFwdSm90ILi2EN4cute5tupleIJNS5_1CILi1EEES8_S8_EEENS6_IJNS7_ILi128EEENS7_ILi64EEENS7_ILi256EEEEEELi256ENS_12float_e4m3_tEfNS_4arch4Sm90ELb0ELb1ELb0ELb0ELb0ELb0ELb0ELb1ELb1ELb1ELb1ELb0EEENS1_21CollectiveEpilogueFwdINS6_IJSA_SC_SB_EEES9_NS_10bfloat16_tESG_Li256ELb0ELb1ELb1ELb1EEENS1_19SingleTileSchedulerILb0ELb1ELb1ELi128EEEEEEEEEvNT_6ParamsE:
        .type           _ZN7cutlass13device_kernelIN5flash11enable_sm90INS1_16FlashAttnFwdSm90INS1_25CollectiveMainloopFwdSm90ILi2EN4cute5tupleIJNS5_1CILi1EEES8_S8_EEENS6_IJNS7_ILi128EEENS7_ILi64EEENS7_ILi256EEEEEELi256ENS_12float_e4m3_tEfNS_4arch4Sm90ELb0ELb1ELb0ELb0ELb0ELb0ELb0ELb1ELb1ELb1ELb1ELb0EEENS1_21CollectiveEpilogueFwdINS6_IJSA_SC_SB_EEES9_NS_10bfloat16_tESG_Li256ELb0ELb1ELb1ELb1EEENS1_19SingleTileSchedulerILb0ELb1ELb1ELi128EEEEEEEEEvNT_6ParamsE,@function
        .size           _ZN7cutlass13device_kernelIN5flash11enable_sm90INS1_16FlashAttnFwdSm90INS1_25CollectiveMainloopFwdSm90ILi2EN4cute5tupleIJNS5_1CILi1EEES8_S8_EEENS6_IJNS7_ILi128EEENS7_ILi64EEENS7_ILi256EEEEEELi256ENS_12float_e4m3_tEfNS_4arch4Sm90ELb0ELb1ELb0ELb0ELb0ELb0ELb0ELb1ELb1ELb1ELb1ELb0EEENS1_21CollectiveEpilogueFwdINS6_IJSA_SC_SB_EEES9_NS_10bfloat16_tESG_Li256ELb0ELb1ELb1ELb1EEENS1_19SingleTileSchedulerILb0ELb1ELb1ELi128EEEEEEEEEvNT_6ParamsE,(.L_x_48 - _ZN7cutlass13device_kernelIN5flash11enable_sm90INS1_16FlashAttnFwdSm90INS1_25CollectiveMainloopFwdSm90ILi2EN4cute5tupleIJNS5_1CILi1EEES8_S8_EEENS6_IJNS7_ILi128EEENS7_ILi64EEENS7_ILi256EEEEEELi256ENS_12float_e4m3_tEfNS_4arch4Sm90ELb0ELb1ELb0ELb0ELb0ELb0ELb0ELb1ELb1ELb1ELb1ELb0EEENS1_21CollectiveEpilogueFwdINS6_IJSA_SC_SB_EEES9_NS_10bfloat16_tESG_Li256ELb0ELb1ELb1ELb1EEENS1_19SingleTileSchedulerILb0ELb1ELb1ELi128EEEEEEEEEvNT_6ParamsE)
        .other          _ZN7cutlass13device_kernelIN5flash11enable_sm90INS1_16FlashAttnFwdSm90INS1_25CollectiveMainloopFwdSm90ILi2EN4cute5tupleIJNS5_1CILi1EEES8_S8_EEENS6_IJNS7_ILi128EEENS7_ILi64EEENS7_ILi256EEEEEELi256ENS_12float_e4m3_tEfNS_4arch4Sm90ELb0ELb1ELb0ELb0ELb0ELb0ELb0ELb1ELb1ELb1ELb1ELb0EEENS1_21CollectiveEpilogueFwdINS6_IJSA_SC_SB_EEES9_NS_10bfloat16_tESG_Li256ELb0ELb1ELb1ELb1EEENS1_19SingleTileSchedulerILb0ELb1ELb1ELi128EEEEEEEEEvNT_6ParamsE,@"STO_CUDA_ENTRY STV_DEFAULT"
_ZN7cutlass13device_kernelIN5flash11enable_sm90INS1_16FlashAttnFwdSm90INS1_25CollectiveMainloopFwdSm90ILi2EN4cute5tupleIJNS5_1CILi1EEES8_S8_EEENS6_IJNS7_ILi128EEENS7_ILi64EEENS7_ILi256EEEEEELi256ENS_12float_e4m3_tEfNS_4arch4Sm90ELb0ELb1ELb0ELb0ELb0ELb0ELb0ELb1ELb1ELb1ELb1ELb0EEENS1_21CollectiveEpilogueFwdINS6_IJSA_SC_SB_EEES9_NS_10bfloat16_tESG_Li256ELb0ELb1ELb1ELb1EEENS1_19SingleTileSchedulerILb0ELb1ELb1ELi128EEEEEEEEEvNT_6ParamsE:
[----:B------:R-:W-:Y:S01]  /*0000*/  LDC R1, c[0x0][0x37c] ;  /* 0x0000df00ff017b82 */ /* 0x000fe20000000800 */
[----:B------:R-:W-:Y:S05]  /*0010*/  EXIT ;  /* 0x000000000000794d */ /* 0x000fea0003800000 */
.L_x_3:
        /* <DEDUP_REMOVED lines=14> */
.L_x_48:


//--------------------- .text._ZN7cutlass13device_kernelIN5flash11enable_sm90INS1_16FlashAttnFwdSm90INS1_25CollectiveMainloopFwdSm90ILi2EN4cute5tupleIJNS5_1CILi1EEES8_S8_EEENS6_IJNS7_ILi128EEENS7_ILi64EEENS7_ILi256EEEEEELi256ENS_12float_e4m3_tEfNS_4arch4Sm90ELb0ELb1ELb0ELb1ELb0ELb0ELb0ELb1ELb1ELb1ELb1ELb0EEENS1_21CollectiveEpilogueFwdINS6_IJSA_SC_SB_EEES9_NS_10bfloat16_tESG_Li256ELb1ELb1ELb1ELb1EEENS1_36VarlenDynamicPersistentTileSchedulerILi128ELi64ELi256ELi128ELb1ELb1ELb1ELb1ELb0ELb1EEEEEEEEEvNT_6ParamsE --------------------------
	.section	.text._ZN7cutlass13device_kernelIN5flash11enable_sm90INS1_16FlashAttnFwdSm90INS1_25CollectiveMainloopFwdSm90ILi2EN4cute5tupleIJNS5_1CILi1EEES8_S8_EEENS6_IJNS7_ILi128EEENS7_ILi64EEENS7_ILi256EEEEEELi256ENS_12float_e4m3_tEfNS_4arch4Sm90ELb0ELb1ELb0ELb1ELb0ELb0ELb0ELb1ELb1ELb1ELb1ELb0EEENS1_21CollectiveEpilogueFwdINS6_IJSA_SC_SB_EEES9_NS_10bfloat16_tESG_Li256ELb1ELb1ELb1ELb1EEENS1_36VarlenDynamicPersistentTileSchedulerILi128ELi64ELi256ELi128ELb1ELb1ELb1ELb1ELb0ELb1EEEEEEEEEvNT_6ParamsE,"ax",@progbits
	.align	128
.text._ZN7cutlass13device_kernelIN5flash11enable_sm90INS1_16FlashAttnFwdSm90INS1_25CollectiveMainloopFwdSm90ILi2EN4cute5tupleIJNS5_1CILi1EEES8_S8_EEENS6_IJNS7_ILi128EEENS7_ILi64EEENS7_ILi256EEEEEELi256ENS_12float_e4m3_tEfNS_4arch4Sm90ELb0ELb1ELb0ELb1ELb0ELb0ELb0ELb1ELb1ELb1ELb1ELb0EEENS1_21CollectiveEpilogueFwdINS6_IJSA_SC_SB_EEES9_NS_10bfloat16_tESG_Li256ELb1ELb1ELb1ELb1EEENS1_36VarlenDynamicPersistentTileSchedulerILi128ELi64ELi256ELi128ELb1ELb1ELb1ELb1ELb0ELb1EEEEEEEEEvNT_6ParamsE:
        .type           _ZN7cutlass13device_kernelIN5flash11enable_sm90INS1_16FlashAttnFwdSm90INS1_25CollectiveMainloopFwdSm90ILi2EN4cute5tupleIJNS5_1CILi1EEES8_S8_EEENS6_IJNS7_ILi128EEENS7_ILi64EEENS7_ILi256EEEEEELi256ENS_12float_e4m3_tEfNS_4arch4Sm90ELb0ELb1ELb0ELb1ELb0ELb0ELb0ELb1ELb1ELb1ELb1ELb0EEENS1_21CollectiveEpilogueFwdINS6_IJSA_SC_SB_EEES9_NS_10bfloat16_tESG_Li256ELb1ELb1ELb1ELb1EEENS1_36VarlenDynamicPersistentTileSchedulerILi128ELi64ELi256ELi128ELb1ELb1ELb1ELb1ELb0ELb1EEEEEEEEEvNT_6ParamsE,@function
        .size           _ZN7cutlass13device_kernelIN5flash11enable_sm90INS1_16FlashAttnFwdSm90INS1_25CollectiveMainloopFwdSm90ILi2EN4cute5tupleIJNS5_1CILi1EEES8_S8_EEENS6_IJNS7_ILi128EEENS7_ILi64EEENS7_ILi256EEEEEELi256ENS_12float_e4m3_tEfNS_4arch4Sm90ELb0ELb1ELb0ELb1ELb0ELb0ELb0ELb1ELb1ELb1ELb1ELb0EEENS1_21CollectiveEpilogueFwdINS6_IJSA_SC_SB_EEES9_NS_10bfloat16_tESG_Li256ELb1ELb1ELb1ELb1EEENS1_36VarlenDynamicPersistentTileSchedulerILi128ELi64ELi256ELi128ELb1ELb1ELb1ELb1ELb0ELb1EEEEEEEEEvNT_6ParamsE,(.L_x_49 - _ZN7cutlass13device_kernelIN5flash11enable_sm90INS1_16FlashAttnFwdSm90INS1_25CollectiveMainloopFwdSm90ILi2EN4cute5tupleIJNS5_1CILi1EEES8_S8_EEENS6_IJNS7_ILi128EEENS7_ILi64EEENS7_ILi256EEEEEELi256ENS_12float_e4m3_tEfNS_4arch4Sm90ELb0ELb1ELb0ELb1ELb0ELb0ELb0ELb1ELb1ELb1ELb1ELb0EEENS1_21CollectiveEpilogueFwdINS6_IJSA_SC_SB_EEES9_NS_10bfloat16_tESG_Li256ELb1ELb1ELb1ELb1EEENS1_36VarlenDynamicPersistentTileSchedulerILi128ELi64ELi256ELi128ELb1ELb1ELb1ELb1ELb0ELb1EEEEEEEEEvNT_6ParamsE)
        .other          _ZN7cutlass13device_kernelIN5flash11enable_sm90INS1_16FlashAttnFwdSm90INS1_25CollectiveMainloopFwdSm90ILi2EN4cute5tupleIJNS5_1CILi1EEES8_S8_EEENS6_IJNS7_ILi128EEENS7_ILi64EEENS7_ILi256EEEEEELi256ENS_12float_e4m3_tEfNS_4arch4Sm90ELb0ELb1ELb0ELb1ELb0ELb0ELb0ELb1ELb1ELb1ELb1ELb0EEENS1_21CollectiveEpilogueFwdINS6_IJSA_SC_SB_EEES9_NS_10bfloat16_tESG_Li256ELb1ELb1ELb1ELb1EEENS1_36VarlenDynamicPersistentTileSchedulerILi128ELi64ELi256ELi128ELb1ELb1ELb1ELb1ELb0ELb1EEEEEEEEEvNT_6ParamsE,@"STO_CUDA_ENTRY STV_DEFAULT"
_ZN7cutlass13device_kernelIN5flash11enable_sm90INS1_16FlashAttnFwdSm90INS1_25CollectiveMainloopFwdSm90ILi2EN4cute5tupleIJNS5_1CILi1EEES8_S8_EEENS6_IJNS7_ILi128EEENS7_ILi64EEENS7_ILi256EEEEEELi256ENS_12float_e4m3_tEfNS_4arch4Sm90ELb0ELb1ELb0ELb1ELb0ELb0ELb0ELb1ELb1ELb1ELb1ELb0EEENS1_21CollectiveEpilogueFwdINS6_IJSA_SC_SB_EEES9_NS_10bfloat16_tESG_Li256ELb1ELb1ELb1ELb1EEENS1_36VarlenDynamicPersistentTileSchedulerILi128ELi64ELi256ELi128ELb1ELb1ELb1ELb1ELb0ELb1EEEEEEEEEvNT_6ParamsE:
[----:B------:R-:W-:Y:S01]  /*0000*/  LDC R1, c[0x0][0x37c] ;  /* 0x0000df00ff017b82 */ /* 0x000fe20000000800 */
[----:B------:R-:W-:Y:S05]  /*0010*/  EXIT ;  /* 0x000000000000794d */ /* 0x000fea0003800000 */
.L_x_4:
        /* <DEDUP_REMOVED lines=14> */
.L_x_49:


//--------------------- .text._ZN7cutlass13device_kernelIN5flash11enable_sm90INS1_16FlashAttnFwdSm90INS1_25CollectiveMainloopFwdSm90ILi2EN4cute5tupleIJNS5_1CILi1EEES8_S8_EEENS6_IJNS7_ILi128EEENS7_ILi64EEENS7_ILi256EEEEEELi256ENS_12float_e4m3_tEfNS_4arch4Sm90ELb0ELb1ELb0ELb1ELb0ELb1ELb0ELb1ELb1ELb1ELb1ELb0EEENS1_21CollectiveEpilogueFwdINS6_IJSA_SC_SB_EEES9_NS_10bfloat16_tESG_Li256ELb1ELb1ELb1ELb1EEENS1_36VarlenDynamicPersistentTileSchedulerILi128ELi64ELi256ELi128ELb1ELb1ELb1ELb1ELb0ELb1EEEEEEEEEvNT_6ParamsE --------------------------
	.section	.text._ZN7cutlass13device_kernelIN5flash11enable_sm90INS1_16FlashAttnFwdSm90INS1_25CollectiveMainloopFwdSm90ILi2EN4cute5tupleIJNS5_1CILi1EEES8_S8_EEENS6_IJNS7_ILi128EEENS7_ILi64EEENS7_ILi256EEEEEELi256ENS_12float_e4m3_tEfNS_4arch4Sm90ELb0ELb1ELb0ELb1ELb0ELb1ELb0ELb1ELb1ELb1ELb1ELb0EEENS1_21CollectiveEpilogueFwdINS6_IJSA_SC_SB_EEES9_NS_10bfloat16_tESG_Li256ELb1ELb1ELb1ELb1EEENS1_36VarlenDynamicPersistentTileSchedulerILi128ELi64ELi256ELi128ELb1ELb1ELb1ELb1ELb0ELb1EEEEEEEEEvNT_6ParamsE,"ax",@progbits
	.align	128
.text._ZN7cutlass13device_kernelIN5flash11enable_sm90INS1_16FlashAttnFwdSm90INS1_25CollectiveMainloopFwdSm90ILi2EN4cute5tupleIJNS5_1CILi1EEES8_S8_EEENS6_IJNS7_ILi128EEENS7_ILi64EEENS7_ILi256EEEEEELi256ENS_12float_e4m3_tEfNS_4arch4Sm90ELb0ELb1ELb0ELb1ELb0ELb1ELb0ELb1ELb1ELb1ELb1ELb0EEENS1_21CollectiveEpilogueFwdINS6_IJSA_SC_SB_EEES9_NS_10bfloat16_tESG_Li256ELb1ELb1ELb1ELb1EEENS1_36VarlenDynamicPersistentTileSchedulerILi128ELi64ELi256ELi128ELb1ELb1ELb1ELb1ELb0ELb1EEEEEEEEEvNT_6ParamsE:
        .type           _ZN7cutlass13device_kernelIN5flash11enable_sm90INS1_16FlashAttnFwdSm90INS1_25CollectiveMainloopFwdSm90ILi2EN4cute5tupleIJNS5_1CILi1EEES8_S8_EEENS6_IJNS7_ILi128EEENS7_ILi64EEENS7_ILi256EEEEEELi256ENS_12float_e4m3_tEfNS_4arch4Sm90ELb0ELb1ELb0ELb1ELb0ELb1ELb0ELb1ELb1ELb1ELb1ELb0EEENS1_21CollectiveEpilogueFwdINS6_IJSA_SC_SB_EEES9_NS_10bfloat16_tESG_Li256ELb1ELb1ELb1ELb1EEENS1_36VarlenDynamicPersistentTileSchedulerILi128ELi64ELi256ELi128ELb1ELb1ELb1ELb1ELb0ELb1EEEEEEEEEvNT_6ParamsE,@function
        .size           _ZN7cutlass13device_kernelIN5flash11enable_sm90INS1_16FlashAttnFwdSm90INS1_25CollectiveMainloopFwdSm90ILi2EN4cute5tupleIJNS5_1CILi1EEES8_S8_EEENS6_IJNS7_ILi128EEENS7_ILi64EEENS7_ILi256EEEEEELi256ENS_12float_e4m3_tEfNS_4arch4Sm90ELb0ELb1ELb0ELb1ELb0ELb1ELb0ELb1ELb1ELb1ELb1ELb0EEENS1_21CollectiveEpilogueFwdINS6_IJSA_SC_SB_EEES9_NS_10bfloat16_tESG_Li256ELb1ELb1ELb1ELb1EEENS1_36VarlenDynamicPersistentTileSchedulerILi128ELi64ELi256ELi128ELb1ELb1ELb1ELb1ELb0ELb1EEEEEEEEEvNT_6ParamsE,(.L_x_50 - _ZN7cutlass13device_kernelIN5flash11enable_sm90INS1_16FlashAttnFwdSm90INS1_25CollectiveMainloopFwdSm90ILi2EN4cute5tupleIJNS5_1CILi1EEES8_S8_EEENS6_IJNS7_ILi128EEENS7_ILi64EEENS7_ILi256EEEEEELi256ENS_12float_e4m3_tEfNS_4arch4Sm90ELb0ELb1ELb0ELb1ELb0ELb1ELb0ELb1ELb1ELb1ELb1ELb0EEENS1_21CollectiveEpilogueFwdINS6_IJSA_SC_SB_EEES9_NS_10bfloat16_tESG_Li256ELb1ELb1ELb1ELb1EEENS1_36VarlenDynamicPersistentTileSchedulerILi128ELi64ELi256ELi128ELb1ELb1ELb1ELb1ELb0ELb1EEEEEEEEEvNT_6ParamsE)
        .other          _ZN7cutlass13device_kernelIN5flash11enable_sm90INS1_16FlashAttnFwdSm90INS1_25CollectiveMainloopFwdSm90ILi2EN4cute5tupleIJNS5_1CILi1EEES8_S8_EEENS6_IJNS7_ILi128EEENS7_ILi64EEENS7_ILi256EEEEEELi256ENS_12float_e4m3_tEfNS_4arch4Sm90ELb0ELb1ELb0ELb1ELb0ELb1ELb0ELb1ELb1ELb1ELb1ELb0EEENS1_21CollectiveEpilogueFwdINS6_IJSA_SC_SB_EEES9_NS_10bfloat16_tESG_Li256ELb1ELb1ELb1ELb1EEENS1_36VarlenDynamicPersistentTileSchedulerILi128ELi64ELi256ELi128ELb1ELb1ELb1ELb1ELb0ELb1EEEEEEEEEvNT_6ParamsE,@"STO_CUDA_ENTRY STV_DEFAULT"
_ZN7cutlass13device_kernelIN5flash11enable_sm90INS1_16FlashAttnFwdSm90INS1_25CollectiveMainloopFwdSm90ILi2EN4cute5tupleIJNS5_1CILi1EEES8_S8_EEENS6_IJNS7_ILi128EEENS7_ILi64EEENS7_ILi256EEEEEELi256ENS_12float_e4m3_tEfNS_4arch4Sm90ELb0ELb1ELb0ELb1ELb0ELb1ELb0ELb1ELb1ELb1ELb1ELb0EEENS1_21CollectiveEpilogueFwdINS6_IJSA_SC_SB_EEES9_NS_10bfloat16_tESG_Li256ELb1ELb1ELb1ELb1EEENS1_36VarlenDynamicPersistentTileSchedulerILi128ELi64ELi256ELi128ELb1ELb1ELb1ELb1ELb0ELb1EEEEEEEEEvNT_6ParamsE:
[----:B------:R-:W-:Y:S01]  /*0000*/  LDC R1, c[0x0][0x37c] ;  /* 0x0000df00ff017b82 */ /* 0x000fe20000000800 */
[----:B------:R-:W-:Y:S05]  /*0010*/  EXIT ;  /* 0x000000000000794d */ /* 0x000fea0003800000 */
.L_x_5:
        /* <DEDUP_REMOVED lines=14> */
.L_x_50:


//--------------------- .text._ZN7cutlass13device_kernelIN5flash11enable_sm90INS1_16FlashAttnFwdSm90INS1_25CollectiveMainloopFwdSm90ILi2EN4cute5tupleIJNS5_1CILi1EEES8_S8_EEENS6_IJNS7_ILi128EEESA_NS7_ILi256EEEEEELi256ENS_12float_e4m3_tEfNS_4arch4Sm90ELb1ELb0ELb0ELb0ELb0ELb0ELb0ELb1ELb1ELb1ELb1ELb0EEENS1_21CollectiveEpilogueFwdINS6_IJSA_SB_SA_EEES9_NS_10bfloat16_tESF_Li256ELb0ELb1ELb1ELb1EEENS1_19SingleTileSchedulerILb0ELb1ELb1ELi128EEEEEEEEEvNT_6ParamsE --------------------------
	.section	.text._ZN7cutlass13device_kernelIN5flash11enable_sm90INS1_16FlashAttnFwdSm90INS1_25CollectiveMainloopFwdSm90ILi2EN4cute5tupleIJNS5_1CILi1EEES8_S8_EEENS6_IJNS7_ILi128EEESA_NS7_ILi256EEEEEELi256ENS_12float_e4m3_tEfNS_4arch4Sm90ELb1ELb0ELb0ELb0ELb0ELb0ELb0ELb1ELb1ELb1ELb1ELb0EEENS1_21CollectiveEpilogueFwdINS6_IJSA_SB_SA_EEES9_NS_10bfloat16_tESF_Li256ELb0ELb1ELb1ELb1EEENS1_19SingleTileSchedulerILb0ELb1ELb1ELi128EEEEEEEEEvNT_6ParamsE,"ax",@progbits
	.align	128
.text._ZN7cutlass13device_kernelIN5flash11enable_sm90INS1_16FlashAttnFwdSm90INS1_25CollectiveMainloopFwdSm90ILi2EN4cute5tupleIJNS5_1CILi1EEES8_S8_EEENS6_IJNS7_ILi128EEESA_NS7_ILi256EEEEEELi256ENS_12float_e4m3_tEfNS_4arch4Sm90ELb1ELb0ELb0ELb0ELb0ELb0ELb0ELb1ELb1ELb1ELb1ELb0EEENS1_21CollectiveEpilogueFwdINS6_IJSA_SB_SA_EEES9_NS_10bfloat16_tESF_Li256ELb0ELb1ELb1ELb1EEENS1_19SingleTileSchedulerILb0ELb1ELb1ELi128EEEEEEEEEvNT_6ParamsE:
        .type           _ZN7cutlass13device_kernelIN5flash11enable_sm90INS1_16FlashAttnFwdSm90INS1_25CollectiveMainloopFwdSm90ILi2EN4cute5tupleIJNS5_1CILi1EEES8_S8_EEENS6_IJNS7_ILi128EEESA_NS7_ILi256EEEEEELi256ENS_12float_e4m3_tEfNS_4arch4Sm90ELb1ELb0ELb0ELb0ELb0ELb0ELb0ELb1ELb1ELb1ELb1ELb0EEENS1_21CollectiveEpilogueFwdINS6_IJSA_SB_SA_EEES9_NS_10bfloat16_tESF_Li256ELb0ELb1ELb1ELb1EEENS1_19SingleTileSchedulerILb0ELb1ELb1ELi128EEEEEEEEEvNT_6ParamsE,@function
        .size           _ZN7cutlass13device_kernelIN5flash11enable_sm90INS1_16FlashAttnFwdSm90INS1_25CollectiveMainloopFwdSm90ILi2EN4cute5tupleIJNS5_1CILi1EEES8_S8_EEENS6_IJNS7_ILi128EEESA_NS7_ILi256EEEEEELi256ENS_12float_e4m3_tEfNS_4arch4Sm90ELb1ELb0ELb0ELb0ELb0ELb0ELb0ELb1ELb1ELb1ELb1ELb0EEENS1_21CollectiveEpilogueFwdINS6_IJSA_SB_SA_EEES9_NS_10bfloat16_tESF_Li256ELb0ELb1ELb1ELb1EEENS1_19SingleTileSchedulerILb0ELb1ELb1ELi128EEEEEEEEEvNT_6ParamsE,(.L_x_51 - _ZN7cutlass13device_kernelIN5flash11enable_sm90INS1_16FlashAttnFwdSm90INS1_25CollectiveMainloopFwdSm90ILi2EN4cute5tupleIJNS5_1CILi1EEES8_S8_EEENS6_IJNS7_ILi128EEESA_NS7_ILi256EEEEEELi256ENS_12float_e4m3_tEfNS_4arch4Sm90ELb1ELb0ELb0ELb0ELb0ELb0ELb0ELb1ELb1ELb1ELb1ELb0EEENS1_21CollectiveEpilogueFwdINS6_IJSA_SB_SA_EEES9_NS_10bfloat16_tESF_Li256ELb0ELb1ELb1ELb1EEENS1_19SingleTileSchedulerILb0ELb1ELb1ELi128EEEEEEEEEvNT_6ParamsE)
        .other          _ZN7cutlass13device_kernelIN5flash11enable_sm90INS1_16FlashAttnFwdSm90INS1_25CollectiveMainloopFwdSm90ILi2EN4cute5tupleIJNS5_1CILi1EEES8_S8_EEENS6_IJNS7_ILi128EEESA_NS7_ILi256EEEEEELi256ENS_12float_e4m3_tEfNS_4arch4Sm90ELb1ELb0ELb0ELb0ELb0ELb0ELb0ELb1ELb1ELb1ELb1ELb0EEENS1_21CollectiveEpilogueFwdINS6_IJSA_SB_SA_EEES9_NS_10bfloat16_tESF_Li256ELb0ELb1ELb1ELb1EEENS1_19SingleTileSchedulerILb0ELb1ELb1ELi128EEEEEEEEEvNT_6ParamsE,@"STO_CUDA_ENTRY STV_DEFAULT"
_ZN7cutlass13device_kernelIN5flash11enable_sm90INS1_16FlashAttnFwdSm90INS1_25CollectiveMainloopFwdSm90ILi2EN4cute5tupleIJNS5_1CILi1EEES8_S8_EEENS6_IJNS7_ILi128EEESA_NS7_ILi256EEEEEELi256ENS_12float_e4m3_tEfNS_4arch4Sm90ELb1ELb0ELb0ELb0ELb0ELb0ELb0ELb1ELb1ELb1ELb1ELb0EEENS1_21CollectiveEpilogueFwdINS6_IJSA_SB_SA_EEES9_NS_10bfloat16_tESF_Li256ELb0ELb1ELb1ELb1EEENS1_19SingleTileSchedulerILb0ELb1ELb1ELi128EEEEEEEEEvNT_6ParamsE:
[----:B------:R-:W-:Y:S01]  /*0000*/  LDC R1, c[0x0][0x37c] ;  /* 0x0000df00ff017b82 */ /* 0x000fe20000000800 */
[----:B------:R-:W-:Y:S05]  /*0010*/  EXIT ;  /* 0x000000000000794d */ /* 0x000fea0003800000 */
.L_x_6:
        /* <DEDUP_REMOVED lines=14> */
.L_x_51:


//--------------------- .text._ZN7cutlass13device_kernelIN5flash11enable_sm90INS1_16FlashAttnFwdSm90INS1_25CollectiveMainloopFwdSm90ILi2EN4cute5tupleIJNS5_1CILi1EEES8_S8_EEENS6_IJNS7_ILi128EEESA_NS7_ILi256EEEEEELi256ENS_12float_e4m3_tEfNS_4arch4Sm90ELb1ELb0ELb0ELb1ELb0ELb0ELb0ELb1ELb1ELb1ELb1ELb0EEENS1_21CollectiveEpilogueFwdINS6_IJSA_SB_SA_EEES9_NS_10bfloat16_tESF_Li256ELb1ELb1ELb1ELb1EEENS1_36VarlenDynamicPersistentTileSchedulerILi128ELi128ELi256ELi128ELb1ELb1ELb1ELb1ELb1ELb1EEEEEEEEEvNT_6ParamsE --------------------------
	.section	.text._ZN7cutlass13device_kernelIN5flash11enable_sm90INS1_16FlashAttnFwdSm90INS1_25CollectiveMainloopFwdSm90ILi2EN4cute5tupleIJNS5_1CILi1EEES8_S8_EEENS6_IJNS7_ILi128EEESA_NS7_ILi256EEEEEELi256ENS_12float_e4m3_tEfNS_4arch4Sm90ELb1ELb0ELb0ELb1ELb0ELb0ELb0ELb1ELb1ELb1ELb1ELb0EEENS1_21CollectiveEpilogueFwdINS6_IJSA_SB_SA_EEES9_NS_10bfloat16_tESF_Li256ELb1ELb1ELb1ELb1EEENS1_36VarlenDynamicPersistentTileSchedulerILi128ELi128ELi256ELi128ELb1ELb1ELb1ELb1ELb1ELb1EEEEEEEEEvNT_6ParamsE,"ax",@progbits
	.align	128
.text._ZN7cutlass13device_kernelIN5flash11enable_sm90INS1_16FlashAttnFwdSm90INS1_25CollectiveMainloopFwdSm90ILi2EN4cute5tupleIJNS5_1CILi1EEES8_S8_EEENS6_IJNS7_ILi128EEESA_NS7_ILi256EEEEEELi256ENS_12float_e4m3_tEfNS_4arch4Sm90ELb1ELb0ELb0ELb1ELb0ELb0ELb0ELb1ELb1ELb1ELb1ELb0EEENS1_21CollectiveEpilogueFwdINS6_IJSA_SB_SA_EEES9_NS_10bfloat16_tESF_Li256ELb1ELb1ELb1ELb1EEENS1_36VarlenDynamicPersistentTileSchedulerILi128ELi128ELi256ELi128ELb1ELb1ELb1ELb1ELb1ELb1EEEEEEEEEvNT_6ParamsE:
        .type           _ZN7cutlass13device_kernelIN5flash11enable_sm90INS1_16FlashAttnFwdSm90INS1_25CollectiveMainloopFwdSm90ILi2EN4cute5tupleIJNS5_1CILi1EEES8_S8_EEENS6_IJNS7_ILi128EEESA_NS7_ILi256EEEEEELi256ENS_12float_e4m3_tEfNS_4arch4Sm90ELb1ELb0ELb0ELb1ELb0ELb0ELb0ELb1ELb1ELb1ELb1ELb0EEENS1_21CollectiveEpilogueFwdINS6_IJSA_SB_SA_EEES9_NS_10bfloat16_tESF_Li256ELb1ELb1ELb1ELb1EEENS1_36VarlenDynamicPersistentTileSchedulerILi128ELi128ELi256ELi128ELb1ELb1ELb1ELb1ELb1ELb1EEEEEEEEEvNT_6ParamsE,@function
        .size           _ZN7cutlass13device_kernelIN5flash11enable_sm90INS1_16FlashAttnFwdSm90INS1_25CollectiveMainloopFwdSm90ILi2EN4cute5tupleIJNS5_1CILi1EEES8_S8_EEENS6_IJNS7_ILi128EEESA_NS7_ILi256EEEEEELi256ENS_12float_e4m3_tEfNS_4arch4Sm90ELb1ELb0ELb0ELb1ELb0ELb0ELb0ELb1ELb1ELb1ELb1ELb0EEENS1_21CollectiveEpilogueFwdINS6_IJSA_SB_SA_EEES9_NS_10bfloat16_tESF_Li256ELb1ELb1ELb1ELb1EEENS1_36VarlenDynamicPersistentTileSchedulerILi128ELi128ELi256ELi128ELb1ELb1ELb1ELb1ELb1ELb1EEEEEEEEEvNT_6ParamsE,(.L_x_52 - _ZN7cutlass13device_kernelIN5flash11enable_sm90INS1_16FlashAttnFwdSm90INS1_25CollectiveMainloopFwdSm90ILi2EN4cute5tupleIJNS5_1CILi1EEES8_S8_EEENS6_IJNS7_ILi128EEESA_NS7_ILi256EEEEEELi256ENS_12float_e4m3_tEfNS_4arch4Sm90ELb1ELb0ELb0ELb1ELb0ELb0ELb0ELb1ELb1ELb1ELb1ELb0EEENS1_21CollectiveEpilogueFwdINS6_IJSA_SB_SA_EEES9_NS_10bfloat16_tESF_Li256ELb1ELb1ELb1ELb1EEENS1_36VarlenDynamicPersistentTileSchedulerILi128ELi128ELi256ELi128ELb1ELb1ELb1ELb1ELb1ELb1EEEEEEEEEvNT_6ParamsE)
        .other          _ZN7cutlass13device_kernelIN5flash11enable_sm90INS1_16FlashAttnFwdSm90INS1_25CollectiveMainloopFwdSm90ILi2EN4cute5tupleIJNS5_1CILi1EEES8_S8_EEENS6_IJNS7_ILi128EEESA_NS7_ILi256EEEEEELi256ENS_12float_e4m3_tEfNS_4arch4Sm90ELb1ELb0ELb0ELb1ELb0ELb0ELb0ELb1ELb1ELb1ELb1ELb0EEENS1_21CollectiveEpilogueFwdINS6_IJSA_SB_SA_EEES9_NS_10bfloat16_tESF_Li256ELb1ELb1ELb1ELb1EEENS1_36VarlenDynamicPersistentTileSchedulerILi128ELi128ELi256ELi128ELb1ELb1ELb1ELb1ELb1ELb1EEEEEEEEEvNT_6ParamsE,@"STO_CUDA_ENTRY STV_DEFAULT"
_ZN7cutlass13device_kernelIN5flash11enable_sm90INS1_16FlashAttnFwdSm90INS1_25CollectiveMainloopFwdSm90ILi2EN4cute5tupleIJNS5_1CILi1EEES8_S8_EEENS6_IJNS7_ILi128EEESA_NS7_ILi256EEEEEELi256ENS_12float_e4m3_tEfNS_4arch4Sm90ELb1ELb0ELb0ELb1ELb0ELb0ELb0ELb1ELb1ELb1ELb1ELb0EEENS1_21CollectiveEpilogueFwdINS6_IJSA_SB_SA_EEES9_NS_10bfloat16_tESF_Li256ELb1ELb1ELb1ELb1EEENS1_36VarlenDynamicPersistentTileSchedulerILi128ELi128ELi256ELi128ELb1ELb1ELb1ELb1ELb1ELb1EEEEEEEEEvNT_6ParamsE:
[----:B------:R-:W-:Y:S01]  /*0000*/  LDC R1, c[0x0][0x37c] ;  /* 0x0000df00ff017b82 */ /* 0x000fe20000000800 */
[----:B------:R-:W-:Y:S05]  /*0010*/  EXIT ;  /* 0x000000000000794d */ /* 0x000fea0003800000 */
.L_x_7:
        /* <DEDUP_REMOVED lines=14> */
.L_x_52:


//--------------------- .text._ZN7cutlass13device_kernelIN5flash11enable_sm90INS1_16FlashAttnFwdSm90INS1_25CollectiveMainloopFwdSm90ILi2EN4cute5tupleIJNS5_1CILi1EEES8_S8_EEENS6_IJNS7_ILi128EEESA_NS7_ILi256EEEEEELi256ENS_12float_e4m3_tEfNS_4arch4Sm90ELb1ELb0ELb0ELb1ELb0ELb1ELb0ELb1ELb1ELb1ELb1ELb0EEENS1_21CollectiveEpilogueFwdINS6_IJSA_SB_SA_EEES9_NS_10bfloat16_tESF_Li256ELb1ELb1ELb1ELb1EEENS1_36VarlenDynamicPersistentTileSchedulerILi128ELi128ELi256ELi128ELb1ELb1ELb1ELb1ELb1ELb1EEEEEEEEEvNT_6ParamsE --------------------------
	.section	.text._ZN7cutlass13device_kernelIN5flash11enable_sm90INS1_16FlashAttnFwdSm90INS1_25CollectiveMainloopFwdSm90ILi2EN4cute5tupleIJNS5_1CILi1EEES8_S8_EEENS6_IJNS7_ILi128EEESA_NS7_ILi256EEEEEELi256ENS_12float_e4m3_tEfNS_4arch4Sm90ELb1ELb0ELb0ELb1ELb0ELb1ELb0ELb1ELb1ELb1ELb1ELb0EEENS1_21CollectiveEpilogueFwdINS6_IJSA_SB_SA_EEES9_NS_10bfloat16_tESF_Li256ELb1ELb1ELb1ELb1EEENS1_36VarlenDynamicPersistentTileSchedulerILi128ELi128ELi256ELi128ELb1ELb1ELb1ELb1ELb1ELb1EEEEEEEEEvNT_6ParamsE,"ax",@progbits
	.align	128
.text._ZN7cutlass13device_kernelIN5flash11enable_sm90INS1_16FlashAttnFwdSm90INS1_25CollectiveMainloopFwdSm90ILi2EN4cute5tupleIJNS5_1CILi1EEES8_S8_EEENS6_IJNS7_ILi128EEESA_NS7_ILi256EEEEEELi256ENS_12float_e4m3_tEfNS_4arch4Sm90ELb1ELb0ELb0ELb1ELb0ELb1ELb0ELb1ELb1ELb1ELb1ELb0EEENS1_21CollectiveEpilogueFwdINS6_IJSA_SB_SA_EEES9_NS_10bfloat16_tESF_Li256ELb1ELb1ELb1ELb1EEENS1_36VarlenDynamicPersistentTileSchedulerILi128ELi128ELi256ELi128ELb1ELb1ELb1ELb1ELb1ELb1EEEEEEEEEvNT_6ParamsE:
        .type           _ZN7cutlass13device_kernelIN5flash11enable_sm90INS1_16FlashAttnFwdSm90INS1_25CollectiveMainloopFwdSm90ILi2EN4cute5tupleIJNS5_1CILi1EEES8_S8_EEENS6_IJNS7_ILi128EEESA_NS7_ILi256EEEEEELi256ENS_12float_e4m3_tEfNS_4arch4Sm90ELb1ELb0ELb0ELb1ELb0ELb1ELb0ELb1ELb1ELb1ELb1ELb0EEENS1_21CollectiveEpilogueFwdINS6_IJSA_SB_SA_EEES9_NS_10bfloat16_tESF_Li256ELb1ELb1ELb1ELb1EEENS1_36VarlenDynamicPersistentTileSchedulerILi128ELi128ELi256ELi128ELb1ELb1ELb1ELb1ELb1ELb1EEEEEEEEEvNT_6ParamsE,@function
        .size           _ZN7cutlass13device_kernelIN5flash11enable_sm90INS1_16FlashAttnFwdSm90INS1_25CollectiveMainloopFwdSm90ILi2EN4cute5tupleIJNS5_1CILi1EEES8_S8_EEENS6_IJNS7_ILi128EEESA_NS7_ILi256EEEEEELi256ENS_12float_e4m3_tEfNS_4arch4Sm90ELb1ELb0ELb0ELb1ELb0ELb1ELb0ELb1ELb1ELb1ELb1ELb0EEENS1_21CollectiveEpilogueFwdINS6_IJSA_SB_SA_EEES9_NS_10bfloat16_tESF_Li256ELb1ELb1ELb1ELb1EEENS1_36VarlenDynamicPersistentTileSchedulerILi128ELi128ELi256ELi128ELb1ELb1ELb1ELb1ELb1ELb1EEEEEEEEEvNT_6ParamsE,(.L_x_53 - _ZN7cutlass13device_kernelIN5flash11enable_sm90INS1_16FlashAttnFwdSm90INS1_25CollectiveMainloopFwdSm90ILi2EN4cute5tupleIJNS5_1CILi1EEES8_S8_EEENS6_IJNS7_ILi128EEESA_NS7_ILi256EEEEEELi256ENS_12float_e4m3_tEfNS_4arch4Sm90ELb1ELb0ELb0ELb1ELb0ELb1ELb0ELb1ELb1ELb1ELb1ELb0EEENS1_21CollectiveEpilogueFwdINS6_IJSA_SB_SA_EEES9_NS_10bfloat16_tESF_Li256ELb1ELb1ELb1ELb1EEENS1_36VarlenDynamicPersistentTileSchedulerILi128ELi128ELi256ELi128ELb1ELb1ELb1ELb1ELb1ELb1EEEEEEEEEvNT_6ParamsE)
        .other          _ZN7cutlass13device_kernelIN5flash11enable_sm90INS1_16FlashAttnFwdSm90INS1_25CollectiveMainloopFwdSm90ILi2EN4cute5tupleIJNS5_1CILi1EEES8_S8_EEENS6_IJNS7_ILi128EEESA_NS7_ILi256EEEEEELi256ENS_12float_e4m3_tEfNS_4arch4Sm90ELb1ELb0ELb0ELb1ELb0ELb1ELb0ELb1ELb1ELb1ELb1ELb0EEENS1_21CollectiveEpilogueFwdINS6_IJSA_SB_SA_EEES9_NS_10bfloat16_tESF_Li256ELb1ELb1ELb1ELb1EEENS1_36VarlenDynamicPersistentTileSchedulerILi128ELi128ELi256ELi128ELb1ELb1ELb1ELb1ELb1ELb1EEEEEEEEEvNT_6ParamsE,@"STO_CUDA_ENTRY STV_DEFAULT"
_ZN7cutlass13device_kernelIN5flash11enable_sm90INS1_16FlashAttnFwdSm90INS1_25CollectiveMainloopFwdSm90ILi2EN4cute5tupleIJNS5_1CILi1EEES8_S8_EEENS6_IJNS7_ILi128EEESA_NS7_ILi256EEEEEELi256ENS_12float_e4m3_tEfNS_4arch4Sm90ELb1ELb0ELb0ELb1ELb0ELb1ELb0ELb1ELb1ELb1ELb1ELb0EEENS1_21CollectiveEpilogueFwdINS6_IJSA_SB_SA_EEES9_NS_10bfloat16_tESF_Li256ELb1ELb1ELb1ELb1EEENS1_36VarlenDynamicPersistentTileSchedulerILi128ELi128ELi256ELi128ELb1ELb1ELb1ELb1ELb1ELb1EEEEEEEEEvNT_6ParamsE:
[----:B------:R-:W-:Y:S01]  /*0000*/  LDC R1, c[0x0][0x37c] ;  /* 0x0000df00ff017b82 */ /* 0x000fe20000000800 */
[----:B------:R-:W-:Y:S05]  /*0010*/  EXIT ;  /* 0x000000000000794d */ /* 0x000fea0003800000 */
.L_x_8:
        /* <DEDUP_REMOVED lines=14> */
.L_x_53:


//--------------------- .text._ZN7cutlass13device_kernelIN5flash11enable_sm90INS1_16FlashAttnFwdSm90INS1_25CollectiveMainloopFwdSm90ILi2EN4cute5tupleIJNS5_1CILi1EEES8_S8_EEENS6_IJNS7_ILi128EEENS7_ILi160EEENS7_ILi192EEEEEELi192ENS_12float_e4m3_tEfNS_4arch4Sm90ELb0ELb0ELb0ELb0ELb0ELb0ELb0ELb1ELb1ELb1ELb1ELb0EEENS1_21CollectiveEpilogueFwdINS6_IJSA_SC_SB_EEES9_NS_10bfloat16_tESG_Li256ELb0ELb1ELb1ELb1EEENS1_19SingleTileSchedulerILb0ELb1ELb1ELi128EEEEEEEEEvNT_6ParamsE --------------------------
	.section	.text._ZN7cutlass13device_kernelIN5flash11enable_sm90INS1_16FlashAttnFwdSm90INS1_25CollectiveMainloopFwdSm90ILi2EN4cute5tupleIJNS5_1CILi1EEES8_S8_EEENS6_IJNS7_ILi128EEENS7_ILi160EEENS7_ILi192EEEEEELi192ENS_12float_e4m3_tEfNS_4arch4Sm90ELb0ELb0ELb0ELb0ELb0ELb0ELb0ELb1ELb1ELb1ELb1ELb0EEENS1_21CollectiveEpilogueFwdINS6_IJSA_SC_SB_EEES9_NS_10bfloat16_tESG_Li256ELb0ELb1ELb1ELb1EEENS1_19SingleTileSchedulerILb0ELb1ELb1ELi128EEEEEEEEEvNT_6ParamsE,"ax",@progbits
	.align	128
.text._ZN7cutlass13device_kernelIN5flash11enable_sm90INS1_16FlashAttnFwdSm90INS1_25CollectiveMainloopFwdSm90ILi2EN4cute5tupleIJNS5_1CILi1EEES8_S8_EEENS6_IJNS7_ILi128EEENS7_ILi160EEENS7_ILi192EEEEEELi192ENS_12float_e4m3_tEfNS_4arch4Sm90ELb0ELb0ELb0ELb0ELb0ELb0ELb0ELb1ELb1ELb1ELb1ELb0EEENS1_21CollectiveEpilogueFwdINS6_IJSA_SC_SB_EEES9_NS_10bfloat16_tESG_Li256ELb0ELb1ELb1ELb1EEENS1_19SingleTileSchedulerILb0ELb1ELb1ELi128EEEEEEEEEvNT_6ParamsE:
        .type           _ZN7cutlass13device_kernelIN5flash11enable_sm90INS1_16FlashAttnFwdSm90INS1_25CollectiveMainloopFwdSm90ILi2EN4cute5tupleIJNS5_1CILi1EEES8_S8_EEENS6_IJNS7_ILi128EEENS7_ILi160EEENS7_ILi192EEEEEELi192ENS_12float_e4m3_tEfNS_4arch4Sm90ELb0ELb0ELb0ELb0ELb0ELb0ELb0ELb1ELb1ELb1ELb1ELb0EEENS1_21CollectiveEpilogueFwdINS6_IJSA_SC_SB_EEES9_NS_10bfloat16_tESG_Li256ELb0ELb1ELb1ELb1EEENS1_19SingleTileSchedulerILb0ELb1ELb1ELi128EEEEEEEEEvNT_6ParamsE,@function
        .size           _ZN7cutlass13device_kernelIN5flash11enable_sm90INS1_16FlashAttnFwdSm90INS1_25CollectiveMainloopFwdSm90ILi2EN4cute5tupleIJNS5_1CILi1EEES8_S8_EEENS6_IJNS7_ILi128EEENS7_ILi160EEENS7_ILi192EEEEEELi192ENS_12float_e4m3_tEfNS_4arch4Sm90ELb0ELb0ELb0ELb0ELb0ELb0ELb0ELb1ELb1ELb1ELb1ELb0EEENS1_21CollectiveEpilogueFwdINS6_IJSA_SC_SB_EEES9_NS_10bfloat16_tESG_Li256ELb0ELb1ELb1ELb1EEENS1_19SingleTileSchedulerILb0ELb1ELb1ELi128EEEEEEEEEvNT_6ParamsE,(.L_x_54 - _ZN7cutlass13device_kernelIN5flash11enable_sm90INS1_16FlashAttnFwdSm90INS1_25CollectiveMainloopFwdSm90ILi2EN4cute5tupleIJNS5_1CILi1EEES8_S8_EEENS6_IJNS7_ILi128EEENS7_ILi160EEENS7_ILi192EEEEEELi192ENS_12float_e4m3_tEfNS_4arch4Sm90ELb0ELb0ELb0ELb0ELb0ELb0ELb0ELb1ELb1ELb1ELb1ELb0EEENS1_21CollectiveEpilogueFwdINS6_IJSA_SC_SB_EEES9_NS_10bfloat16_tESG_Li256ELb0ELb1ELb1ELb1EEENS1_19SingleTileSchedulerILb0ELb1ELb1ELi128EEEEEEEEEvNT_6ParamsE)
        .other          _ZN7cutlass13device_kernelIN5flash11enable_sm90INS1_16FlashAttnFwdSm90INS1_25CollectiveMainloopFwdSm90ILi2EN4cute5tupleIJNS5_1CILi1EEES8_S8_EEENS6_IJNS7_ILi128EEENS7_ILi160EEENS7_ILi192EEEEEELi192ENS_12float_e4m3_tEfNS_4arch4Sm90ELb0ELb0ELb0ELb0ELb0ELb0ELb0ELb1ELb1ELb1ELb1ELb0EEENS1_21CollectiveEpilogueFwdINS6_IJSA_SC_SB_EEES9_NS_10bfloat16_tESG_Li256ELb0ELb1ELb1ELb1EEENS1_19SingleTileSchedulerILb0ELb1ELb1ELi128EEEEEEEEEvNT_6ParamsE,@"STO_CUDA_ENTRY STV_DEFAULT"
_ZN7cutlass13device_kernelIN5flash11enable_sm90INS1_16FlashAttnFwdSm90INS1_25CollectiveMainloopFwdSm90ILi2EN4cute5tupleIJNS5_1CILi1EEES8_S8_EEENS6_IJNS7_ILi128EEENS7_ILi160EEENS7_ILi192EEEEEELi192ENS_12float_e4m3_tEfNS_4arch4Sm90ELb0ELb0ELb0ELb0ELb0ELb0ELb0ELb1ELb1ELb1ELb1ELb0EEENS1_21CollectiveEpilogueFwdINS6_IJSA_SC_SB_EEES9_NS_10bfloat16_tESG_Li256ELb0ELb1ELb1ELb1EEENS1_19SingleTileSchedulerILb0ELb1ELb1ELi128EEEEEEEEEvNT_6ParamsE:
[----:B------:R-:W-:Y:S01]  /*0000*/  LDC R1, c[0x0][0x37c] ;  /* 0x0000df00ff017b82 */ /* 0x000fe20000000800 */
[----:B------:R-:W-:Y:S05]  /*0010*/  EXIT ;  /* 0x000000000000794d */ /* 0x000fea0003800000 */
.L_x_9:
        /* <DEDUP_REMOVED lines=14> */
.L_x_54:


//--------------------- .text._ZN7cutlass13device_kernelIN5flash11enable_sm90INS1_16FlashAttnFwdSm90INS1_25CollectiveMainloopFwdSm90ILi2EN4cute5tupleIJNS5_1CILi1EEES8_S8_EEENS6_IJNS7_ILi128EEENS7_ILi160EEENS7_ILi192EEEEEELi192ENS_12float_e4m3_tEfNS_4arch4Sm90ELb0ELb0ELb0ELb1ELb0ELb0ELb0ELb1ELb1ELb1ELb1ELb0EEENS1_21CollectiveEpilogueFwdINS6_IJSA_SC_SB_EEES9_NS_10bfloat16_tESG_Li256ELb1ELb1ELb1ELb1EEENS1_36VarlenDynamicPersistentTileSchedulerILi128ELi160ELi256ELi128ELb1ELb1ELb1ELb0ELb1ELb1EEEEEEEEEvNT_6ParamsE --------------------------
	.section	.text._ZN7cutlass13device_kernelIN5flash11enable_sm90INS1_16FlashAttnFwdSm90INS1_25CollectiveMainloopFwdSm90ILi2EN4cute5tupleIJNS5_1CILi1EEES8_S8_EEENS6_IJNS7_ILi128EEENS7_ILi160EEENS7_ILi192EEEEEELi192ENS_12float_e4m3_tEfNS_4arch4Sm90ELb0ELb0ELb0ELb1ELb0ELb0ELb0ELb1ELb1ELb1ELb1ELb0EEENS1_21CollectiveEpilogueFwdINS6_IJSA_SC_SB_EEES9_NS_10bfloat16_tESG_Li256ELb1ELb1ELb1ELb1EEENS1_36VarlenDynamicPersistentTileSchedulerILi128ELi160ELi256ELi128ELb1ELb1ELb1ELb0ELb1ELb1EEEEEEEEEvNT_6ParamsE,"ax",@progbits
	.align	128
.text._ZN7cutlass13device_kernelIN5flash11enable_sm90INS1_16FlashAttnFwdSm90INS1_25CollectiveMainloopFwdSm90ILi2EN4cute5tupleIJNS5_1CILi1EEES8_S8_EEENS6_IJNS7_ILi128EEENS7_ILi160EEENS7_ILi192EEEEEELi192ENS_12float_e4m3_tEfNS_4arch4Sm90ELb0ELb0ELb0ELb1ELb0ELb0ELb0ELb1ELb1ELb1ELb1ELb0EEENS1_21CollectiveEpilogueFwdINS6_IJSA_SC_SB_EEES9_NS_10bfloat16_tESG_Li256ELb1ELb1ELb1ELb1EEENS1_36VarlenDynamicPersistentTileSchedulerILi128ELi160ELi256ELi128ELb1ELb1ELb1ELb0ELb1ELb1EEEEEEEEEvNT_6ParamsE:
        .type           _ZN7cutlass13device_kernelIN5flash11enable_sm90INS1_16FlashAttnFwdSm90INS1_25CollectiveMainloopFwdSm90ILi2EN4cute5tupleIJNS5_1CILi1EEES8_S8_EEENS6_IJNS7_ILi128EEENS7_ILi160EEENS7_ILi192EEEEEELi192ENS_12float_e4m3_tEfNS_4arch4Sm90ELb0ELb0ELb0ELb1ELb0ELb0ELb0ELb1ELb1ELb1ELb1ELb0EEENS1_21CollectiveEpilogueFwdINS6_IJSA_SC_SB_EEES9_NS_10bfloat16_tESG_Li256ELb1ELb1ELb1ELb1EEENS1_36VarlenDynamicPersistentTileSchedulerILi128ELi160ELi256ELi128ELb1ELb1ELb1ELb0ELb1ELb1EEEEEEEEEvNT_6ParamsE,@function
        .size           _ZN7cutlass13device_kernelIN5flash11enable_sm90INS1_16FlashAttnFwdSm90INS1_25CollectiveMainloopFwdSm90ILi2EN4cute5tupleIJNS5_1CILi1EEES8_S8_EEENS6_IJNS7_ILi128EEENS7_ILi160EEENS7_ILi192EEEEEELi192ENS_12float_e4m3_tEfNS_4arch4Sm90ELb0ELb0ELb0ELb1ELb0ELb0ELb0ELb1ELb1ELb1ELb1ELb0EEENS1_21CollectiveEpilogueFwdINS6_IJSA_SC_SB_EEES9_NS_10bfloat16_tESG_Li256ELb1ELb1ELb1ELb1EEENS1_36VarlenDynamicPersistentTileSchedulerILi128ELi160ELi256ELi128ELb1ELb1ELb1ELb0ELb1ELb1EEEEEEEEEvNT_6ParamsE,(.L_x_55 - _ZN7cutlass13device_kernelIN5flash11enable_sm90INS1_16FlashAttnFwdSm90INS1_25CollectiveMainloopFwdSm90ILi2EN4cute5tupleIJNS5_1CILi1EEES8_S8_EEENS6_IJNS7_ILi128EEENS7_ILi160EEENS7_ILi192EEEEEELi192ENS_12float_e4m3_tEfNS_4arch4Sm90ELb0ELb0ELb0ELb1ELb0ELb0ELb0ELb1ELb1ELb1ELb1ELb0EEENS1_21CollectiveEpilogueFwdINS6_IJSA_SC_SB_EEES9_NS_10bfloat16_tESG_Li256ELb1ELb1ELb1ELb1EEENS1_36VarlenDynamicPersistentTileSchedulerILi128ELi160ELi256ELi128ELb1ELb1ELb1ELb0ELb1ELb1EEEEEEEEEvNT_6ParamsE)
        .other          _ZN7cutlass13device_kernelIN5flash11enable_sm90INS1_16FlashAttnFwdSm90INS1_25CollectiveMainloopFwdSm90ILi2EN4cute5tupleIJNS5_1CILi1EEES8_S8_EEENS6_IJNS7_ILi128EEENS7_ILi160EEENS7_ILi192EEEEEELi192ENS_12float_e4m3_tEfNS_4arch4Sm90ELb0ELb0ELb0ELb1ELb0ELb0ELb0ELb1ELb1ELb1ELb1ELb0EEENS1_21CollectiveEpilogueFwdINS6_IJSA_SC_SB_EEES9_NS_10bfloat16_tESG_Li256ELb1ELb1ELb1ELb1EEENS1_36VarlenDynamicPersistentTileSchedulerILi128ELi160ELi256ELi128ELb1ELb1ELb1ELb0ELb1ELb1EEEEEEEEEvNT_6ParamsE,@"STO_CUDA_ENTRY STV_DEFAULT"
_ZN7cutlass13device_kernelIN5flash11enable_sm90INS1_16FlashAttnFwdSm90INS1_25CollectiveMainloopFwdSm90ILi2EN4cute5tupleIJNS5_1CILi1EEES8_S8_EEENS6_IJNS7_ILi128EEENS7_ILi160EEENS7_ILi192EEEEEELi192ENS_12float_e4m3_tEfNS_4arch4Sm90ELb0ELb0ELb0ELb1ELb0ELb0ELb0ELb1ELb1ELb1ELb1ELb0EEENS1_21CollectiveEpilogueFwdINS6_IJSA_SC_SB_EEES9_NS_10bfloat16_tESG_Li256ELb1ELb1ELb1ELb1EEENS1_36VarlenDynamicPersistentTileSchedulerILi128ELi160ELi256ELi128ELb1ELb1ELb1ELb0ELb1ELb1EEEEEEEEEvNT_6ParamsE:
[----:B------:R-:W-:Y:S01]  /*0000*/  LDC R1, c[0x0][0x37c] ;  /* 0x0000df00ff017b82 */ /* 0x000fe20000000800 */
[----:B------:R-:W-:Y:S05]  /*0010*/  EXIT ;  /* 0x000000000000794d */ /* 0x000fea0003800000 */
.L_x_10:
        /* <DEDUP_REMOVED lines=14> */
.L_x_55:


//--------------------- .text._ZN7cutlass13device_kernelIN5flash11enable_sm90INS1_16FlashAttnFwdSm90INS1_25CollectiveMainloopFwdSm90ILi2EN4cute5tupleIJNS5_1CILi1EEES8_S8_EEENS6_IJNS7_ILi128EEENS7_ILi160EEENS7_ILi192EEEEEELi192ENS_12float_e4m3_tEfNS_4arch4Sm90ELb0ELb0ELb0ELb1ELb0ELb1ELb0ELb1ELb1ELb1ELb1ELb0EEENS1_21CollectiveEpilogueFwdINS6_IJSA_SC_SB_EEES9_NS_10bfloat16_tESG_Li256ELb1ELb1ELb1ELb1EEENS1_36VarlenDynamicPersistentTileSchedulerILi128ELi160ELi256ELi128ELb1ELb1ELb1ELb0ELb1ELb1EEEEEEEEEvNT_6ParamsE --------------------------
	.section	.text._ZN7cutlass13device_kernelIN5flash11enable_sm90INS1_16FlashAttnFwdSm90INS1_25CollectiveMainloopFwdSm90ILi2EN4cute5tupleIJNS5_1CILi1EEES8_S8_EEENS6_IJNS7_ILi128EEENS7_ILi160EEENS7_ILi192EEEEEELi192ENS_12float_e4m3_tEfNS_4arch4Sm90ELb0ELb0ELb0ELb1ELb0ELb1ELb0ELb1ELb1ELb1ELb1ELb0EEENS1_21CollectiveEpilogueFwdINS6_IJSA_SC_SB_EEES9_NS_10bfloat16_tESG_Li256ELb1ELb1ELb1ELb1EEENS1_36VarlenDynamicPersistentTileSchedulerILi128ELi160ELi256ELi128ELb1ELb1ELb1ELb0ELb1ELb1EEEEEEEEEvNT_6ParamsE,"ax",@progbits
	.align	128
.text._ZN7cutlass13device_kernelIN5flash11enable_sm90INS1_16FlashAttnFwdSm90INS1_25CollectiveMainloopFwdSm90ILi2EN4cute5tupleIJNS5_1CILi1EEES8_S8_EEENS6_IJNS7_ILi128EEENS7_ILi160EEENS7_ILi192EEEEEELi192ENS_12float_e4m3_tEfNS_4arch4Sm90ELb0ELb0ELb0ELb1ELb0ELb1ELb0ELb1ELb1ELb1ELb1ELb0EEENS1_21CollectiveEpilogueFwdINS6_IJSA_SC_SB_EEES9_NS_10bfloat16_tESG_Li256ELb1ELb1ELb1ELb1EEENS1_36VarlenDynamicPersistentTileSchedulerILi128ELi160ELi256ELi128ELb1ELb1ELb1ELb0ELb1ELb1EEEEEEEEEvNT_6ParamsE:
        .type           _ZN7cutlass13device_kernelIN5flash11enable_sm90INS1_16FlashAttnFwdSm90INS1_25CollectiveMainloopFwdSm90ILi2EN4cute5tupleIJNS5_1CILi1EEES8_S8_EEENS6_IJNS7_ILi128EEENS7_ILi160EEENS7_ILi192EEEEEELi192ENS_12float_e4m3_tEfNS_4arch4Sm90ELb0ELb0ELb0ELb1ELb0ELb1ELb0ELb1ELb1ELb1ELb1ELb0EEENS1_21CollectiveEpilogueFwdINS6_IJSA_SC_SB_EEES9_NS_10bfloat16_tESG_Li256ELb1ELb1ELb1ELb1EEENS1_36VarlenDynamicPersistentTileSchedulerILi128ELi160ELi256ELi128ELb1ELb1ELb1ELb0ELb1ELb1EEEEEEEEEvNT_6ParamsE,@function
        .size           _ZN7cutlass13device_kernelIN5flash11enable_sm90INS1_16FlashAttnFwdSm90INS1_25CollectiveMainloopFwdSm90ILi2EN4cute5tupleIJNS5_1CILi1EEES8_S8_EEENS6_IJNS7_ILi128EEENS7_ILi160EEENS7_ILi192EEEEEELi192ENS_12float_e4m3_tEfNS_4arch4Sm90ELb0ELb0ELb0ELb1ELb0ELb1ELb0ELb1ELb1ELb1ELb1ELb0EEENS1_21CollectiveEpilogueFwdINS6_IJSA_SC_SB_EEES9_NS_10bfloat16_tESG_Li256ELb1ELb1ELb1ELb1EEENS1_36VarlenDynamicPersistentTileSchedulerILi128ELi160ELi256ELi128ELb1ELb1ELb1ELb0ELb1ELb1EEEEEEEEEvNT_6ParamsE,(.L_x_56 - _ZN7cutlass13device_kernelIN5flash11enable_sm90INS1_16FlashAttnFwdSm90INS1_25CollectiveMainloopFwdSm90ILi2EN4cute5tupleIJNS5_1CILi1EEES8_S8_EEENS6_IJNS7_ILi128EEENS7_ILi160EEENS7_ILi192EEEEEELi192ENS_12float_e4m3_tEfNS_4arch4Sm90ELb0ELb0ELb0ELb1ELb0ELb1ELb0ELb1ELb1ELb1ELb1ELb0EEENS1_21CollectiveEpilogueFwdINS6_IJSA_SC_SB_EEES9_NS_10bfloat16_tESG_Li256ELb1ELb1ELb1ELb1EEENS1_36VarlenDynamicPersistentTileSchedulerILi128ELi160ELi256ELi128ELb1ELb1ELb1ELb0ELb1ELb1EEEEEEEEEvNT_6ParamsE)
        .other          _ZN7cutlass13device_kernelIN5flash11enable_sm90INS1_16FlashAttnFwdSm90INS1_25CollectiveMainloopFwdSm90ILi2EN4cute5tupleIJNS5_1CILi1EEES8_S8_EEENS6_IJNS7_ILi128EEENS7_ILi160EEENS7_ILi192EEEEEELi192ENS_12float_e4m3_tEfNS_4arch4Sm90ELb0ELb0ELb0ELb1ELb0ELb1ELb0ELb1ELb1ELb1ELb1ELb0EEENS1_21CollectiveEpilogueFwdINS6_IJSA_SC_SB_EEES9_NS_10bfloat16_tESG_Li256ELb1ELb1ELb1ELb1EEENS1_36VarlenDynamicPersistentTileSchedulerILi128ELi160ELi256ELi128ELb1ELb1ELb1ELb0ELb1ELb1EEEEEEEEEvNT_6ParamsE,@"STO_CUDA_ENTRY STV_DEFAULT"
_ZN7cutlass13device_kernelIN5flash11enable_sm90INS1_16FlashAttnFwdSm90INS1_25CollectiveMainloopFwdSm90ILi2EN4cute5tupleIJNS5_1CILi1EEES8_S8_EEENS6_IJNS7_ILi128EEENS7_ILi160EEENS7_ILi192EEEEEELi192ENS_12float_e4m3_tEfNS_4arch4Sm90ELb0ELb0ELb0ELb1ELb0ELb1ELb0ELb1ELb1ELb1ELb1ELb0EEENS1_21CollectiveEpilogueFwdINS6_IJSA_SC_SB_EEES9_NS_10bfloat16_tESG_Li256ELb1ELb1ELb1ELb1EEENS1_36VarlenDynamicPersistentTileSchedulerILi128ELi160ELi256ELi128ELb1ELb1ELb1ELb0ELb1ELb1EEEEEEEEEvNT_6ParamsE:
[----:B------:R-:W-:Y:S01]  /*0000*/  LDC R1, c[0x0][0x37c] ;  /* 0x0000df00ff017b82 */ /* 0x000fe20000000800 */
[----:B------:R-:W-:Y:S05]  /*0010*/  EXIT ;  /* 0x000000000000794d */ /* 0x000fea0003800000 */
.L_x_11:
        /* <DEDUP_REMOVED lines=14> */
.L_x_56:


//--------------------- .text._ZN7cutlass13device_kernelIN5flash11enable_sm90INS1_16FlashAttnFwdSm90INS1_25CollectiveMainloopFwdSm90ILi2EN4cute5tupleIJNS5_1CILi1EEES8_S8_EEENS6_IJNS7_ILi128EEENS7_ILi160EEENS7_ILi192EEEEEELi192ENS_12float_e4m3_tEfNS_4arch4Sm90ELb0ELb1ELb0ELb0ELb0ELb0ELb0ELb1ELb1ELb1ELb1ELb0EEENS1_21CollectiveEpilogueFwdINS6_IJSA_SC_SB_EEES9_NS_10bfloat16_tESG_Li256ELb0ELb1ELb1ELb1EEENS1_19SingleTileSchedulerILb0ELb1ELb1ELi128EEEEEEEEEvNT_6ParamsE --------------------------
	.section	.text._ZN7cutlass13device_kernelIN5flash11enable_sm90INS1_16FlashAttnFwdSm90INS1_25CollectiveMainloopFwdSm90ILi2EN4cute5tupleIJNS5_1CILi1EEES8_S8_EEENS6_IJNS7_ILi128EEENS7_ILi160EEENS7_ILi192EEEEEELi192ENS_12float_e4m3_tEfNS_4arch4Sm90ELb0ELb1ELb0ELb0ELb0ELb0ELb0ELb1ELb1ELb1ELb1ELb0EEENS1_21CollectiveEpilogueFwdINS6_IJSA_SC_SB_EEES9_NS_10bfloat16_tESG_Li256ELb0ELb1ELb1ELb1EEENS1_19SingleTileSchedulerILb0ELb1ELb1ELi128EEEEEEEEEvNT_6ParamsE,"ax",@progbits
	.align	128
.text._ZN7cutlass13device_kernelIN5flash11enable_sm90INS1_16FlashAttnFwdSm90INS1_25CollectiveMainloopFwdSm90ILi2EN4cute5tupleIJNS5_1CILi1EEES8_S8_EEENS6_IJNS7_ILi128EEENS7_ILi160EEENS7_ILi192EEEEEELi192ENS_12float_e4m3_tEfNS_4arch4Sm90ELb0ELb1ELb0ELb0ELb0ELb0ELb0ELb1ELb1ELb1ELb1ELb0EEENS1_21CollectiveEpilogueFwdINS6_IJSA_SC_SB_EEES9_NS_10bfloat16_tESG_Li256ELb0ELb1ELb1ELb1EEENS1_19SingleTileSchedulerILb0ELb1ELb1ELi128EEEEEEEEEvNT_6ParamsE:
        .type           _ZN7cutlass13device_kernelIN5flash11enable_sm90INS1_16FlashAttnFwdSm90INS1_25CollectiveMainloopFwdSm90ILi2EN4cute5tupleIJNS5_1CILi1EEES8_S8_EEENS6_IJNS7_ILi128EEENS7_ILi160EEENS7_ILi192EEEEEELi192ENS_12float_e4m3_tEfNS_4arch4Sm90ELb0ELb1ELb0ELb0ELb0ELb0ELb0ELb1ELb1ELb1ELb1ELb0EEENS1_21CollectiveEpilogueFwdINS6_IJSA_SC_SB_EEES9_NS_10bfloat16_tESG_Li256ELb0ELb1ELb1ELb1EEENS1_19SingleTileSchedulerILb0ELb1ELb1ELi128EEEEEEEEEvNT_6ParamsE,@function
        .size           _ZN7cutlass13device_kernelIN5flash11enable_sm90INS1_16FlashAttnFwdSm90INS1_25CollectiveMainloopFwdSm90ILi2EN4cute5tupleIJNS5_1CILi1EEES8_S8_EEENS6_IJNS7_ILi128EEENS7_ILi160EEENS7_ILi192EEEEEELi192ENS_12float_e4m3_tEfNS_4arch4Sm90ELb0ELb1ELb0ELb0ELb0ELb0ELb0ELb1ELb1ELb1ELb1ELb0EEENS1_21CollectiveEpilogueFwdINS6_IJSA_SC_SB_EEES9_NS_10bfloat16_tESG_Li256ELb0ELb1ELb1ELb1EEENS1_19SingleTileSchedulerILb0ELb1ELb1ELi128EEEEEEEEEvNT_6ParamsE,(.L_x_57 - _ZN7cutlass13device_kernelIN5flash11enable_sm90INS1_16FlashAttnFwdSm90INS1_25CollectiveMainloopFwdSm90ILi2EN4cute5tupleIJNS5_1CILi1EEES8_S8_EEENS6_IJNS7_ILi128EEENS7_ILi160EEENS7_ILi192EEEEEELi192ENS_12float_e4m3_tEfNS_4arch4Sm90ELb0ELb1ELb0ELb0ELb0ELb0ELb0ELb1ELb1ELb1ELb1ELb0EEENS1_21CollectiveEpilogueFwdINS6_IJSA_SC_SB_EEES9_NS_10bfloat16_tESG_Li256ELb0ELb1ELb1ELb1EEENS1_19SingleTileSchedulerILb0ELb1ELb1ELi128EEEEEEEEEvNT_6ParamsE)
        .other          _ZN7cutlass13device_kernelIN5flash11enable_sm90INS1_16FlashAttnFwdSm90INS1_25CollectiveMainloopFwdSm90ILi2EN4cute5tupleIJNS5_1CILi1EEES8_S8_EEENS6_IJNS7_ILi128EEENS7_ILi160EEENS7_ILi192EEEEEELi192ENS_12float_e4m3_tEfNS_4arch4Sm90ELb0ELb1ELb0ELb0ELb0ELb0ELb0ELb1ELb1ELb1ELb1ELb0EEENS1_21CollectiveEpilogueFwdINS6_IJSA_SC_SB_EEES9_NS_10bfloat16_tESG_Li256ELb0ELb1ELb1ELb1EEENS1_19SingleTileSchedulerILb0ELb1ELb1ELi128EEEEEEEEEvNT_6ParamsE,@"STO_CUDA_ENTRY STV_DEFAULT"
_ZN7cutlass13device_kernelIN5flash11enable_sm90INS1_16FlashAttnFwdSm90INS1_25CollectiveMainloopFwdSm90ILi2EN4cute5tupleIJNS5_1CILi1EEES8_S8_EEENS6_IJNS7_ILi128EEENS7_ILi160EEENS7_ILi192EEEEEELi192ENS_12float_e4m3_tEfNS_4arch4Sm90ELb0ELb1ELb0ELb0ELb0ELb0ELb0ELb1ELb1ELb1ELb1ELb0EEENS1_21CollectiveEpilogueFwdINS6_IJSA_SC_SB_EEES9_NS_10bfloat16_tESG_Li256ELb0ELb1ELb1ELb1EEENS1_19SingleTileSchedulerILb0ELb1ELb1ELi128EEEEEEEEEvNT_6ParamsE:
[----:B------:R-:W-:Y:S01]  /*0000*/  LDC R1, c[0x0][0x37c] ;  /* 0x0000df00ff017b82 */ /* 0x000fe20000000800 */
[----:B------:R-:W-:Y:S05]  /*0010*/  EXIT ;  /* 0x000000000000794d */ /* 0x000fea0003800000 */
.L_x_12:
        /* <DEDUP_REMOVED lines=14> */
.L_x_57:


//--------------------- .text._ZN7cutlass13device_kernelIN5flash11enable_sm90INS1_16FlashAttnFwdSm90INS1_25CollectiveMainloopFwdSm90ILi2EN4cute5tupleIJNS5_1CILi1EEES8_S8_EEENS6_IJNS7_ILi128EEENS7_ILi160EEENS7_ILi192EEEEEELi192ENS_12float_e4m3_tEfNS_4arch4Sm90ELb0ELb1ELb0ELb1ELb0ELb0ELb0ELb1ELb1ELb1ELb1ELb0EEENS1_21CollectiveEpilogueFwdINS6_IJSA_SC_SB_EEES9_NS_10bfloat16_tESG_Li256ELb1ELb1ELb1ELb1EEENS1_36VarlenDynamicPersistentTileSchedulerILi128ELi160ELi256ELi128ELb1ELb1ELb1ELb1ELb0ELb1EEEEEEEEEvNT_6ParamsE --------------------------
	.section	.text._ZN7cutlass13device_kernelIN5flash11enable_sm90INS1_16FlashAttnFwdSm90INS1_25CollectiveMainloopFwdSm90ILi2EN4cute5tupleIJNS5_1CILi1EEES8_S8_EEENS6_IJNS7_ILi128EEENS7_ILi160EEENS7_ILi192EEEEEELi192ENS_12float_e4m3_tEfNS_4arch4Sm90ELb0ELb1ELb0ELb1ELb0ELb0ELb0ELb1ELb1ELb1ELb1ELb0EEENS1_21CollectiveEpilogueFwdINS6_IJSA_SC_SB_EEES9_NS_10bfloat16_tESG_Li256ELb1ELb1ELb1ELb1EEENS1_36VarlenDynamicPersistentTileSchedulerILi128ELi160ELi256ELi128ELb1ELb1ELb1ELb1ELb0ELb1EEEEEEEEEvNT_6ParamsE,"ax",@progbits
	.align	128
.text._ZN7cutlass13device_kernelIN5flash11enable_sm90INS1_16FlashAttnFwdSm90INS1_25CollectiveMainloopFwdSm90ILi2EN4cute5tupleIJNS5_1CILi1EEES8_S8_EEENS6_IJNS7_ILi128EEENS7_ILi160EEENS7_ILi192EEEEEELi192ENS_12float_e4m3_tEfNS_4arch4Sm90ELb0ELb1ELb0ELb1ELb0ELb0ELb0ELb1ELb1ELb1ELb1ELb0EEENS1_21CollectiveEpilogueFwdINS6_IJSA_SC_SB_EEES9_NS_10bfloat16_tESG_Li256ELb1ELb1ELb1ELb1EEENS1_36VarlenDynamicPersistentTileSchedulerILi128ELi160ELi256ELi128ELb1ELb1ELb1ELb1ELb0ELb1EEEEEEEEEvNT_6ParamsE:
        .type           _ZN7cutlass13device_kernelIN5flash11enable_sm90INS1_16FlashAttnFwdSm90INS1_25CollectiveMainloopFwdSm90ILi2EN4cute5tupleIJNS5_1CILi1EEES8_S8_EEENS6_IJNS7_ILi128EEENS7_ILi160EEENS7_ILi192EEEEEELi192ENS_12float_e4m3_tEfNS_4arch4Sm90ELb0ELb1ELb0ELb1ELb0ELb0ELb0ELb1ELb1ELb1ELb1ELb0EEENS1_21CollectiveEpilogueFwdINS6_IJSA_SC_SB_EEES9_NS_10bfloat16_tESG_Li256ELb1ELb1ELb1ELb1EEENS1_36VarlenDynamicPersistentTileSchedulerILi128ELi160ELi256ELi128ELb1ELb1ELb1ELb1ELb0ELb1EEEEEEEEEvNT_6ParamsE,@function
        .size           _ZN7cutlass13device_kernelIN5flash11enable_sm90INS1_16FlashAttnFwdSm90INS1_25CollectiveMainloopFwdSm90ILi2EN4cute5tupleIJNS5_1CILi1EEES8_S8_EEENS6_IJNS7_ILi128EEENS7_ILi160EEENS7_ILi192EEEEEELi192ENS_12float_e4m3_tEfNS_4arch4Sm90ELb0ELb1ELb0ELb1ELb0ELb0ELb0ELb1ELb1ELb1ELb1ELb0EEENS1_21CollectiveEpilogueFwdINS6_IJSA_SC_SB_EEES9_NS_10bfloat16_tESG_Li256ELb1ELb1ELb1ELb1EEENS1_36VarlenDynamicPersistentTileSchedulerILi128ELi160ELi256ELi128ELb1ELb1ELb1ELb1ELb0ELb1EEEEEEEEEvNT_6ParamsE,(.L_x_58 - _ZN7cutlass13device_kernelIN5flash11enable_sm90INS1_16FlashAttnFwdSm90INS1_25CollectiveMainloopFwdSm90ILi2EN4cute5tupleIJNS5_1CILi1EEES8_S8_EEENS6_IJNS7_ILi128EEENS7_ILi160EEENS7_ILi192EEEEEELi192ENS_12float_e4m3_tEfNS_4arch4Sm90ELb0ELb1ELb0ELb1ELb0ELb0ELb0ELb1ELb1ELb1ELb1ELb0EEENS1_21CollectiveEpilogueFwdINS6_IJSA_SC_SB_EEES9_NS_10bfloat16_tESG_Li256ELb1ELb1ELb1ELb1EEENS1_36VarlenDynamicPersistentTileSchedulerILi128ELi160ELi256ELi128ELb1ELb1ELb1ELb1ELb0ELb1EEEEEEEEEvNT_6ParamsE)
        .other          _ZN7cutlass13device_kernelIN5flash11enable_sm90INS1_16FlashAttnFwdSm90INS1_25CollectiveMainloopFwdSm90ILi2EN4cute5tupleIJNS5_1CILi1EEES8_S8_EEENS6_IJNS7_ILi128EEENS7_ILi160EEENS7_ILi192EEEEEELi192ENS_12float_e4m3_tEfNS_4arch4Sm90ELb0ELb1ELb0ELb1ELb0ELb0ELb0ELb1ELb1ELb1ELb1ELb0EEENS1_21CollectiveEpilogueFwdINS6_IJSA_SC_SB_EEES9_NS_10bfloat16_tESG_Li256ELb1ELb1ELb1ELb1EEENS1_36VarlenDynamicPersistentTileSchedulerILi128ELi160ELi256ELi128ELb1ELb1ELb1ELb1ELb0ELb1EEEEEEEEEvNT_6ParamsE,@"STO_CUDA_ENTRY STV_DEFAULT"
_ZN7cutlass13device_kernelIN5flash11enable_sm90INS1_16FlashAttnFwdSm90INS1_25CollectiveMainloopFwdSm90ILi2EN4cute5tupleIJNS5_1CILi1EEES8_S8_EEENS6_IJNS7_ILi128EEENS7_ILi160EEENS7_ILi192EEEEEELi192ENS_12float_e4m3_tEfNS_4arch4Sm90ELb0ELb1ELb0ELb1ELb0ELb0ELb0ELb1ELb1ELb1ELb1ELb0EEENS1_21CollectiveEpilogueFwdINS6_IJSA_SC_SB_EEES9_NS_10bfloat16_tESG_Li256ELb1ELb1ELb1ELb1EEENS1_36VarlenDynamicPersistentTileSchedulerILi128ELi160ELi256ELi128ELb1ELb1ELb1ELb1ELb0ELb1EEEEEEEEEvNT_6ParamsE:
[----:B------:R-:W-:Y:S01]  /*0000*/  LDC R1, c[0x0][0x37c] ;  /* 0x0000df00ff017b82 */ /* 0x000fe20000000800 */
[----:B------:R-:W-:Y:S05]  /*0010*/  EXIT ;  /* 0x000000000000794d */ /* 0x000fea0003800000 */
.L_x_13:
        /* <DEDUP_REMOVED lines=14> */
.L_x_58:


//--------------------- .text._ZN7cutlass13device_kernelIN5flash11enable_sm90INS1_16FlashAttnFwdSm90INS1_25CollectiveMainloopFwdSm90ILi2EN4cute5tupleIJNS5_1CILi1EEES8_S8_EEENS6_IJNS7_ILi128EEENS7_ILi160EEENS7_ILi192EEEEEELi192ENS_12float_e4m3_tEfNS_4arch4Sm90ELb0ELb1ELb0ELb1ELb0ELb1ELb0ELb1ELb1ELb1ELb1ELb0EEENS1_21CollectiveEpilogueFwdINS6_IJSA_SC_SB_EEES9_NS_10bfloat16_tESG_Li256ELb1ELb1ELb1ELb1EEENS1_36VarlenDynamicPersistentTileSchedulerILi128ELi160ELi256ELi128ELb1ELb1ELb1ELb1ELb0ELb1EEEEEEEEEvNT_6ParamsE --------------------------
	.section	.text._ZN7cutlass13device_kernelIN5flash11enable_sm90INS1_16FlashAttnFwdSm90INS1_25CollectiveMainloopFwdSm90ILi2EN4cute5tupleIJNS5_1CILi1EEES8_S8_EEENS6_IJNS7_ILi128EEENS7_ILi160EEENS7_ILi192EEEEEELi192ENS_12float_e4m3_tEfNS_4arch4Sm90ELb0ELb1ELb0ELb1ELb0ELb1ELb0ELb1ELb1ELb1ELb1ELb0EEENS1_21CollectiveEpilogueFwdINS6_IJSA_SC_SB_EEES9_NS_10bfloat16_tESG_Li256ELb1ELb1ELb1ELb1EEENS1_36VarlenDynamicPersistentTileSchedulerILi128ELi160ELi256ELi128ELb1ELb1ELb1ELb1ELb0ELb1EEEEEEEEEvNT_6ParamsE,"ax",@progbits
	.align	128
.text._ZN7cutlass13device_kernelIN5flash11enable_sm90INS1_16FlashAttnFwdSm90INS1_25CollectiveMainloopFwdSm90ILi2EN4cute5tupleIJNS5_1CILi1EEES8_S8_EEENS6_IJNS7_ILi128EEENS7_ILi160EEENS7_ILi192EEEEEELi192ENS_12float_e4m3_tEfNS_4arch4Sm90ELb0ELb1ELb0ELb1ELb0ELb1ELb0ELb1ELb1ELb1ELb1ELb0EEENS1_21CollectiveEpilogueFwdINS6_IJSA_SC_SB_EEES9_NS_10bfloat16_tESG_Li256ELb1ELb1ELb1ELb1EEENS1_36VarlenDynamicPersistentTileSchedulerILi128ELi160ELi256ELi128ELb1ELb1ELb1ELb1ELb0ELb1EEEEEEEEEvNT_6ParamsE:
        .type           _ZN7cutlass13device_kernelIN5flash11enable_sm90INS1_16FlashAttnFwdSm90INS1_25CollectiveMainloopFwdSm90ILi2EN4cute5tupleIJNS5_1CILi1EEES8_S8_EEENS6_IJNS7_ILi128EEENS7_ILi160EEENS7_ILi192EEEEEELi192ENS_12float_e4m3_tEfNS_4arch4Sm90ELb0ELb1ELb0ELb1ELb0ELb1ELb0ELb1ELb1ELb1ELb1ELb0EEENS1_21CollectiveEpilogueFwdINS6_IJSA_SC_SB_EEES9_NS_10bfloat16_tESG_Li256ELb1ELb1ELb1ELb1EEENS1_36VarlenDynamicPersistentTileSchedulerILi128ELi160ELi256ELi128ELb1ELb1ELb1ELb1ELb0ELb1EEEEEEEEEvNT_6ParamsE,@function
        .size           _ZN7cutlass13device_kernelIN5flash11enable_sm90INS1_16FlashAttnFwdSm90INS1_25CollectiveMainloopFwdSm90ILi2EN4cute5tupleIJNS5_1CILi1EEES8_S8_EEENS6_IJNS7_ILi128EEENS7_ILi160EEENS7_ILi192EEEEEELi192ENS_12float_e4m3_tEfNS_4arch4Sm90ELb0ELb1ELb0ELb1ELb0ELb1ELb0ELb1ELb1ELb1ELb1ELb0EEENS1_21CollectiveEpilogueFwdINS6_IJSA_SC_SB_EEES9_NS_10bfloat16_tESG_Li256ELb1ELb1ELb1ELb1EEENS1_36VarlenDynamicPersistentTileSchedulerILi128ELi160ELi256ELi128ELb1ELb1ELb1ELb1ELb0ELb1EEEEEEEEEvNT_6ParamsE,(.L_x_59 - _ZN7cutlass13device_kernelIN5flash11enable_sm90INS1_16FlashAttnFwdSm90INS1_25CollectiveMainloopFwdSm90ILi2EN4cute5tupleIJNS5_1CILi1EEES8_S8_EEENS6_IJNS7_ILi128EEENS7_ILi160EEENS7_ILi192EEEEEELi192ENS_12float_e4m3_tEfNS_4arch4Sm90ELb0ELb1ELb0ELb1ELb0ELb1ELb0ELb1ELb1ELb1ELb1ELb0EEENS1_21CollectiveEpilogueFwdINS6_IJSA_SC_SB_EEES9_NS_10bfloat16_tESG_Li256ELb1ELb1ELb1ELb1EEENS1_36VarlenDynamicPersistentTileSchedulerILi128ELi160ELi256ELi128ELb1ELb1ELb1ELb1ELb0ELb1EEEEEEEEEvNT_6ParamsE)
        .other          _ZN7cutlass13device_kernelIN5flash11enable_sm90INS1_16FlashAttnFwdSm90INS1_25CollectiveMainloopFwdSm90ILi2EN4cute5tupleIJNS5_1CILi1EEES8_S8_EEENS6_IJNS7_ILi128EEENS7_ILi160EEENS7_ILi192EEEEEELi192ENS_12float_e4m3_tEfNS_4arch4Sm90ELb0ELb1ELb0ELb1ELb0ELb1ELb0ELb1ELb1ELb1ELb1ELb0EEENS1_21CollectiveEpilogueFwdINS6_IJSA_SC_SB_EEES9_NS_10bfloat16_tESG_Li256ELb1ELb1ELb1ELb1EEENS1_36VarlenDynamicPersistentTileSchedulerILi128ELi160ELi256ELi128ELb1ELb1ELb1ELb1ELb0ELb1EEEEEEEEEvNT_6ParamsE,@"STO_CUDA_ENTRY STV_DEFAULT"
_ZN7cutlass13device_kernelIN5flash11enable_sm90INS1_16FlashAttnFwdSm90INS1_25CollectiveMainloopFwdSm90ILi2EN4cute5tupleIJNS5_1CILi1EEES8_S8_EEENS6_IJNS7_ILi128EEENS7_ILi160EEENS7_ILi192EEEEEELi192ENS_12float_e4m3_tEfNS_4arch4Sm90ELb0ELb1ELb0ELb1ELb0ELb1ELb0ELb1ELb1ELb1ELb1ELb0EEENS1_21CollectiveEpilogueFwdINS6_IJSA_SC_SB_EEES9_NS_10bfloat16_tESG_Li256ELb1ELb1ELb1ELb1EEENS1_36VarlenDynamicPersistentTileSchedulerILi128ELi160ELi256ELi128ELb1ELb1ELb1ELb1ELb0ELb1EEEEEEEEEvNT_6ParamsE:
[----:B------:R-:W-:Y:S01]  /*0000*/  LDC R1, c[0x0][0x37c] ;  /* 0x0000df00ff017b82 */ /* 0x000fe20000000800 */
[----:B------:R-:W-:Y:S05]  /*0010*/  EXIT ;  /* 0x000000000000794d */ /* 0x000fea0003800000 */
.L_x_14:
        /* <DEDUP_REMOVED lines=14> */
.L_x_59:


//--------------------- .text._ZN7cutlass13device_kernelIN5flash11enable_sm90INS1_16FlashAttnFwdSm90INS1_25CollectiveMainloopFwdSm90ILi2EN4cute5tupleIJNS5_1CILi1EEES8_S8_EEENS6_IJNS7_ILi128EEENS7_ILi160EEENS7_ILi192EEEEEELi192ENS_12float_e4m3_tEfNS_4arch4Sm90ELb1ELb0ELb0ELb0ELb0ELb0ELb0ELb1ELb1ELb1ELb1ELb0EEENS1_21CollectiveEpilogueFwdINS6_IJSA_SC_SB_EEES9_NS_10bfloat16_tESG_Li256ELb0ELb1ELb1ELb1EEENS1_19SingleTileSchedulerILb0ELb1ELb1ELi128EEEEEEEEEvNT_6ParamsE --------------------------
	.section	.text._ZN7cutlass13device_kernelIN5flash11enable_sm90INS1_16FlashAttnFwdSm90INS1_25CollectiveMainloopFwdSm90ILi2EN4cute5tupleIJNS5_1CILi1EEES8_S8_EEENS6_IJNS7_ILi128EEENS7_ILi160EEENS7_ILi192EEEEEELi192ENS_12float_e4m3_tEfNS_4arch4Sm90ELb1ELb0ELb0ELb0ELb0ELb0ELb0ELb1ELb1ELb1ELb1ELb0EEENS1_21CollectiveEpilogueFwdINS6_IJSA_SC_SB_EEES9_NS_10bfloat16_tESG_Li256ELb0ELb1ELb1ELb1EEENS1_19SingleTileSchedulerILb0ELb1ELb1ELi128EEEEEEEEEvNT_6ParamsE,"ax",@progbits
	.align	128
.text._ZN7cutlass13device_kernelIN5flash11enable_sm90INS1_16FlashAttnFwdSm90INS1_25CollectiveMainloopFwdSm90ILi2EN4cute5tupleIJNS5_1CILi1EEES8_S8_EEENS6_IJNS7_ILi128EEENS7_ILi160EEENS7_ILi192EEEEEELi192ENS_12float_e4m3_tEfNS_4arch4Sm90ELb1ELb0ELb0ELb0ELb0ELb0ELb0ELb1ELb1ELb1ELb1ELb0EEENS1_21CollectiveEpilogueFwdINS6_IJSA_SC_SB_EEES9_NS_10bfloat16_tESG_Li256ELb0ELb1ELb1ELb1EEENS1_19SingleTileSchedulerILb0ELb1ELb1ELi128EEEEEEEEEvNT_6ParamsE:
        .type           _ZN7cutlass13device_kernelIN5flash11enable_sm90INS1_16FlashAttnFwdSm90INS1_25CollectiveMainloopFwdSm90ILi2EN4cute5tupleIJNS5_1CILi1EEES8_S8_EEENS6_IJNS7_ILi128EEENS7_ILi160EEENS7_ILi192EEEEEELi192ENS_12float_e4m3_tEfNS_4arch4Sm90ELb1ELb0ELb0ELb0ELb0ELb0ELb0ELb1ELb1ELb1ELb1ELb0EEENS1_21CollectiveEpilogueFwdINS6_IJSA_SC_SB_EEES9_NS_10bfloat16_tESG_Li256ELb0ELb1ELb1ELb1EEENS1_19SingleTileSchedulerILb0ELb1ELb1ELi128EEEEEEEEEvNT_6ParamsE,@function
        .size           _ZN7cutlass13device_kernelIN5flash11enable_sm90INS1_16FlashAttnFwdSm90INS1_25CollectiveMainloopFwdSm90ILi2EN4cute5tupleIJNS5_1CILi1EEES8_S8_EEENS6_IJNS7_ILi128EEENS7_ILi160EEENS7_ILi192EEEEEELi192ENS_12float_e4m3_tEfNS_4arch4Sm90ELb1ELb0ELb0ELb0ELb0ELb0ELb0ELb1ELb1ELb1ELb1ELb0EEENS1_21CollectiveEpilogueFwdINS6_IJSA_SC_SB_EEES9_NS_10bfloat16_tESG_Li256ELb0ELb1ELb1ELb1EEENS1_19SingleTileSchedulerILb0ELb1ELb1ELi128EEEEEEEEEvNT_6ParamsE,(.L_x_60 - _ZN7cutlass13device_kernelIN5flash11enable_sm90INS1_16FlashAttnFwdSm90INS1_25CollectiveMainloopFwdSm90ILi2EN4cute5tupleIJNS5_1CILi1EEES8_S8_EEENS6_IJNS7_ILi128EEENS7_ILi160EEENS7_ILi192EEEEEELi192ENS_12float_e4m3_tEfNS_4arch4Sm90ELb1ELb0ELb0ELb0ELb0ELb0ELb0ELb1ELb1ELb1ELb1ELb0EEENS1_21CollectiveEpilogueFwdINS6_IJSA_SC_SB_EEES9_NS_10bfloat16_tESG_Li256ELb0ELb1ELb1ELb1EEENS1_19SingleTileSchedulerILb0ELb1ELb1ELi128EEEEEEEEEvNT_6ParamsE)
        .other          _ZN7cutlass13device_kernelIN5flash11enable_sm90INS1_16FlashAttnFwdSm90INS1_25CollectiveMainloopFwdSm90ILi2EN4cute5tupleIJNS5_1CILi1EEES8_S8_EEENS6_IJNS7_ILi128EEENS7_ILi160EEENS7_ILi192EEEEEELi192ENS_12float_e4m3_tEfNS_4arch4Sm90ELb1ELb0ELb0ELb0ELb0ELb0ELb0ELb1ELb1ELb1ELb1ELb0EEENS1_21CollectiveEpilogueFwdINS6_IJSA_SC_SB_EEES9_NS_10bfloat16_tESG_Li256ELb0ELb1ELb1ELb1EEENS1_19SingleTileSchedulerILb0ELb1ELb1ELi128EEEEEEEEEvNT_6ParamsE,@"STO_CUDA_ENTRY STV_DEFAULT"
_ZN7cutlass13device_kernelIN5flash11enable_sm90INS1_16FlashAttnFwdSm90INS1_25CollectiveMainloopFwdSm90ILi2EN4cute5tupleIJNS5_1CILi1EEES8_S8_EEENS6_IJNS7_ILi128EEENS7_ILi160EEENS7_ILi192EEEEEELi192ENS_12float_e4m3_tEfNS_4arch4Sm90ELb1ELb0ELb0ELb0ELb0ELb0ELb0ELb1ELb1ELb1ELb1ELb0EEENS1_21CollectiveEpilogueFwdINS6_IJSA_SC_SB_EEES9_NS_10bfloat16_tESG_Li256ELb0ELb1ELb1ELb1EEENS1_19SingleTileSchedulerILb0ELb1ELb1ELi128EEEEEEEEEvNT_6ParamsE:
[----:B------:R-:W-:Y:S01]  /*0000*/  LDC R1, c[0x0][0x37c] ;  /* 0x0000df00ff017b82 */ /* 0x000fe20000000800 */
[----:B------:R-:W-:Y:S05]  /*0010*/  EXIT ;  /* 0x000000000000794d */ /* 0x000fea0003800000 */
.L_x_15:
        /* <DEDUP_REMOVED lines=14> */
.L_x_60:


//--------------------- .text._ZN7cutlass13device_kernelIN5flash11enable_sm90INS1_16FlashAttnFwdSm90INS1_25CollectiveMainloopFwdSm90ILi2EN4cute5tupleIJNS5_1CILi1EEES8_S8_EEENS6_IJNS7_ILi128EEENS7_ILi160EEENS7_ILi192EEEEEELi192ENS_12float_e4m3_tEfNS_4arch4Sm90ELb1ELb0ELb0ELb1ELb0ELb0ELb0ELb1ELb1ELb1ELb1ELb0EEENS1_21CollectiveEpilogueFwdINS6_IJSA_SC_SB_EEES9_NS_10bfloat16_tESG_Li256ELb1ELb1ELb1ELb1EEENS1_36VarlenDynamicPersistentTileSchedulerILi128ELi160ELi256ELi128ELb1ELb1ELb1ELb1ELb1ELb1EEEEEEEEEvNT_6ParamsE --------------------------
	.section	.text._ZN7cutlass13device_kernelIN5flash11enable_sm90INS1_16FlashAttnFwdSm90INS1_25CollectiveMainloopFwdSm90ILi2EN4cute5tupleIJNS5_1CILi1EEES8_S8_EEENS6_IJNS7_ILi128EEENS7_ILi160EEENS7_ILi192EEEEEELi192ENS_12float_e4m3_tEfNS_4arch4Sm90ELb1ELb0ELb0ELb1ELb0ELb0ELb0ELb1ELb1ELb1ELb1ELb0EEENS1_21CollectiveEpilogueFwdINS6_IJSA_SC_SB_EEES9_NS_10bfloat16_tESG_Li256ELb1ELb1ELb1ELb1EEENS1_36VarlenDynamicPersistentTileSchedulerILi128ELi160ELi256ELi128ELb1ELb1ELb1ELb1ELb1ELb1EEEEEEEEEvNT_6ParamsE,"ax",@progbits
	.align	128
.text._ZN7cutlass13device_kernelIN5flash11enable_sm90INS1_16FlashAttnFwdSm90INS1_25CollectiveMainloopFwdSm90ILi2EN4cute5tupleIJNS5_1CILi1EEES8_S8_EEENS6_IJNS7_ILi128EEENS7_ILi160EEENS7_ILi192EEEEEELi192ENS_12float_e4m3_tEfNS_4arch4Sm90ELb1ELb0ELb0ELb1ELb0ELb0ELb0ELb1ELb1ELb1ELb1ELb0EEENS1_21CollectiveEpilogueFwdINS6_IJSA_SC_SB_EEES9_NS_10bfloat16_tESG_Li256ELb1ELb1ELb1ELb1EEENS1_36VarlenDynamicPersistentTileSchedulerILi128ELi160ELi256ELi128ELb1ELb1ELb1ELb1ELb1ELb1EEEEEEEEEvNT_6ParamsE:
        .type           _ZN7cutlass13device_kernelIN5flash11enable_sm90INS1_16FlashAttnFwdSm90INS1_25CollectiveMainloopFwdSm90ILi2EN4cute5tupleIJNS5_1CILi1EEES8_S8_EEENS6_IJNS7_ILi128EEENS7_ILi160EEENS7_ILi192EEEEEELi192ENS_12float_e4m3_tEfNS_4arch4Sm90ELb1ELb0ELb0ELb1ELb0ELb0ELb0ELb1ELb1ELb1ELb1ELb0EEENS1_21CollectiveEpilogueFwdINS6_IJSA_SC_SB_EEES9_NS_10bfloat16_tESG_Li256ELb1ELb1ELb1ELb1EEENS1_36VarlenDynamicPersistentTileSchedulerILi128ELi160ELi256ELi128ELb1ELb1ELb1ELb1ELb1ELb1EEEEEEEEEvNT_6ParamsE,@function
        .size           _ZN7cutlass13device_kernelIN5flash11enable_sm90INS1_16FlashAttnFwdSm90INS1_25CollectiveMainloopFwdSm90ILi2EN4cute5tupleIJNS5_1CILi1EEES8_S8_EEENS6_IJNS7_ILi128EEENS7_ILi160EEENS7_ILi192EEEEEELi192ENS_12float_e4m3_tEfNS_4arch4Sm90ELb1ELb0ELb0ELb1ELb0ELb0ELb0ELb1ELb1ELb1ELb1ELb0EEENS1_21CollectiveEpilogueFwdINS6_IJSA_SC_SB_EEES9_NS_10bfloat16_tESG_Li256ELb1ELb1ELb1ELb1EEENS1_36VarlenDynamicPersistentTileSchedulerILi128ELi160ELi256ELi128ELb1ELb1ELb1ELb1ELb1ELb1EEEEEEEEEvNT_6ParamsE,(.L_x_61 - _ZN7cutlass13device_kernelIN5flash11enable_sm90INS1_16FlashAttnFwdSm90INS1_25CollectiveMainloopFwdSm90ILi2EN4cute5tupleIJNS5_1CILi1EEES8_S8_EEENS6_IJNS7_ILi128EEENS7_ILi160EEENS7_ILi192EEEEEELi192ENS_12float_e4m3_tEfNS_4arch4Sm90ELb1ELb0ELb0ELb1ELb0ELb0ELb0ELb1ELb1ELb1ELb1ELb0EEENS1_21CollectiveEpilogueFwdINS6_IJSA_SC_SB_EEES9_NS_10bfloat16_tESG_Li256ELb1ELb1ELb1ELb1EEENS1_36VarlenDynamicPersistentTileSchedulerILi128ELi160ELi256ELi128ELb1ELb1ELb1ELb1ELb1ELb1EEEEEEEEEvNT_6ParamsE)
        .other          _ZN7cutlass13device_kernelIN5flash11enable_sm90INS1_16FlashAttnFwdSm90INS1_25CollectiveMainloopFwdSm90ILi2EN4cute5tupleIJNS5_1CILi1EEES8_S8_EEENS6_IJNS7_ILi128EEENS7_ILi160EEENS7_ILi192EEEEEELi192ENS_12float_e4m3_tEfNS_4arch4Sm90ELb1ELb0ELb0ELb1ELb0ELb0ELb0ELb1ELb1ELb1ELb1ELb0EEENS1_21CollectiveEpilogueFwdINS6_IJSA_SC_SB_EEES9_NS_10bfloat16_tESG_Li256ELb1ELb1ELb1ELb1EEENS1_36VarlenDynamicPersistentTileSchedulerILi128ELi160ELi256ELi128ELb1ELb1ELb1ELb1ELb1ELb1EEEEEEEEEvNT_6ParamsE,@"STO_CUDA_ENTRY STV_DEFAULT"
_ZN7cutlass13device_kernelIN5flash11enable_sm90INS1_16FlashAttnFwdSm90INS1_25CollectiveMainloopFwdSm90ILi2EN4cute5tupleIJNS5_1CILi1EEES8_S8_EEENS6_IJNS7_ILi128EEENS7_ILi160EEENS7_ILi192EEEEEELi192ENS_12float_e4m3_tEfNS_4arch4Sm90ELb1ELb0ELb0ELb1ELb0ELb0ELb0ELb1ELb1ELb1ELb1ELb0EEENS1_21CollectiveEpilogueFwdINS6_IJSA_SC_SB_EEES9_NS_10bfloat16_tESG_Li256ELb1ELb1ELb1ELb1EEENS1_36VarlenDynamicPersistentTileSchedulerILi128ELi160ELi256ELi128ELb1ELb1ELb1ELb1ELb1ELb1EEEEEEEEEvNT_6ParamsE:
[----:B------:R-:W-:Y:S01]  /*0000*/  LDC R1, c[0x0][0x37c] ;  /* 0x0000df00ff017b82 */ /* 0x000fe20000000800 */
[----:B------:R-:W-:Y:S05]  /*0010*/  EXIT ;  /* 0x000000000000794d */ /* 0x000fea0003800000 */
.L_x_16:
        /* <DEDUP_REMOVED lines=14> */
.L_x_61:


//--------------------- .text._ZN7cutlass13device_kernelIN5flash11enable_sm90INS1_16FlashAttnFwdSm90INS1_25CollectiveMainloopFwdSm90ILi2EN4cute5tupleIJNS5_1CILi1EEES8_S8_EEENS6_IJNS7_ILi128EEENS7_ILi160EEENS7_ILi192EEEEEELi192ENS_12float_e4m3_tEfNS_4arch4Sm90ELb1ELb0ELb0ELb1ELb0ELb1ELb0ELb1ELb1ELb1ELb1ELb0EEENS1_21CollectiveEpilogueFwdINS6_IJSA_SC_SB_EEES9_NS_10bfloat16_tESG_Li256ELb1ELb1ELb1ELb1EEENS1_36VarlenDynamicPersistentTileSchedulerILi128ELi160ELi256ELi128ELb1ELb1ELb1ELb1ELb1ELb1EEEEEEEEEvNT_6ParamsE --------------------------
	.section	.text._ZN7cutlass13device_kernelIN5flash11enable_sm90INS1_16FlashAttnFwdSm90INS1_25CollectiveMainloopFwdSm90ILi2EN4cute5tupleIJNS5_1CILi1EEES8_S8_EEENS6_IJNS7_ILi128EEENS7_ILi160EEENS7_ILi192EEEEEELi192ENS_12float_e4m3_tEfNS_4arch4Sm90ELb1ELb0ELb0ELb1ELb0ELb1ELb0ELb1ELb1ELb1ELb1ELb0EEENS1_21CollectiveEpilogueFwdINS6_IJSA_SC_SB_EEES9_NS_10bfloat16_tESG_Li256ELb1ELb1ELb1ELb1EEENS1_36VarlenDynamicPersistentTileSchedulerILi128ELi160ELi256ELi128ELb1ELb1ELb1ELb1ELb1ELb1EEEEEEEEEvNT_6ParamsE,"ax",@progbits
	.align	128
.text._ZN7cutlass13device_kernelIN5flash11enable_sm90INS1_16FlashAttnFwdSm90INS1_25CollectiveMainloopFwdSm90ILi2EN4cute5tupleIJNS5_1CILi1EEES8_S8_EEENS6_IJNS7_ILi128EEENS7_ILi160EEENS7_ILi192EEEEEELi192ENS_12float_e4m3_tEfNS_4arch4Sm90ELb1ELb0ELb0ELb1ELb0ELb1ELb0ELb1ELb1ELb1ELb1ELb0EEENS1_21CollectiveEpilogueFwdINS6_IJSA_SC_SB_EEES9_NS_10bfloat16_tESG_Li256ELb1ELb1ELb1ELb1EEENS1_36VarlenDynamicPersistentTileSchedulerILi128ELi160ELi256ELi128ELb1ELb1ELb1ELb1ELb1ELb1EEEEEEEEEvNT_6ParamsE:
        .type           _ZN7cutlass13device_kernelIN5flash11enable_sm90INS1_16FlashAttnFwdSm90INS1_25CollectiveMainloopFwdSm90ILi2EN4cute5tupleIJNS5_1CILi1EEES8_S8_EEENS6_IJNS7_ILi128EEENS7_ILi160EEENS7_ILi192EEEEEELi192ENS_12float_e4m3_tEfNS_4arch4Sm90ELb1ELb0ELb0ELb1ELb0ELb1ELb0ELb1ELb1ELb1ELb1ELb0EEENS1_21CollectiveEpilogueFwdINS6_IJSA_SC_SB_EEES9_NS_10bfloat16_tESG_Li256ELb1ELb1ELb1ELb1EEENS1_36VarlenDynamicPersistentTileSchedulerILi128ELi160ELi256ELi128ELb1ELb1ELb1ELb1ELb1ELb1EEEEEEEEEvNT_6ParamsE,@function
        .size           _ZN7cutlass13device_kernelIN5flash11enable_sm90INS1_16FlashAttnFwdSm90INS1_25CollectiveMainloopFwdSm90ILi2EN4cute5tupleIJNS5_1CILi1EEES8_S8_EEENS6_IJNS7_ILi128EEENS7_ILi160EEENS7_ILi192EEEEEELi192ENS_12float_e4m3_tEfNS_4arch4Sm90ELb1ELb0ELb0ELb1ELb0ELb1ELb0ELb1ELb1ELb1ELb1ELb0EEENS1_21CollectiveEpilogueFwdINS6_IJSA_SC_SB_EEES9_NS_10bfloat16_tESG_Li256ELb1ELb1ELb1ELb1EEENS1_36VarlenDynamicPersistentTileSchedulerILi128ELi160ELi256ELi128ELb1ELb1ELb1ELb1ELb1ELb1EEEEEEEEEvNT_6ParamsE,(.L_x_62 - _ZN7cutlass13device_kernelIN5flash11enable_sm90INS1_16FlashAttnFwdSm90INS1_25CollectiveMainloopFwdSm90ILi2EN4cute5tupleIJNS5_1CILi1EEES8_S8_EEENS6_IJNS7_ILi128EEENS7_ILi160EEENS7_ILi192EEEEEELi192ENS_12float_e4m3_tEfNS_4arch4Sm90ELb1ELb0ELb0ELb1ELb0ELb1ELb0ELb1ELb1ELb1ELb1ELb0EEENS1_21CollectiveEpilogueFwdINS6_IJSA_SC_SB_EEES9_NS_10bfloat16_tESG_Li256ELb1ELb1ELb1ELb1EEENS1_36VarlenDynamicPersistentTileSchedulerILi128ELi160ELi256ELi128ELb1ELb1ELb1ELb1ELb1ELb1EEEEEEEEEvNT_6ParamsE)
        .other          _ZN7cutlass13device_kernelIN5flash11enable_sm90INS1_16FlashAttnFwdSm90INS1_25CollectiveMainloopFwdSm90ILi2EN4cute5tupleIJNS5_1CILi1EEES8_S8_EEENS6_IJNS7_ILi128EEENS7_ILi160EEENS7_ILi192EEEEEELi192ENS_12float_e4m3_tEfNS_4arch4Sm90ELb1ELb0ELb0ELb1ELb0ELb1ELb0ELb1ELb1ELb1ELb1ELb0EEENS1_21CollectiveEpilogueFwdINS6_IJSA_SC_SB_EEES9_NS_10bfloat16_tESG_Li256ELb1ELb1ELb1ELb1EEENS1_36VarlenDynamicPersistentTileSchedulerILi128ELi160ELi256ELi128ELb1ELb1ELb1ELb1ELb1ELb1EEEEEEEEEvNT_6ParamsE,@"STO_CUDA_ENTRY STV_DEFAULT"
_ZN7cutlass13device_kernelIN5flash11enable_sm90INS1_16FlashAttnFwdSm90INS1_25CollectiveMainloopFwdSm90ILi2EN4cute5tupleIJNS5_1CILi1EEES8_S8_EEENS6_IJNS7_ILi128EEENS7_ILi160EEENS7_ILi192EEEEEELi192ENS_12float_e4m3_tEfNS_4arch4Sm90ELb1ELb0ELb0ELb1ELb0ELb1ELb0ELb1ELb1ELb1ELb1ELb0EEENS1_21CollectiveEpilogueFwdINS6_IJSA_SC_SB_EEES9_NS_10bfloat16_tESG_Li256ELb1ELb1ELb1ELb1EEENS1_36VarlenDynamicPersistentTileSchedulerILi128ELi160ELi256ELi128ELb1ELb1ELb1ELb1ELb1ELb1EEEEEEEEEvNT_6ParamsE:
[----:B------:R-:W-:Y:S01]  /*0000*/  LDC R1, c[0x0][0x37c] ;  /* 0x0000df00ff017b82 */ /* 0x000fe20000000800 */
[----:B------:R-:W-:Y:S05]  /*0010*/  EXIT ;  /* 0x000000000000794d */ /* 0x000fea0003800000 */
.L_x_17:
        /* <DEDUP_REMOVED lines=14> */
.L_x_62:


//--------------------- .text._ZN7cutlass13device_kernelIN5flash11enable_sm90INS1_16FlashAttnFwdSm90INS1_25CollectiveMainloopFwdSm90ILi2EN4cute5tupleIJNS5_1CILi1EEES8_S8_EEENS6_IJNS7_ILi128EEENS7_ILi224EEESA_EEELi128ENS_12float_e4m3_tEfNS_4arch4Sm90ELb0ELb0ELb0ELb0ELb0ELb0ELb0ELb1ELb1ELb1ELb1ELb0EEENS1_21CollectiveEpilogueFwdINS6_IJSA_SA_SB_EEES9_NS_10bfloat16_tESF_Li256ELb0ELb1ELb1ELb1EEENS1_19SingleTileSchedulerILb0ELb1ELb1ELi128EEEEEEEEEvNT_6ParamsE --------------------------
	.section	.text._ZN7cutlass13device_kernelIN5flash11enable_sm90INS1_16FlashAttnFwdSm90INS1_25CollectiveMainloopFwdSm90ILi2EN4cute5tupleIJNS5_1CILi1EEES8_S8_EEENS6_IJNS7_ILi128EEENS7_ILi224EEESA_EEELi128ENS_12float_e4m3_tEfNS_4arch4Sm90ELb0ELb0ELb0ELb0ELb0ELb0ELb0ELb1ELb1ELb1ELb1ELb0EEENS1_21CollectiveEpilogueFwdINS6_IJSA_SA_SB_EEES9_NS_10bfloat16_tESF_Li256ELb0ELb1ELb1ELb1EEENS1_19SingleTileSchedulerILb0ELb1ELb1ELi128EEEEEEEEEvNT_6ParamsE,"ax",@progbits
	.align	128
.text._ZN7cutlass13device_kernelIN5flash11enable_sm90INS1_16FlashAttnFwdSm90INS1_25CollectiveMainloopFwdSm90ILi2EN4cute5tupleIJNS5_1CILi1EEES8_S8_EEENS6_IJNS7_ILi128EEENS7_ILi224EEESA_EEELi128ENS_12float_e4m3_tEfNS_4arch4Sm90ELb0ELb0ELb0ELb0ELb0ELb0ELb0ELb1ELb1ELb1ELb1ELb0EEENS1_21CollectiveEpilogueFwdINS6_IJSA_SA_SB_EEES9_NS_10bfloat16_tESF_Li256ELb0ELb1ELb1ELb1EEENS1_19SingleTileSchedulerILb0ELb1ELb1ELi128EEEEEEEEEvNT_6ParamsE:
        .type           _ZN7cutlass13device_kernelIN5flash11enable_sm90INS1_16FlashAttnFwdSm90INS1_25CollectiveMainloopFwdSm90ILi2EN4cute5tupleIJNS5_1CILi1EEES8_S8_EEENS6_IJNS7_ILi128EEENS7_ILi224EEESA_EEELi128ENS_12float_e4m3_tEfNS_4arch4Sm90ELb0ELb0ELb0ELb0ELb0ELb0ELb0ELb1ELb1ELb1ELb1ELb0EEENS1_21CollectiveEpilogueFwdINS6_IJSA_SA_SB_EEES9_NS_10bfloat16_tESF_Li256ELb0ELb1ELb1ELb1EEENS1_19SingleTileSchedulerILb0ELb1ELb1ELi128EEEEEEEEEvNT_6ParamsE,@function
        .size           _ZN7cutlass13device_kernelIN5flash11enable_sm90INS1_16FlashAttnFwdSm90INS1_25CollectiveMainloopFwdSm90ILi2EN4cute5tupleIJNS5_1CILi1EEES8_S8_EEENS6_IJNS7_ILi128EEENS7_ILi224EEESA_EEELi128ENS_12float_e4m3_tEfNS_4arch4Sm90ELb0ELb0ELb0ELb0ELb0ELb0ELb0ELb1ELb1ELb1ELb1ELb0EEENS1_21CollectiveEpilogueFwdINS6_IJSA_SA_SB_EEES9_NS_10bfloat16_tESF_Li256ELb0ELb1ELb1ELb1EEENS1_19SingleTileSchedulerILb0ELb1ELb1ELi128EEEEEEEEEvNT_6ParamsE,(.L_x_63 - _ZN7cutlass13device_kernelIN5flash11enable_sm90INS1_16FlashAttnFwdSm90INS1_25CollectiveMainloopFwdSm90ILi2EN4cute5tupleIJNS5_1CILi1EEES8_S8_EEENS6_IJNS7_ILi128EEENS7_ILi224EEESA_EEELi128ENS_12float_e4m3_tEfNS_4arch4Sm90ELb0ELb0ELb0ELb0ELb0ELb0ELb0ELb1ELb1ELb1ELb1ELb0EEENS1_21CollectiveEpilogueFwdINS6_IJSA_SA_SB_EEES9_NS_10bfloat16_tESF_Li256ELb0ELb1ELb1ELb1EEENS1_19SingleTileSchedulerILb0ELb1ELb1ELi128EEEEEEEEEvNT_6ParamsE)
        .other          _ZN7cutlass13device_kernelIN5flash11enable_sm90INS1_16FlashAttnFwdSm90INS1_25CollectiveMainloopFwdSm90ILi2EN4cute5tupleIJNS5_1CILi1EEES8_S8_EEENS6_IJNS7_ILi128EEENS7_ILi224EEESA_EEELi128ENS_12float_e4m3_tEfNS_4arch4Sm90ELb0ELb0ELb0ELb0ELb0ELb0ELb0ELb1ELb1ELb1ELb1ELb0EEENS1_21CollectiveEpilogueFwdINS6_IJSA_SA_SB_EEES9_NS_10bfloat16_tESF_Li256ELb0ELb1ELb1ELb1EEENS1_19SingleTileSchedulerILb0ELb1ELb1ELi128EEEEEEEEEvNT_6ParamsE,@"STO_CUDA_ENTRY STV_DEFAULT"
_ZN7cutlass13device_kernelIN5flash11enable_sm90INS1_16FlashAttnFwdSm90INS1_25CollectiveMainloopFwdSm90ILi2EN4cute5tupleIJNS5_1CILi1EEES8_S8_EEENS6_IJNS7_ILi128EEENS7_ILi224EEESA_EEELi128ENS_12float_e4m3_tEfNS_4arch4Sm90ELb0ELb0ELb0ELb0ELb0ELb0ELb0ELb1ELb1ELb1ELb1ELb0EEENS1_21CollectiveEpilogueFwdINS6_IJSA_SA_SB_EEES9_NS_10bfloat16_tESF_Li256ELb0ELb1ELb1ELb1EEENS1_19SingleTileSchedulerILb0ELb1ELb1ELi128EEEEEEEEEvNT_6ParamsE:
[----:B------:R-:W-:Y:S01]  /*0000*/  LDC R1, c[0x0][0x37c] ;  /* 0x0000df00ff017b82 */ /* 0x000fe20000000800 */
[----:B------:R-:W-:Y:S05]  /*0010*/  EXIT ;  /* 0x000000000000794d */ /* 0x000fea0003800000 */
.L_x_18:
        /* <DEDUP_REMOVED lines=14> */
.L_x_63:


//--------------------- .text._ZN7cutlass13device_kernelIN5flash11enable_sm90INS1_16FlashAttnFwdSm90INS1_25CollectiveMainloopFwdSm90ILi2EN4cute5tupleIJNS5_1CILi1EEES8_S8_EEENS6_IJNS7_ILi128EEENS7_ILi224EEESA_EEELi128ENS_12float_e4m3_tEfNS_4arch4Sm90ELb0ELb0ELb0ELb1ELb0ELb0ELb0ELb1ELb1ELb1ELb1ELb0EEENS1_21CollectiveEpilogueFwdINS6_IJSA_SA_SB_EEES9_NS_10bfloat16_tESF_Li256ELb1ELb1ELb1ELb1EEENS1_36VarlenDynamicPersistentTileSchedulerILi128ELi224ELi256ELi128ELb1ELb1ELb1ELb0ELb1ELb1EEEEEEEEEvNT_6ParamsE --------------------------
	.section	.text._ZN7cutlass13device_kernelIN5flash11enable_sm90INS1_16FlashAttnFwdSm90INS1_25CollectiveMainloopFwdSm90ILi2EN4cute5tupleIJNS5_1CILi1EEES8_S8_EEENS6_IJNS7_ILi128EEENS7_ILi224EEESA_EEELi128ENS_12float_e4m3_tEfNS_4arch4Sm90ELb0ELb0ELb0ELb1ELb0ELb0ELb0ELb1ELb1ELb1ELb1ELb0EEENS1_21CollectiveEpilogueFwdINS6_IJSA_SA_SB_EEES9_NS_10bfloat16_tESF_Li256ELb1ELb1ELb1ELb1EEENS1_36VarlenDynamicPersistentTileSchedulerILi128ELi224ELi256ELi128ELb1ELb1ELb1ELb0ELb1ELb1EEEEEEEEEvNT_6ParamsE,"ax",@progbits
	.align	128
.text._ZN7cutlass13device_kernelIN5flash11enable_sm90INS1_16FlashAttnFwdSm90INS1_25CollectiveMainloopFwdSm90ILi2EN4cute5tupleIJNS5_1CILi1EEES8_S8_EEENS6_IJNS7_ILi128EEENS7_ILi224EEESA_EEELi128ENS_12float_e4m3_tEfNS_4arch4Sm90ELb0ELb0ELb0ELb1ELb0ELb0ELb0ELb1ELb1ELb1ELb1ELb0EEENS1_21CollectiveEpilogueFwdINS6_IJSA_SA_SB_EEES9_NS_10bfloat16_tESF_Li256ELb1ELb1ELb1ELb1EEENS1_36VarlenDynamicPersistentTileSchedulerILi128ELi224ELi256ELi128ELb1ELb1ELb1ELb0ELb1ELb1EEEEEEEEEvNT_6ParamsE:
        .type           _ZN7cutlass13device_kernelIN5flash11enable_sm90INS1_16FlashAttnFwdSm90INS1_25CollectiveMainloopFwdSm90ILi2EN4cute5tupleIJNS5_1CILi1EEES8_S8_EEENS6_IJNS7_ILi128EEENS7_ILi224EEESA_EEELi128ENS_12float_e4m3_tEfNS_4arch4Sm90ELb0ELb0ELb0ELb1ELb0ELb0ELb0ELb1ELb1ELb1ELb1ELb0EEENS1_21CollectiveEpilogueFwdINS6_IJSA_SA_SB_EEES9_NS_10bfloat16_tESF_Li256ELb1ELb1ELb1ELb1EEENS1_36VarlenDynamicPersistentTileSchedulerILi128ELi224ELi256ELi128ELb1ELb1ELb1ELb0ELb1ELb1EEEEEEEEEvNT_6ParamsE,@function
        .size           _ZN7cutlass13device_kernelIN5flash11enable_sm90INS1_16FlashAttnFwdSm90INS1_25CollectiveMainloopFwdSm90ILi2EN4cute5tupleIJNS5_1CILi1EEES8_S8_EEENS6_IJNS7_ILi128EEENS7_ILi224EEESA_EEELi128ENS_12float_e4m3_tEfNS_4arch4Sm90ELb0ELb0ELb0ELb1ELb0ELb0ELb0ELb1ELb1ELb1ELb1ELb0EEENS1_21CollectiveEpilogueFwdINS6_IJSA_SA_SB_EEES9_NS_10bfloat16_tESF_Li256ELb1ELb1ELb1ELb1EEENS1_36VarlenDynamicPersistentTileSchedulerILi128ELi224ELi256ELi128ELb1ELb1ELb1ELb0ELb1ELb1EEEEEEEEEvNT_6ParamsE,(.L_x_64 - _ZN7cutlass13device_kernelIN5flash11enable_sm90INS1_16FlashAttnFwdSm90INS1_25CollectiveMainloopFwdSm90ILi2EN4cute5tupleIJNS5_1CILi1EEES8_S8_EEENS6_IJNS7_ILi128EEENS7_ILi224EEESA_EEELi128ENS_12float_e4m3_tEfNS_4arch4Sm90ELb0ELb0ELb0ELb1ELb0ELb0ELb0ELb1ELb1ELb1ELb1ELb0EEENS1_21CollectiveEpilogueFwdINS6_IJSA_SA_SB_EEES9_NS_10bfloat16_tESF_Li256ELb1ELb1ELb1ELb1EEENS1_36VarlenDynamicPersistentTileSchedulerILi128ELi224ELi256ELi128ELb1ELb1ELb1ELb0ELb1ELb1EEEEEEEEEvNT_6ParamsE)
        .other          _ZN7cutlass13device_kernelIN5flash11enable_sm90INS1_16FlashAttnFwdSm90INS1_25CollectiveMainloopFwdSm90ILi2EN4cute5tupleIJNS5_1CILi1EEES8_S8_EEENS6_IJNS7_ILi128EEENS7_ILi224EEESA_EEELi128ENS_12float_e4m3_tEfNS_4arch4Sm90ELb0ELb0ELb0ELb1ELb0ELb0ELb0ELb1ELb1ELb1ELb1ELb0EEENS1_21CollectiveEpilogueFwdINS6_IJSA_SA_SB_EEES9_NS_10bfloat16_tESF_Li256ELb1ELb1ELb1ELb1EEENS1_36VarlenDynamicPersistentTileSchedulerILi128ELi224ELi256ELi128ELb1ELb1ELb1ELb0ELb1ELb1EEEEEEEEEvNT_6ParamsE,@"STO_CUDA_ENTRY STV_DEFAULT"
_ZN7cutlass13device_kernelIN5flash11enable_sm90INS1_16FlashAttnFwdSm90INS1_25CollectiveMainloopFwdSm90ILi2EN4cute5tupleIJNS5_1CILi1EEES8_S8_EEENS6_IJNS7_ILi128EEENS7_ILi224EEESA_EEELi128ENS_12float_e4m3_tEfNS_4arch4Sm90ELb0ELb0ELb0ELb1ELb0ELb0ELb0ELb1ELb1ELb1ELb1ELb0EEENS1_21CollectiveEpilogueFwdINS6_IJSA_SA_SB_EEES9_NS_10bfloat16_tESF_Li256ELb1ELb1ELb1ELb1EEENS1_36VarlenDynamicPersistentTileSchedulerILi128ELi224ELi256ELi128ELb1ELb1ELb1ELb0ELb1ELb1EEEEEEEEEvNT_6ParamsE:
[----:B------:R-:W-:Y:S01]  /*0000*/  LDC R1, c[0x0][0x37c] ;  /* 0x0000df00ff017b82 */ /* 0x000fe20000000800 */
[----:B------:R-:W-:Y:S05]  /*0010*/  EXIT ;  /* 0x000000000000794d */ /* 0x000fea0003800000 */
.L_x_19:
        /* <DEDUP_REMOVED lines=14> */
.L_x_64:


//--------------------- .text._ZN7cutlass13device_kernelIN5flash11enable_sm90INS1_16FlashAttnFwdSm90INS1_25CollectiveMainloopFwdSm90ILi2EN4cute5tupleIJNS5_1CILi1EEES8_S8_EEENS6_IJNS7_ILi128EEENS7_ILi224EEESA_EEELi128ENS_12float_e4m3_tEfNS_4arch4Sm90ELb0ELb0ELb0ELb1ELb0ELb1ELb0ELb1ELb1ELb1ELb1ELb0EEENS1_21CollectiveEpilogueFwdINS6_IJSA_SA_SB_EEES9_NS_10bfloat16_tESF_Li256ELb1ELb1ELb1ELb1EEENS1_36VarlenDynamicPersistentTileSchedulerILi128ELi224ELi256ELi128ELb1ELb1ELb1ELb0ELb1ELb1EEEEEEEEEvNT_6ParamsE --------------------------
	.section	.text._ZN7cutlass13device_kernelIN5flash11enable_sm90INS1_16FlashAttnFwdSm90INS1_25CollectiveMainloopFwdSm90ILi2EN4cute5tupleIJNS5_1CILi1EEES8_S8_EEENS6_IJNS7_ILi128EEENS7_ILi224EEESA_EEELi128ENS_12float_e4m3_tEfNS_4arch4Sm90ELb0ELb0ELb0ELb1ELb0ELb1ELb0ELb1ELb1ELb1ELb1ELb0EEENS1_21CollectiveEpilogueFwdINS6_IJSA_SA_SB_EEES9_NS_10bfloat16_tESF_Li256ELb1ELb1ELb1ELb1EEENS1_36VarlenDynamicPersistentTileSchedulerILi128ELi224ELi256ELi128ELb1ELb1ELb1ELb0ELb1ELb1EEEEEEEEEvNT_6ParamsE,"ax",@progbits
	.align	128
.text._ZN7cutlass13device_kernelIN5flash11enable_sm90INS1_16FlashAttnFwdSm90INS1_25CollectiveMainloopFwdSm90ILi2EN4cute5tupleIJNS5_1CILi1EEES8_S8_EEENS6_IJNS7_ILi128EEENS7_ILi224EEESA_EEELi128ENS_12float_e4m3_tEfNS_4arch4Sm90ELb0ELb0ELb0ELb1ELb0ELb1ELb0ELb1ELb1ELb1ELb1ELb0EEENS1_21CollectiveEpilogueFwdINS6_IJSA_SA_SB_EEES9_NS_10bfloat16_tESF_Li256ELb1ELb1ELb1ELb1EEENS1_36VarlenDynamicPersistentTileSchedulerILi128ELi224ELi256ELi128ELb1ELb1ELb1ELb0ELb1ELb1EEEEEEEEEvNT_6ParamsE:
        .type           _ZN7cutlass13device_kernelIN5flash11enable_sm90INS1_16FlashAttnFwdSm90INS1_25CollectiveMainloopFwdSm90ILi2EN4cute5tupleIJNS5_1CILi1EEES8_S8_EEENS6_IJNS7_ILi128EEENS7_ILi224EEESA_EEELi128ENS_12float_e4m3_tEfNS_4arch4Sm90ELb0ELb0ELb0ELb1ELb0ELb1ELb0ELb1ELb1ELb1ELb1ELb0EEENS1_21CollectiveEpilogueFwdINS6_IJSA_SA_SB_EEES9_NS_10bfloat16_tESF_Li256ELb1ELb1ELb1ELb1EEENS1_36VarlenDynamicPersistentTileSchedulerILi128ELi224ELi256ELi128ELb1ELb1ELb1ELb0ELb1ELb1EEEEEEEEEvNT_6ParamsE,@function
        .size           _ZN7cutlass13device_kernelIN5flash11enable_sm90INS1_16FlashAttnFwdSm90INS1_25CollectiveMainloopFwdSm90ILi2EN4cute5tupleIJNS5_1CILi1EEES8_S8_EEENS6_IJNS7_ILi128EEENS7_ILi224EEESA_EEELi128ENS_12float_e4m3_tEfNS_4arch4Sm90ELb0ELb0ELb0ELb1ELb0ELb1ELb0ELb1ELb1ELb1ELb1ELb0EEENS1_21CollectiveEpilogueFwdINS6_IJSA_SA_SB_EEES9_NS_10bfloat16_tESF_Li256ELb1ELb1ELb1ELb1EEENS1_36VarlenDynamicPersistentTileSchedulerILi128ELi224ELi256ELi128ELb1ELb1ELb1ELb0ELb1ELb1EEEEEEEEEvNT_6ParamsE,(.L_x_65 - _ZN7cutlass13device_kernelIN5flash11enable_sm90INS1_16FlashAttnFwdSm90INS1_25CollectiveMainloopFwdSm90ILi2EN4cute5tupleIJNS5_1CILi1EEES8_S8_EEENS6_IJNS7_ILi128EEENS7_ILi224EEESA_EEELi128ENS_12float_e4m3_tEfNS_4arch4Sm90ELb0ELb0ELb0ELb1ELb0ELb1ELb0ELb1ELb1ELb1ELb1ELb0EEENS1_21CollectiveEpilogueFwdINS6_IJSA_SA_SB_EEES9_NS_10bfloat16_tESF_Li256ELb1ELb1ELb1ELb1EEENS1_36VarlenDynamicPersistentTileSchedulerILi128ELi224ELi256ELi128ELb1ELb1ELb1ELb0ELb1ELb1EEEEEEEEEvNT_6ParamsE)
        .other          _ZN7cutlass13device_kernelIN5flash11enable_sm90INS1_16FlashAttnFwdSm90INS1_25CollectiveMainloopFwdSm90ILi2EN4cute5tupleIJNS5_1CILi1EEES8_S8_EEENS6_IJNS7_ILi128EEENS7_ILi224EEESA_EEELi128ENS_12float_e4m3_tEfNS_4arch4Sm90ELb0ELb0ELb0ELb1ELb0ELb1ELb0ELb1ELb1ELb1ELb1ELb0EEENS1_21CollectiveEpilogueFwdINS6_IJSA_SA_SB_EEES9_NS_10bfloat16_tESF_Li256ELb1ELb1ELb1ELb1EEENS1_36VarlenDynamicPersistentTileSchedulerILi128ELi224ELi256ELi128ELb1ELb1ELb1ELb0ELb1ELb1EEEEEEEEEvNT_6ParamsE,@"STO_CUDA_ENTRY STV_DEFAULT"
_ZN7cutlass13device_kernelIN5flash11enable_sm90INS1_16FlashAttnFwdSm90INS1_25CollectiveMainloopFwdSm90ILi2EN4cute5tupleIJNS5_1CILi1EEES8_S8_EEENS6_IJNS7_ILi128EEENS7_ILi224EEESA_EEELi128ENS_12float_e4m3_tEfNS_4arch4Sm90ELb0ELb0ELb0ELb1ELb0ELb1ELb0ELb1ELb1ELb1ELb1ELb0EEENS1_21CollectiveEpilogueFwdINS6_IJSA_SA_SB_EEES9_NS_10bfloat16_tESF_Li256ELb1ELb1ELb1ELb1EEENS1_36VarlenDynamicPersistentTileSchedulerILi128ELi224ELi256ELi128ELb1ELb1ELb1ELb0ELb1ELb1EEEEEEEEEvNT_6ParamsE:
[----:B------:R-:W-:Y:S01]  /*0000*/  LDC R1, c[0x0][0x37c] ;  /* 0x0000df00ff017b82 */ /* 0x000fe20000000800 */
[----:B------:R-:W-:Y:S05]  /*0010*/  EXIT ;  /* 0x000000000000794d */ /* 0x000fea0003800000 */
.L_x_20:
        /* <DEDUP_REMOVED lines=14> */
.L_x_65:


//--------------------- .text._ZN7cutlass13device_kernelIN5flash11enable_sm90INS1_16FlashAttnFwdSm90INS1_25CollectiveMainloopFwdSm90ILi2EN4cute5tupleIJNS5_1CILi1EEES8_S8_EEENS6_IJNS7_ILi128EEENS7_ILi224EEESA_EEELi128ENS_12float_e4m3_tEfNS_4arch4Sm90ELb0ELb1ELb0ELb0ELb0ELb0ELb0ELb1ELb1ELb1ELb1ELb0EEENS1_21CollectiveEpilogueFwdINS6_IJSA_SA_SB_EEES9_NS_10bfloat16_tESF_Li256ELb0ELb1ELb1ELb1EEENS1_19SingleTileSchedulerILb0ELb1ELb1ELi128EEEEEEEEEvNT_6ParamsE --------------------------
	.section	.text._ZN7cutlass13device_kernelIN5flash11enable_sm90INS1_16FlashAttnFwdSm90INS1_25CollectiveMainloopFwdSm90ILi2EN4cute5tupleIJNS5_1CILi1EEES8_S8_EEENS6_IJNS7_ILi128EEENS7_ILi224EEESA_EEELi128ENS_12float_e4m3_tEfNS_4arch4Sm90ELb0ELb1ELb0ELb0ELb0ELb0ELb0ELb1ELb1ELb1ELb1ELb0EEENS1_21CollectiveEpilogueFwdINS6_IJSA_SA_SB_EEES9_NS_10bfloat16_tESF_Li256ELb0ELb1ELb1ELb1EEENS1_19SingleTileSchedulerILb0ELb1ELb1ELi128EEEEEEEEEvNT_6ParamsE,"ax",@progbits
	.align	128
.text._ZN7cutlass13device_kernelIN5flash11enable_sm90INS1_16FlashAttnFwdSm90INS1_25CollectiveMainloopFwdSm90ILi2EN4cute5tupleIJNS5_1CILi1EEES8_S8_EEENS6_IJNS7_ILi128EEENS7_ILi224EEESA_EEELi128ENS_12float_e4m3_tEfNS_4arch4Sm90ELb0ELb1ELb0ELb0ELb0ELb0ELb0ELb1ELb1ELb1ELb1ELb0EEENS1_21CollectiveEpilogueFwdINS6_IJSA_SA_SB_EEES9_NS_10bfloat16_tESF_Li256ELb0ELb1ELb1ELb1EEENS1_19SingleTileSchedulerILb0ELb1ELb1ELi128EEEEEEEEEvNT_6ParamsE:
        .type           _ZN7cutlass13device_kernelIN5flash11enable_sm90INS1_16FlashAttnFwdSm90INS1_25CollectiveMainloopFwdSm90ILi2EN4cute5tupleIJNS5_1CILi1EEES8_S8_EEENS6_IJNS7_ILi128EEENS7_ILi224EEESA_EEELi128ENS_12float_e4m3_tEfNS_4arch4Sm90ELb0ELb1ELb0ELb0ELb0ELb0ELb0ELb1ELb1ELb1ELb1ELb0EEENS1_21CollectiveEpilogueFwdINS6_IJSA_SA_SB_EEES9_NS_10bfloat16_tESF_Li256ELb0ELb1ELb1ELb1EEENS1_19SingleTileSchedulerILb0ELb1ELb1ELi128EEEEEEEEEvNT_6ParamsE,@function
        .size           _ZN7cutlass13device_kernelIN5flash11enable_sm90INS1_16FlashAttnFwdSm90INS1_25CollectiveMainloopFwdSm90ILi2EN4cute5tupleIJNS5_1CILi1EEES8_S8_EEENS6_IJNS7_ILi128EEENS7_ILi224EEESA_EEELi128ENS_12float_e4m3_tEfNS_4arch4Sm90ELb0ELb1ELb0ELb0ELb0ELb0ELb0ELb1ELb1ELb1ELb1ELb0EEENS1_21CollectiveEpilogueFwdINS6_IJSA_SA_SB_EEES9_NS_10bfloat16_tESF_Li256ELb0ELb1ELb1ELb1EEENS1_19SingleTileSchedulerILb0ELb1ELb1ELi128EEEEEEEEEvNT_6ParamsE,(.L_x_66 - _ZN7cutlass13device_kernelIN5flash11enable_sm90INS1_16FlashAttnFwdSm90INS1_25CollectiveMainloopFwdSm90ILi2EN4cute5tupleIJNS5_1CILi1EEES8_S8_EEENS6_IJNS7_ILi128EEENS7_ILi224EEESA_EEELi128ENS_12float_e4m3_tEfNS_4arch4Sm90ELb0ELb1ELb0ELb0ELb0ELb0ELb0ELb1ELb1ELb1ELb1ELb0EEENS1_21CollectiveEpilogueFwdINS6_IJSA_SA_SB_EEES9_NS_10bfloat16_tESF_Li256ELb0ELb1ELb1ELb1EEENS1_19SingleTileSchedulerILb0ELb1ELb1ELi128EEEEEEEEEvNT_6ParamsE)
        .other          _ZN7cutlass13device_kernelIN5flash11enable_sm90INS1_16FlashAttnFwdSm90INS1_25CollectiveMainloopFwdSm90ILi2EN4cute5tupleIJNS5_1CILi1EEES8_S8_EEENS6_IJNS7_ILi128EEENS7_ILi224EEESA_EEELi128ENS_12float_e4m3_tEfNS_4arch4Sm90ELb0ELb1ELb0ELb0ELb0ELb0ELb0ELb1ELb1ELb1ELb1ELb0EEENS1_21CollectiveEpilogueFwdINS6_IJSA_SA_SB_EEES9_NS_10bfloat16_tESF_Li256ELb0ELb1ELb1ELb1EEENS1_19SingleTileSchedulerILb0ELb1ELb1ELi128EEEEEEEEEvNT_6ParamsE,@"STO_CUDA_ENTRY STV_DEFAULT"
_ZN7cutlass13device_kernelIN5flash11enable_sm90INS1_16FlashAttnFwdSm90INS1_25CollectiveMainloopFwdSm90ILi2EN4cute5tupleIJNS5_1CILi1EEES8_S8_EEENS6_IJNS7_ILi128EEENS7_ILi224EEESA_EEELi128ENS_12float_e4m3_tEfNS_4arch4Sm90ELb0ELb1ELb0ELb0ELb0ELb0ELb0ELb1ELb1ELb1ELb1ELb0EEENS1_21CollectiveEpilogueFwdINS6_IJSA_SA_SB_EEES9_NS_10bfloat16_tESF_Li256ELb0ELb1ELb1ELb1EEENS1_19SingleTileSchedulerILb0ELb1ELb1ELi128EEEEEEEEEvNT_6ParamsE:
[----:B------:R-:W-:Y:S01]  /*0000*/  LDC R1, c[0x0][0x37c] ;  /* 0x0000df00ff017b82 */ /* 0x000fe20000000800 */
[----:B------:R-:W-:Y:S05]  /*0010*/  EXIT ;  /* 0x000000000000794d */ /* 0x000fea0003800000 */
.L_x_21:
        /* <DEDUP_REMOVED lines=14> */
.L_x_66:


//--------------------- .text._ZN7cutlass13device_kernelIN5flash11enable_sm90INS1_16FlashAttnFwdSm90INS1_25CollectiveMainloopFwdSm90ILi2EN4cute5tupleIJNS5_1CILi1EEES8_S8_EEENS6_IJNS7_ILi128EEENS7_ILi224EEESA_EEELi128ENS_12float_e4m3_tEfNS_4arch4Sm90ELb0ELb1ELb0ELb1ELb0ELb0ELb0ELb1ELb1ELb1ELb1ELb0EEENS1_21CollectiveEpilogueFwdINS6_IJSA_SA_SB_EEES9_NS_10bfloat16_tESF_Li256ELb1ELb1ELb1ELb1EEENS1_36VarlenDynamicPersistentTileSchedulerILi128ELi224ELi256ELi128ELb1ELb1ELb1ELb1ELb0ELb1EEEEEEEEEvNT_6ParamsE --------------------------
	.section	.text._ZN7cutlass13device_kernelIN5flash11enable_sm90INS1_16FlashAttnFwdSm90INS1_25CollectiveMainloopFwdSm90ILi2EN4cute5tupleIJNS5_1CILi1EEES8_S8_EEENS6_IJNS7_ILi128EEENS7_ILi224EEESA_EEELi128ENS_12float_e4m3_tEfNS_4arch4Sm90ELb0ELb1ELb0ELb1ELb0ELb0ELb0ELb1ELb1ELb1ELb1ELb0EEENS1_21CollectiveEpilogueFwdINS6_IJSA_SA_SB_EEES9_NS_10bfloat16_tESF_Li256ELb1ELb1ELb1ELb1EEENS1_36VarlenDynamicPersistentTileSchedulerILi128ELi224ELi256ELi128ELb1ELb1ELb1ELb1ELb0ELb1EEEEEEEEEvNT_6ParamsE,"ax",@progbits
	.align	128
.text._ZN7cutlass13device_kernelIN5flash11enable_sm90INS1_16FlashAttnFwdSm90INS1_25CollectiveMainloopFwdSm90ILi2EN4cute5tupleIJNS5_1CILi1EEES8_S8_EEENS6_IJNS7_ILi128EEENS7_ILi224EEESA_EEELi128ENS_12float_e4m3_tEfNS_4arch4Sm90ELb0ELb1ELb0ELb1ELb0ELb0ELb0ELb1ELb1ELb1ELb1ELb0EEENS1_21CollectiveEpilogueFwdINS6_IJSA_SA_SB_EEES9_NS_10bfloat16_tESF_Li256ELb1ELb1ELb1ELb1EEENS1_36VarlenDynamicPersistentTileSchedulerILi128ELi224ELi256ELi128ELb1ELb1ELb1ELb1ELb0ELb1EEEEEEEEEvNT_6ParamsE:
        .type           _ZN7cutlass13device_kernelIN5flash11enable_sm90INS1_16FlashAttnFwdSm90INS1_25CollectiveMainloopFwdSm90ILi2EN4cute5tupleIJNS5_1CILi1EEES8_S8_EEENS6_IJNS7_ILi128EEENS7_ILi224EEESA_EEELi128ENS_12float_e4m3_tEfNS_4arch4Sm90ELb0ELb1ELb0ELb1ELb0ELb0ELb0ELb1ELb1ELb1ELb1ELb0EEENS1_21CollectiveEpilogueFwdINS6_IJSA_SA_SB_EEES9_NS_10bfloat16_tESF_Li256ELb1ELb1ELb1ELb1EEENS1_36VarlenDynamicPersistentTileSchedulerILi128ELi224ELi256ELi128ELb1ELb1ELb1ELb1ELb0ELb1EEEEEEEEEvNT_6ParamsE,@function
        .size           _ZN7cutlass13device_kernelIN5flash11enable_sm90INS1_16FlashAttnFwdSm90INS1_25CollectiveMainloopFwdSm90ILi2EN4cute5tupleIJNS5_1CILi1EEES8_S8_EEENS6_IJNS7_ILi128EEENS7_ILi224EEESA_EEELi128ENS_12float_e4m3_tEfNS_4arch4Sm90ELb0ELb1ELb0ELb1ELb0ELb0ELb0ELb1ELb1ELb1ELb1ELb0EEENS1_21CollectiveEpilogueFwdINS6_IJSA_SA_SB_EEES9_NS_10bfloat16_tESF_Li256ELb1ELb1ELb1ELb1EEENS1_36VarlenDynamicPersistentTileSchedulerILi128ELi224ELi256ELi128ELb1ELb1ELb1ELb1ELb0ELb1EEEEEEEEEvNT_6ParamsE,(.L_x_67 - _ZN7cutlass13device_kernelIN5flash11enable_sm90INS1_16FlashAttnFwdSm90INS1_25CollectiveMainloopFwdSm90ILi2EN4cute5tupleIJNS5_1CILi1EEES8_S8_EEENS6_IJNS7_ILi128EEENS7_ILi224EEESA_EEELi128ENS_12float_e4m3_tEfNS_4arch4Sm90ELb0ELb1ELb0ELb1ELb0ELb0ELb0ELb1ELb1ELb1ELb1ELb0EEENS1_21CollectiveEpilogueFwdINS6_IJSA_SA_SB_EEES9_NS_10bfloat16_tESF_Li256ELb1ELb1ELb1ELb1EEENS1_36VarlenDynamicPersistentTileSchedulerILi128ELi224ELi256ELi128ELb1ELb1ELb1ELb1ELb0ELb1EEEEEEEEEvNT_6ParamsE)
        .other          _ZN7cutlass13device_kernelIN5flash11enable_sm90INS1_16FlashAttnFwdSm90INS1_25CollectiveMainloopFwdSm90ILi2EN4cute5tupleIJNS5_1CILi1EEES8_S8_EEENS6_IJNS7_ILi128EEENS7_ILi224EEESA_EEELi128ENS_12float_e4m3_tEfNS_4arch4Sm90ELb0ELb1ELb0ELb1ELb0ELb0ELb0ELb1ELb1ELb1ELb1ELb0EEENS1_21CollectiveEpilogueFwdINS6_IJSA_SA_SB_EEES9_NS_10bfloat16_tESF_Li256ELb1ELb1ELb1ELb1EEENS1_36VarlenDynamicPersistentTileSchedulerILi128ELi224ELi256ELi128ELb1ELb1ELb1ELb1ELb0ELb1EEEEEEEEEvNT_6ParamsE,@"STO_CUDA_ENTRY STV_DEFAULT"
_ZN7cutlass13device_kernelIN5flash11enable_sm90INS1_16FlashAttnFwdSm90INS1_25CollectiveMainloopFwdSm90ILi2EN4cute5tupleIJNS5_1CILi1EEES8_S8_EEENS6_IJNS7_ILi128EEENS7_ILi224EEESA_EEELi128ENS_12float_e4m3_tEfNS_4arch4Sm90ELb0ELb1ELb0ELb1ELb0ELb0ELb0ELb1ELb1ELb1ELb1ELb0EEENS1_21CollectiveEpilogueFwdINS6_IJSA_SA_SB_EEES9_NS_10bfloat16_tESF_Li256ELb1ELb1ELb1ELb1EEENS1_36VarlenDynamicPersistentTileSchedulerILi128ELi224ELi256ELi128ELb1ELb1ELb1ELb1ELb0ELb1EEEEEEEEEvNT_6ParamsE:
[----:B------:R-:W-:Y:S01]  /*0000*/  LDC R1, c[0x0][0x37c] ;  /* 0x0000df00ff017b82 */ /* 0x000fe20000000800 */
[----:B------:R-:W-:Y:S05]  /*0010*/  EXIT ;  /* 0x000000000000794d */ /* 0x000fea0003800000 */
.L_x_22:
        /* <DEDUP_REMOVED lines=14> */
.L_x_67:


//--------------------- .text._ZN7cutlass13device_kernelIN5flash11enable_sm90INS1_16FlashAttnFwdSm90INS1_25CollectiveMainloopFwdSm90ILi2EN4cute5tupleIJNS5_1CILi1EEES8_S8_EEENS6_IJNS7_ILi128EEENS7_ILi224EEESA_EEELi128ENS_12float_e4m3_tEfNS_4arch4Sm90ELb0ELb1ELb0ELb1ELb0ELb1ELb0ELb1ELb1ELb1ELb1ELb0EEENS1_21CollectiveEpilogueFwdINS6_IJSA_SA_SB_EEES9_NS_10bfloat16_tESF_Li256ELb1ELb1ELb1ELb1EEENS1_36VarlenDynamicPersistentTileSchedulerILi128ELi224ELi256ELi128ELb1ELb1ELb1ELb1ELb0ELb1EEEEEEEEEvNT_6ParamsE --------------------------
	.section	.text._ZN7cutlass13device_kernelIN5flash11enable_sm90INS1_16FlashAttnFwdSm90INS1_25CollectiveMainloopFwdSm90ILi2EN4cute5tupleIJNS5_1CILi1EEES8_S8_EEENS6_IJNS7_ILi128EEENS7_ILi224EEESA_EEELi128ENS_12float_e4m3_tEfNS_4arch4Sm90ELb0ELb1ELb0ELb1ELb0ELb1ELb0ELb1ELb1ELb1ELb1ELb0EEENS1_21CollectiveEpilogueFwdINS6_IJSA_SA_SB_EEES9_NS_10bfloat16_tESF_Li256ELb1ELb1ELb1ELb1EEENS1_36VarlenDynamicPersistentTileSchedulerILi128ELi224ELi256ELi128ELb1ELb1ELb1ELb1ELb0ELb1EEEEEEEEEvNT_6ParamsE,"ax",@progbits
	.align	128
.text._ZN7cutlass13device_kernelIN5flash11enable_sm90INS1_16FlashAttnFwdSm90INS1_25CollectiveMainloopFwdSm90ILi2EN4cute5tupleIJNS5_1CILi1EEES8_S8_EEENS6_IJNS7_ILi128EEENS7_ILi224EEESA_EEELi128ENS_12float_e4m3_tEfNS_4arch4Sm90ELb0ELb1ELb0ELb1ELb0ELb1ELb0ELb1ELb1ELb1ELb1ELb0EEENS1_21CollectiveEpilogueFwdINS6_IJSA_SA_SB_EEES9_NS_10bfloat16_tESF_Li256ELb1ELb1ELb1ELb1EEENS1_36VarlenDynamicPersistentTileSchedulerILi128ELi224ELi256ELi128ELb1ELb1ELb1ELb1ELb0ELb1EEEEEEEEEvNT_6ParamsE:
        .type           _ZN7cutlass13device_kernelIN5flash11enable_sm90INS1_16FlashAttnFwdSm90INS1_25CollectiveMainloopFwdSm90ILi2EN4cute5tupleIJNS5_1CILi1EEES8_S8_EEENS6_IJNS7_ILi128EEENS7_ILi224EEESA_EEELi128ENS_12float_e4m3_tEfNS_4arch4Sm90ELb0ELb1ELb0ELb1ELb0ELb1ELb0ELb1ELb1ELb1ELb1ELb0EEENS1_21CollectiveEpilogueFwdINS6_IJSA_SA_SB_EEES9_NS_10bfloat16_tESF_Li256ELb1ELb1ELb1ELb1EEENS1_36VarlenDynamicPersistentTileSchedulerILi128ELi224ELi256ELi128ELb1ELb1ELb1ELb1ELb0ELb1EEEEEEEEEvNT_6ParamsE,@function
        .size           _ZN7cutlass13device_kernelIN5flash11enable_sm90INS1_16FlashAttnFwdSm90INS1_25CollectiveMainloopFwdSm90ILi2EN4cute5tupleIJNS5_1CILi1EEES8_S8_EEENS6_IJNS7_ILi128EEENS7_ILi224EEESA_EEELi128ENS_12float_e4m3_tEfNS_4arch4Sm90ELb0ELb1ELb0ELb1ELb0ELb1ELb0ELb1ELb1ELb1ELb1ELb0EEENS1_21CollectiveEpilogueFwdINS6_IJSA_SA_SB_EEES9_NS_10bfloat16_tESF_Li256ELb1ELb1ELb1ELb1EEENS1_36VarlenDynamicPersistentTileSchedulerILi128ELi224ELi256ELi128ELb1ELb1ELb1ELb1ELb0ELb1EEEEEEEEEvNT_6ParamsE,(.L_x_68 - _ZN7cutlass13device_kernelIN5flash11enable_sm90INS1_16FlashAttnFwdSm90INS1_25CollectiveMainloopFwdSm90ILi2EN4cute5tupleIJNS5_1CILi1EEES8_S8_EEENS6_IJNS7_ILi128EEENS7_ILi224EEESA_EEELi128ENS_12float_e4m3_tEfNS_4arch4Sm90ELb0ELb1ELb0ELb1ELb0ELb1ELb0ELb1ELb1ELb1ELb1ELb0EEENS1_21CollectiveEpilogueFwdINS6_IJSA_SA_SB_EEES9_NS_10bfloat16_tESF_Li256ELb1ELb1ELb1ELb1EEENS1_36VarlenDynamicPersistentTileSchedulerILi128ELi224ELi256ELi128ELb1ELb1ELb1ELb1ELb0ELb1EEEEEEEEEvNT_6ParamsE)
        .other          _ZN7cutlass13device_kernelIN5flash11enable_sm90INS1_16FlashAttnFwdSm90INS1_25CollectiveMainloopFwdSm90ILi2EN4cute5tupleIJNS5_1CILi1EEES8_S8_EEENS6_IJNS7_ILi128EEENS7_ILi224EEESA_EEELi128ENS_12float_e4m3_tEfNS_4arch4Sm90ELb0ELb1ELb0ELb1ELb0ELb1ELb0ELb1ELb1ELb1ELb1ELb0EEENS1_21CollectiveEpilogueFwdINS6_IJSA_SA_SB_EEES9_NS_10bfloat16_tESF_Li256ELb1ELb1ELb1ELb1EEENS1_36VarlenDynamicPersistentTileSchedulerILi128ELi224ELi256ELi128ELb1ELb1ELb1ELb1ELb0ELb1EEEEEEEEEvNT_6ParamsE,@"STO_CUDA_ENTRY STV_DEFAULT"
_ZN7cutlass13device_kernelIN5flash11enable_sm90INS1_16FlashAttnFwdSm90INS1_25CollectiveMainloopFwdSm90ILi2EN4cute5tupleIJNS5_1CILi1EEES8_S8_EEENS6_IJNS7_ILi128EEENS7_ILi224EEESA_EEELi128ENS_12float_e4m3_tEfNS_4arch4Sm90ELb0ELb1ELb0ELb1ELb0ELb1ELb0ELb1ELb1ELb1ELb1ELb0EEENS1_21CollectiveEpilogueFwdINS6_IJSA_SA_SB_EEES9_NS_10bfloat16_tESF_Li256ELb1ELb1ELb1ELb1EEENS1_36VarlenDynamicPersistentTileSchedulerILi128ELi224ELi256ELi128ELb1ELb1ELb1ELb1ELb0ELb1EEEEEEEEEvNT_6ParamsE:
[----:B------:R-:W-:Y:S01]  /*0000*/  LDC R1, c[0x0][0x37c] ;  /* 0x0000df00ff017b82 */ /* 0x000fe20000000800 */
[----:B------:R-:W-:Y:S05]  /*0010*/  EXIT ;  /* 0x000000000000794d */ /* 0x000fea0003800000 */
.L_x_23:
        /* <DEDUP_REMOVED lines=14> */
.L_x_68:


//--------------------- .text._ZN7cutlass13device_kernelIN5flash11enable_sm90INS1_16FlashAttnFwdSm90INS1_25CollectiveMainloopFwdSm90ILi2EN4cute5tupleIJNS5_1CILi1EEES8_S8_EEENS6_IJNS7_ILi128EEENS7_ILi224EEESA_EEELi128ENS_12float_e4m3_tEfNS_4arch4Sm90ELb1ELb0ELb0ELb0ELb0ELb0ELb0ELb1ELb1ELb1ELb1ELb0EEENS1_21CollectiveEpilogueFwdINS6_IJSA_SA_SB_EEES9_NS_10bfloat16_tESF_Li256ELb0ELb1ELb1ELb1EEENS1_19SingleTileSchedulerILb0ELb1ELb1ELi128EEEEEEEEEvNT_6ParamsE --------------------------
	.section	.text._ZN7cutlass13device_kernelIN5flash11enable_sm90INS1_16FlashAttnFwdSm90INS1_25CollectiveMainloopFwdSm90ILi2EN4cute5tupleIJNS5_1CILi1EEES8_S8_EEENS6_IJNS7_ILi128EEENS7_ILi224EEESA_EEELi128ENS_12float_e4m3_tEfNS_4arch4Sm90ELb1ELb0ELb0ELb0ELb0ELb0ELb0ELb1ELb1ELb1ELb1ELb0EEENS1_21CollectiveEpilogueFwdINS6_IJSA_SA_SB_EEES9_NS_10bfloat16_tESF_Li256ELb0ELb1ELb1ELb1EEENS1_19SingleTileSchedulerILb0ELb1ELb1ELi128EEEEEEEEEvNT_6ParamsE,"ax",@progbits
	.align	128
.text._ZN7cutlass13device_kernelIN5flash11enable_sm90INS1_16FlashAttnFwdSm90INS1_25CollectiveMainloopFwdSm90ILi2EN4cute5tupleIJNS5_1CILi1EEES8_S8_EEENS6_IJNS7_ILi128EEENS7_ILi224EEESA_EEELi128ENS_12float_e4m3_tEfNS_4arch4Sm90ELb1ELb0ELb0ELb0ELb0ELb0ELb0ELb1ELb1ELb1ELb1ELb0EEENS1_21CollectiveEpilogueFwdINS6_IJSA_SA_SB_EEES9_NS_10bfloat16_tESF_Li256ELb0ELb1ELb1ELb1EEENS1_19SingleTileSchedulerILb0ELb1ELb1ELi128EEEEEEEEEvNT_6ParamsE:
        .type           _ZN7cutlass13device_kernelIN5flash11enable_sm90INS1_16FlashAttnFwdSm90INS1_25CollectiveMainloopFwdSm90ILi2EN4cute5tupleIJNS5_1CILi1EEES8_S8_EEENS6_IJNS7_ILi128EEENS7_ILi224EEESA_EEELi128ENS_12float_e4m3_tEfNS_4arch4Sm90ELb1ELb0ELb0ELb0ELb0ELb0ELb0ELb1ELb1ELb1ELb1ELb0EEENS1_21CollectiveEpilogueFwdINS6_IJSA_SA_SB_EEES9_NS_10bfloat16_tESF_Li256ELb0ELb1ELb1ELb1EEENS1_19SingleTileSchedulerILb0ELb1ELb1ELi128EEEEEEEEEvNT_6ParamsE,@function
        .size           _ZN7cutlass13device_kernelIN5flash11enable_sm90INS1_16FlashAttnFwdSm90INS1_25CollectiveMainloopFwdSm90ILi2EN4cute5tupleIJNS5_1CILi1EEES8_S8_EEENS6_IJNS7_ILi128EEENS7_ILi224EEESA_EEELi128ENS_12float_e4m3_tEfNS_4arch4Sm90ELb1ELb0ELb0ELb0ELb0ELb0ELb0ELb1ELb1ELb1ELb1ELb0EEENS1_21CollectiveEpilogueFwdINS6_IJSA_SA_SB_EEES9_NS_10bfloat16_tESF_Li256ELb0ELb1ELb1ELb1EEENS1_19SingleTileSchedulerILb0ELb1ELb1ELi128EEEEEEEEEvNT_6ParamsE,(.L_x_69 - _ZN7cutlass13device_kernelIN5flash11enable_sm90INS1_16FlashAttnFwdSm90INS1_25CollectiveMainloopFwdSm90ILi2EN4cute5tupleIJNS5_1CILi1EEES8_S8_EEENS6_IJNS7_ILi128EEENS7_ILi224EEESA_EEELi128ENS_12float_e4m3_tEfNS_4arch4Sm90ELb1ELb0ELb0ELb0ELb0ELb0ELb0ELb1ELb1ELb1ELb1ELb0EEENS1_21CollectiveEpilogueFwdINS6_IJSA_SA_SB_EEES9_NS_10bfloat16_tESF_Li256ELb0ELb1ELb1ELb1EEENS1_19SingleTileSchedulerILb0ELb1ELb1ELi128EEEEEEEEEvNT_6ParamsE)
        .other          _ZN7cutlass13device_kernelIN5flash11enable_sm90INS1_16FlashAttnFwdSm90INS1_25CollectiveMainloopFwdSm90ILi2EN4cute5tupleIJNS5_1CILi1EEES8_S8_EEENS6_IJNS7_ILi128EEENS7_ILi224EEESA_EEELi128ENS_12float_e4m3_tEfNS_4arch4Sm90ELb1ELb0ELb0ELb0ELb0ELb0ELb0ELb1ELb1ELb1ELb1ELb0EEENS1_21CollectiveEpilogueFwdINS6_IJSA_SA_SB_EEES9_NS_10bfloat16_tESF_Li256ELb0ELb1ELb1ELb1EEENS1_19SingleTileSchedulerILb0ELb1ELb1ELi128EEEEEEEEEvNT_6ParamsE,@"STO_CUDA_ENTRY STV_DEFAULT"
_ZN7cutlass13device_kernelIN5flash11enable_sm90INS1_16FlashAttnFwdSm90INS1_25CollectiveMainloopFwdSm90ILi2EN4cute5tupleIJNS5_1CILi1EEES8_S8_EEENS6_IJNS7_ILi128EEENS7_ILi224EEESA_EEELi128ENS_12float_e4m3_tEfNS_4arch4Sm90ELb1ELb0ELb0ELb0ELb0ELb0ELb0ELb1ELb1ELb1ELb1ELb0EEENS1_21CollectiveEpilogueFwdINS6_IJSA_SA_SB_EEES9_NS_10bfloat16_tESF_Li256ELb0ELb1ELb1ELb1EEENS1_19SingleTileSchedulerILb0ELb1ELb1ELi128EEEEEEEEEvNT_6ParamsE:
[----:B------:R-:W-:Y:S01]  /*0000*/  LDC R1, c[0x0][0x37c] ;  /* 0x0000df00ff017b82 */ /* 0x000fe20000000800 */
[----:B------:R-:W-:Y:S05]  /*0010*/  EXIT ;  /* 0x000000000000794d */ /* 0x000fea0003800000 */
.L_x_24:
        /* <DEDUP_REMOVED lines=14> */
.L_x_69:


//--------------------- .text._ZN7cutlass13device_kernelIN5flash11enable_sm90INS1_16FlashAttnFwdSm90INS1_25CollectiveMainloopFwdSm90ILi2EN4cute5tupleIJNS5_1CILi1EEES8_S8_EEENS6_IJNS7_ILi128EEENS7_ILi224EEESA_EEELi128ENS_12float_e4m3_tEfNS_4arch4Sm90ELb1ELb0ELb0ELb1ELb0ELb0ELb0ELb1ELb1ELb1ELb1ELb0EEENS1_21CollectiveEpilogueFwdINS6_IJSA_SA_SB_EEES9_NS_10bfloat16_tESF_Li256ELb1ELb1ELb1ELb1EEENS1_36VarlenDynamicPersistentTileSchedulerILi128ELi224ELi256ELi128ELb1ELb1ELb1ELb1ELb1ELb1EEEEEEEEEvNT_6ParamsE --------------------------
	.section	.text._ZN7cutlass13device_kernelIN5flash11enable_sm90INS1_16FlashAttnFwdSm90INS1_25CollectiveMainloopFwdSm90ILi2EN4cute5tupleIJNS5_1CILi1EEES8_S8_EEENS6_IJNS7_ILi128EEENS7_ILi224EEESA_EEELi128ENS_12float_e4m3_tEfNS_4arch4Sm90ELb1ELb0ELb0ELb1ELb0ELb0ELb0ELb1ELb1ELb1ELb1ELb0EEENS1_21CollectiveEpilogueFwdINS6_IJSA_SA_SB_EEES9_NS_10bfloat16_tESF_Li256ELb1ELb1ELb1ELb1EEENS1_36VarlenDynamicPersistentTileSchedulerILi128ELi224ELi256ELi128ELb1ELb1ELb1ELb1ELb1ELb1EEEEEEEEEvNT_6ParamsE,"ax",@progbits
	.align	128
.text._ZN7cutlass13device_kernelIN5flash11enable_sm90INS1_16FlashAttnFwdSm90INS1_25CollectiveMainloopFwdSm90ILi2EN4cute5tupleIJNS5_1CILi1EEES8_S8_EEENS6_IJNS7_ILi128EEENS7_ILi224EEESA_EEELi128ENS_12float_e4m3_tEfNS_4arch4Sm90ELb1ELb0ELb0ELb1ELb0ELb0ELb0ELb1ELb1ELb1ELb1ELb0EEENS1_21CollectiveEpilogueFwdINS6_IJSA_SA_SB_EEES9_NS_10bfloat16_tESF_Li256ELb1ELb1ELb1ELb1EEENS1_36VarlenDynamicPersistentTileSchedulerILi128ELi224ELi256ELi128ELb1ELb1ELb1ELb1ELb1ELb1EEEEEEEEEvNT_6ParamsE:
        .type           _ZN7cutlass13device_kernelIN5flash11enable_sm90INS1_16FlashAttnFwdSm90INS1_25CollectiveMainloopFwdSm90ILi2EN4cute5tupleIJNS5_1CILi1EEES8_S8_EEENS6_IJNS7_ILi128EEENS7_ILi224EEESA_EEELi128ENS_12float_e4m3_tEfNS_4arch4Sm90ELb1ELb0ELb0ELb1ELb0ELb0ELb0ELb1ELb1ELb1ELb1ELb0EEENS1_21CollectiveEpilogueFwdINS6_IJSA_SA_SB_EEES9_NS_10bfloat16_tESF_Li256ELb1ELb1ELb1ELb1EEENS1_36VarlenDynamicPersistentTileSchedulerILi128ELi224ELi256ELi128ELb1ELb1ELb1ELb1ELb1ELb1EEEEEEEEEvNT_6ParamsE,@function
        .size           _ZN7cutlass13device_kernelIN5flash11enable_sm90INS1_16FlashAttnFwdSm90INS1_25CollectiveMainloopFwdSm90ILi2EN4cute5tupleIJNS5_1CILi1EEES8_S8_EEENS6_IJNS7_ILi128EEENS7_ILi224EEESA_EEELi128ENS_12float_e4m3_tEfNS_4arch4Sm90ELb1ELb0ELb0ELb1ELb0ELb0ELb0ELb1ELb1ELb1ELb1ELb0EEENS1_21CollectiveEpilogueFwdINS6_IJSA_SA_SB_EEES9_NS_10bfloat16_tESF_Li256ELb1ELb1ELb1ELb1EEENS1_36VarlenDynamicPersistentTileSchedulerILi128ELi224ELi256ELi128ELb1ELb1ELb1ELb1ELb1ELb1EEEEEEEEEvNT_6ParamsE,(.L_x_70 - _ZN7cutlass13device_kernelIN5flash11enable_sm90INS1_16FlashAttnFwdSm90INS1_25CollectiveMainloopFwdSm90ILi2EN4cute5tupleIJNS5_1CILi1EEES8_S8_EEENS6_IJNS7_ILi128EEENS7_ILi224EEESA_EEELi128ENS_12float_e4m3_tEfNS_4arch4Sm90ELb1ELb0ELb0ELb1ELb0ELb0ELb0ELb1ELb1ELb1ELb1ELb0EEENS1_21CollectiveEpilogueFwdINS6_IJSA_SA_SB_EEES9_NS_10bfloat16_tESF_Li256ELb1ELb1ELb1ELb1EEENS1_36VarlenDynamicPersistentTileSchedulerILi128ELi224ELi256ELi128ELb1ELb1ELb1ELb1ELb1ELb1EEEEEEEEEvNT_6ParamsE)
        .other          _ZN7cutlass13device_kernelIN5flash11enable_sm90INS1_16FlashAttnFwdSm90INS1_25CollectiveMainloopFwdSm90ILi2EN4cute5tupleIJNS5_1CILi1EEES8_S8_EEENS6_IJNS7_ILi128EEENS7_ILi224EEESA_EEELi128ENS_12float_e4m3_tEfNS_4arch4Sm90ELb1ELb0ELb0ELb1ELb0ELb0ELb0ELb1ELb1ELb1ELb1ELb0EEENS1_21CollectiveEpilogueFwdINS6_IJSA_SA_SB_EEES9_NS_10bfloat16_tESF_Li256ELb1ELb1ELb1ELb1EEENS1_36VarlenDynamicPersistentTileSchedulerILi128ELi224ELi256ELi128ELb1ELb1ELb1ELb1ELb1ELb1EEEEEEEEEvNT_6ParamsE,@"STO_CUDA_ENTRY STV_DEFAULT"
_ZN7cutlass13device_kernelIN5flash11enable_sm90INS1_16FlashAttnFwdSm90INS1_25CollectiveMainloopFwdSm90ILi2EN4cute5tupleIJNS5_1CILi1EEES8_S8_EEENS6_IJNS7_ILi128EEENS7_ILi224EEESA_EEELi128ENS_12float_e4m3_tEfNS_4arch4Sm90ELb1ELb0ELb0ELb1ELb0ELb0ELb0ELb1ELb1ELb1ELb1ELb0EEENS1_21CollectiveEpilogueFwdINS6_IJSA_SA_SB_EEES9_NS_10bfloat16_tESF_Li256ELb1ELb1ELb1ELb1EEENS1_36VarlenDynamicPersistentTileSchedulerILi128ELi224ELi256ELi128ELb1ELb1ELb1ELb1ELb1ELb1EEEEEEEEEvNT_6ParamsE:
[----:B------:R-:W-:Y:S01]  /*0000*/  LDC R1, c[0x0][0x37c] ;  /* 0x0000df00ff017b82 */ /* 0x000fe20000000800 */
[----:B------:R-:W-:Y:S05]  /*0010*/  EXIT ;  /* 0x000000000000794d */ /* 0x000fea0003800000 */
.L_x_25:
        /* <DEDUP_REMOVED lines=14> */
.L_x_70:


//--------------------- .text._ZN7cutlass13device_kernelIN5flash11enable_sm90INS1_16FlashAttnFwdSm90INS1_25CollectiveMainloopFwdSm90ILi2EN4cute5tupleIJNS5_1CILi1EEES8_S8_EEENS6_IJNS7_ILi128EEENS7_ILi224EEESA_EEELi128ENS_12float_e4m3_tEfNS_4arch4Sm90ELb1ELb0ELb0ELb1ELb0ELb1ELb0ELb1ELb1ELb1ELb1ELb0EEENS1_21CollectiveEpilogueFwdINS6_IJSA_SA_SB_EEES9_NS_10bfloat16_tESF_Li256ELb1ELb1ELb1ELb1EEENS1_36VarlenDynamicPersistentTileSchedulerILi128ELi224ELi256ELi128ELb1ELb1ELb1ELb1ELb1ELb1EEEEEEEEEvNT_6ParamsE --------------------------
	.section	.text._ZN7cutlass13device_kernelIN5flash11enable_sm90INS1_16FlashAttnFwdSm90INS1_25CollectiveMainloopFwdSm90ILi2EN4cute5tupleIJNS5_1CILi1EEES8_S8_EEENS6_IJNS7_ILi128EEENS7_ILi224EEESA_EEELi128ENS_12float_e4m3_tEfNS_4arch4Sm90ELb1ELb0ELb0ELb1ELb0ELb1ELb0ELb1ELb1ELb1ELb1ELb0EEENS1_21CollectiveEpilogueFwdINS6_IJSA_SA_SB_EEES9_NS_10bfloat16_tESF_Li256ELb1ELb1ELb1ELb1EEENS1_36VarlenDynamicPersistentTileSchedulerILi128ELi224ELi256ELi128ELb1ELb1ELb1ELb1ELb1ELb1EEEEEEEEEvNT_6ParamsE,"ax",@progbits
	.align	128
.text._ZN7cutlass13device_kernelIN5flash11enable_sm90INS1_16FlashAttnFwdSm90INS1_25CollectiveMainloopFwdSm90ILi2EN4cute5tupleIJNS5_1CILi1EEES8_S8_EEENS6_IJNS7_ILi128EEENS7_ILi224EEESA_EEELi128ENS_12float_e4m3_tEfNS_4arch4Sm90ELb1ELb0ELb0ELb1ELb0ELb1ELb0ELb1ELb1ELb1ELb1ELb0EEENS1_21CollectiveEpilogueFwdINS6_IJSA_SA_SB_EEES9_NS_10bfloat16_tESF_Li256ELb1ELb1ELb1ELb1EEENS1_36VarlenDynamicPersistentTileSchedulerILi128ELi224ELi256ELi128ELb1ELb1ELb1ELb1ELb1ELb1EEEEEEEEEvNT_6ParamsE:
        .type           _ZN7cutlass13device_kernelIN5flash11enable_sm90INS1_16FlashAttnFwdSm90INS1_25CollectiveMainloopFwdSm90ILi2EN4cute5tupleIJNS5_1CILi1EEES8_S8_EEENS6_IJNS7_ILi128EEENS7_ILi224EEESA_EEELi128ENS_12float_e4m3_tEfNS_4arch4Sm90ELb1ELb0ELb0ELb1ELb0ELb1ELb0ELb1ELb1ELb1ELb1ELb0EEENS1_21CollectiveEpilogueFwdINS6_IJSA_SA_SB_EEES9_NS_10bfloat16_tESF_Li256ELb1ELb1ELb1ELb1EEENS1_36VarlenDynamicPersistentTileSchedulerILi128ELi224ELi256ELi128ELb1ELb1ELb1ELb1ELb1ELb1EEEEEEEEEvNT_6ParamsE,@function
        .size           _ZN7cutlass13device_kernelIN5flash11enable_sm90INS1_16FlashAttnFwdSm90INS1_25CollectiveMainloopFwdSm90ILi2EN4cute5tupleIJNS5_1CILi1EEES8_S8_EEENS6_IJNS7_ILi128EEENS7_ILi224EEESA_EEELi128ENS_12float_e4m3_tEfNS_4arch4Sm90ELb1ELb0ELb0ELb1ELb0ELb1ELb0ELb1ELb1ELb1ELb1ELb0EEENS1_21CollectiveEpilogueFwdINS6_IJSA_SA_SB_EEES9_NS_10bfloat16_tESF_Li256ELb1ELb1ELb1ELb1EEENS1_36VarlenDynamicPersistentTileSchedulerILi128ELi224ELi256ELi128ELb1ELb1ELb1ELb1ELb1ELb1EEEEEEEEEvNT_6ParamsE,(.L_x_71 - _ZN7cutlass13device_kernelIN5flash11enable_sm90INS1_16FlashAttnFwdSm90INS1_25CollectiveMainloopFwdSm90ILi2EN4cute5tupleIJNS5_1CILi1EEES8_S8_EEENS6_IJNS7_ILi128EEENS7_ILi224EEESA_EEELi128ENS_12float_e4m3_tEfNS_4arch4Sm90ELb1ELb0ELb0ELb1ELb0ELb1ELb0ELb1ELb1ELb1ELb1ELb0EEENS1_21CollectiveEpilogueFwdINS6_IJSA_SA_SB_EEES9_NS_10bfloat16_tESF_Li256ELb1ELb1ELb1ELb1EEENS1_36VarlenDynamicPersistentTileSchedulerILi128ELi224ELi256ELi128ELb1ELb1ELb1ELb1ELb1ELb1EEEEEEEEEvNT_6ParamsE)
        .other          _ZN7cutlass13device_kernelIN5flash11enable_sm90INS1_16FlashAttnFwdSm90INS1_25CollectiveMainloopFwdSm90ILi2EN4cute5tupleIJNS5_1CILi1EEES8_S8_EEENS6_IJNS7_ILi128EEENS7_ILi224EEESA_EEELi128ENS_12float_e4m3_tEfNS_4arch4Sm90ELb1ELb0ELb0ELb1ELb0ELb1ELb0ELb1ELb1ELb1ELb1ELb0EEENS1_21CollectiveEpilogueFwdINS6_IJSA_SA_SB_EEES9_NS_10bfloat16_tESF_Li256ELb1ELb1ELb1ELb1EEENS1_36VarlenDynamicPersistentTileSchedulerILi128ELi224ELi256ELi128ELb1ELb1ELb1ELb1ELb1ELb1EEEEEEEEEvNT_6ParamsE,@"STO_CUDA_ENTRY STV_DEFAULT"
_ZN7cutlass13device_kernelIN5flash11enable_sm90INS1_16FlashAttnFwdSm90INS1_25CollectiveMainloopFwdSm90ILi2EN4cute5tupleIJNS5_1CILi1EEES8_S8_EEENS6_IJNS7_ILi128EEENS7_ILi224EEESA_EEELi128ENS_12float_e4m3_tEfNS_4arch4Sm90ELb1ELb0ELb0ELb1ELb0ELb1ELb0ELb1ELb1ELb1ELb1ELb0EEENS1_21CollectiveEpilogueFwdINS6_IJSA_SA_SB_EEES9_NS_10bfloat16_tESF_Li256ELb1ELb1ELb1ELb1EEENS1_36VarlenDynamicPersistentTileSchedulerILi128ELi224ELi256ELi128ELb1ELb1ELb1ELb1ELb1ELb1EEEEEEEEEvNT_6ParamsE:
[----:B------:R-:W-:Y:S01]  /*0000*/  LDC R1, c[0x0][0x37c] ;  /* 0x0000df00ff017b82 */ /* 0x000fe20000000800 */
[----:B------:R-:W-:Y:S05]  /*0010*/  EXIT ;  /* 0x000000000000794d */ /* 0x000fea0003800000 */
.L_x_26:
        /* <DEDUP_REMOVED lines=14> */
.L_x_71:


//--------------------- .text._ZN7cutlass13device_kernelIN5flash11enable_sm90INS1_16FlashAttnFwdSm90INS1_25CollectiveMainloopFwdSm90ILi2EN4cute5tupleIJNS5_1CILi1EEES8_S8_EEENS6_IJNS7_ILi192EEENS7_ILi128EEENS7_ILi96EEEEEELi96ENS_12float_e4m3_tEfNS_4arch4Sm90ELb0ELb0ELb0ELb0ELb0ELb0ELb0ELb1ELb1ELb1ELb1ELb0EEENS1_21CollectiveEpilogueFwdINS6_IJSA_SC_SB_EEES9_NS_10bfloat16_tESG_Li384ELb0ELb1ELb1ELb1EEENS1_19SingleTileSchedulerILb0ELb1ELb1ELi192EEEEEEEEEvNT_6ParamsE --------------------------
	.section	.text._ZN7cutlass13device_kernelIN5flash11enable_sm90INS1_16FlashAttnFwdSm90INS1_25CollectiveMainloopFwdSm90ILi2EN4cute5tupleIJNS5_1CILi1EEES8_S8_EEENS6_IJNS7_ILi192EEENS7_ILi128EEENS7_ILi96EEEEEELi96ENS_12float_e4m3_tEfNS_4arch4Sm90ELb0ELb0ELb0ELb0ELb0ELb0ELb0ELb1ELb1ELb1ELb1ELb0EEENS1_21CollectiveEpilogueFwdINS6_IJSA_SC_SB_EEES9_NS_10bfloat16_tESG_Li384ELb0ELb1ELb1ELb1EEENS1_19SingleTileSchedulerILb0ELb1ELb1ELi192EEEEEEEEEvNT_6ParamsE,"ax",@progbits
	.align	128
.text._ZN7cutlass13device_kernelIN5flash11enable_sm90INS1_16FlashAttnFwdSm90INS1_25CollectiveMainloopFwdSm90ILi2EN4cute5tupleIJNS5_1CILi1EEES8_S8_EEENS6_IJNS7_ILi192EEENS7_ILi128EEENS7_ILi96EEEEEELi96ENS_12float_e4m3_tEfNS_4arch4Sm90ELb0ELb0ELb0ELb0ELb0ELb0ELb0ELb1ELb1ELb1ELb1ELb0EEENS1_21CollectiveEpilogueFwdINS6_IJSA_SC_SB_EEES9_NS_10bfloat16_tESG_Li384ELb0ELb1ELb1ELb1EEENS1_19SingleTileSchedulerILb0ELb1ELb1ELi192EEEEEEEEEvNT_6ParamsE:
        .type           _ZN7cutlass13device_kernelIN5flash11enable_sm90INS1_16FlashAttnFwdSm90INS1_25CollectiveMainloopFwdSm90ILi2EN4cute5tupleIJNS5_1CILi1EEES8_S8_EEENS6_IJNS7_ILi192EEENS7_ILi128EEENS7_ILi96EEEEEELi96ENS_12float_e4m3_tEfNS_4arch4Sm90ELb0ELb0ELb0ELb0ELb0ELb0ELb0ELb1ELb1ELb1ELb1ELb0EEENS1_21CollectiveEpilogueFwdINS6_IJSA_SC_SB_EEES9_NS_10bfloat16_tESG_Li384ELb0ELb1ELb1ELb1EEENS1_19SingleTileSchedulerILb0ELb1ELb1ELi192EEEEEEEEEvNT_6ParamsE,@function
        .size           _ZN7cutlass13device_kernelIN5flash11enable_sm90INS1_16FlashAttnFwdSm90INS1_25CollectiveMainloopFwdSm90ILi2EN4cute5tupleIJNS5_1CILi1EEES8_S8_EEENS6_IJNS7_ILi192EEENS7_ILi128EEENS7_ILi96EEEEEELi96ENS_12float_e4m3_tEfNS_4arch4Sm90ELb0ELb0ELb0ELb0ELb0ELb0ELb0ELb1ELb1ELb1ELb1ELb0EEENS1_21CollectiveEpilogueFwdINS6_IJSA_SC_SB_EEES9_NS_10bfloat16_tESG_Li384ELb0ELb1ELb1ELb1EEENS1_19SingleTileSchedulerILb0ELb1ELb1ELi192EEEEEEEEEvNT_6ParamsE,(.L_x_72 - _ZN7cutlass13device_kernelIN5flash11enable_sm90INS1_16FlashAttnFwdSm90INS1_25CollectiveMainloopFwdSm90ILi2EN4cute5tupleIJNS5_1CILi1EEES8_S8_EEENS6_IJNS7_ILi192EEENS7_ILi128EEENS7_ILi96EEEEEELi96ENS_12float_e4m3_tEfNS_4arch4Sm90ELb0ELb0ELb0ELb0ELb0ELb0ELb0ELb1ELb1ELb1ELb1ELb0EEENS1_21CollectiveEpilogueFwdINS6_IJSA_SC_SB_EEES9_NS_10bfloat16_tESG_Li384ELb0ELb1ELb1ELb1EEENS1_19SingleTileSchedulerILb0ELb1ELb1ELi192EEEEEEEEEvNT_6ParamsE)
        .other          _ZN7cutlass13device_kernelIN5flash11enable_sm90INS1_16FlashAttnFwdSm90INS1_25CollectiveMainloopFwdSm90ILi2EN4cute5tupleIJNS5_1CILi1EEES8_S8_EEENS6_IJNS7_ILi192EEENS7_ILi128EEENS7_ILi96EEEEEELi96ENS_12float_e4m3_tEfNS_4arch4Sm90ELb0ELb0ELb0ELb0ELb0ELb0ELb0ELb1ELb1ELb1ELb1ELb0EEENS1_21CollectiveEpilogueFwdINS6_IJSA_SC_SB_EEES9_NS_10bfloat16_tESG_Li384ELb0ELb1ELb1ELb1EEENS1_19SingleTileSchedulerILb0ELb1ELb1ELi192EEEEEEEEEvNT_6ParamsE,@"STO_CUDA_ENTRY STV_DEFAULT"
_ZN7cutlass13device_kernelIN5flash11enable_sm90INS1_16FlashAttnFwdSm90INS1_25CollectiveMainloopFwdSm90ILi2EN4cute5tupleIJNS5_1CILi1EEES8_S8_EEENS6_IJNS7_ILi192EEENS7_ILi128EEENS7_ILi96EEEEEELi96ENS_12float_e4m3_tEfNS_4arch4Sm90ELb0ELb0ELb0ELb0ELb0ELb0ELb0ELb1ELb1ELb1ELb1ELb0EEENS1_21CollectiveEpilogueFwdINS6_IJSA_SC_SB_EEES9_NS_10bfloat16_tESG_Li384ELb0ELb1ELb1ELb1EEENS1_19SingleTileSchedulerILb0ELb1ELb1ELi192EEEEEEEEEvNT_6ParamsE:
[----:B------:R-:W-:Y:S01]  /*0000*/  LDC R1, c[0x0][0x37c] ;  /* 0x0000df00ff017b82 */ /* 0x000fe20000000800 */
[----:B------:R-:W-:Y:S05]  /*0010*/  EXIT ;  /* 0x000000000000794d */ /* 0x000fea0003800000 */
.L_x_27:
        /* <DEDUP_REMOVED lines=14> */
.L_x_72:


//--------------------- .text._ZN7cutlass13device_kernelIN5flash11enable_sm90INS1_16FlashAttnFwdSm90INS1_25CollectiveMainloopFwdSm90ILi2EN4cute5tupleIJNS5_1CILi1EEES8_S8_EEENS6_IJNS7_ILi192EEENS7_ILi128EEENS7_ILi96EEEEEELi96ENS_12float_e4m3_tEfNS_4arch4Sm90ELb0ELb0ELb0ELb1ELb0ELb0ELb0ELb1ELb1ELb1ELb1ELb0EEENS1_21CollectiveEpilogueFwdINS6_IJSA_SC_SB_EEES9_NS_10bfloat16_tESG_Li384ELb1ELb1ELb1ELb1EEENS1_36VarlenDynamicPersistentTileSchedulerILi192ELi128ELi384ELi128ELb1ELb1ELb1ELb0ELb1ELb1EEEEEEEEEvNT_6ParamsE --------------------------
	.section	.text._ZN7cutlass13device_kernelIN5flash11enable_sm90INS1_16FlashAttnFwdSm90INS1_25CollectiveMainloopFwdSm90ILi2EN4cute5tupleIJNS5_1CILi1EEES8_S8_EEENS6_IJNS7_ILi192EEENS7_ILi128EEENS7_ILi96EEEEEELi96ENS_12float_e4m3_tEfNS_4arch4Sm90ELb0ELb0ELb0ELb1ELb0ELb0ELb0ELb1ELb1ELb1ELb1ELb0EEENS1_21CollectiveEpilogueFwdINS6_IJSA_SC_SB_EEES9_NS_10bfloat16_tESG_Li384ELb1ELb1ELb1ELb1EEENS1_36VarlenDynamicPersistentTileSchedulerILi192ELi128ELi384ELi128ELb1ELb1ELb1ELb0ELb1ELb1EEEEEEEEEvNT_6ParamsE,"ax",@progbits
	.align	128
.text._ZN7cutlass13device_kernelIN5flash11enable_sm90INS1_16FlashAttnFwdSm90INS1_25CollectiveMainloopFwdSm90ILi2EN4cute5tupleIJNS5_1CILi1EEES8_S8_EEENS6_IJNS7_ILi192EEENS7_ILi128EEENS7_ILi96EEEEEELi96ENS_12float_e4m3_tEfNS_4arch4Sm90ELb0ELb0ELb0ELb1ELb0ELb0ELb0ELb1ELb1ELb1ELb1ELb0EEENS1_21CollectiveEpilogueFwdINS6_IJSA_SC_SB_EEES9_NS_10bfloat16_tESG_Li384ELb1ELb1ELb1ELb1EEENS1_36VarlenDynamicPersistentTileSchedulerILi192ELi128ELi384ELi128ELb1ELb1ELb1ELb0ELb1ELb1EEEEEEEEEvNT_6ParamsE:
        .type           _ZN7cutlass13device_kernelIN5flash11enable_sm90INS1_16FlashAttnFwdSm90INS1_25CollectiveMainloopFwdSm90ILi2EN4cute5tupleIJNS5_1CILi1EEES8_S8_EEENS6_IJNS7_ILi192EEENS7_ILi128EEENS7_ILi96EEEEEELi96ENS_12float_e4m3_tEfNS_4arch4Sm90ELb0ELb0ELb0ELb1ELb0ELb0ELb0ELb1ELb1ELb1ELb1ELb0EEENS1_21CollectiveEpilogueFwdINS6_IJSA_SC_SB_EEES9_NS_10bfloat16_tESG_Li384ELb1ELb1ELb1ELb1EEENS1_36VarlenDynamicPersistentTileSchedulerILi192ELi128ELi384ELi128ELb1ELb1ELb1ELb0ELb1ELb1EEEEEEEEEvNT_6ParamsE,@function
        .size           _ZN7cutlass13device_kernelIN5flash11enable_sm90INS1_16FlashAttnFwdSm90INS1_25CollectiveMainloopFwdSm90ILi2EN4cute5tupleIJNS5_1CILi1EEES8_S8_EEENS6_IJNS7_ILi192EEENS7_ILi128EEENS7_ILi96EEEEEELi96ENS_12float_e4m3_tEfNS_4arch4Sm90ELb0ELb0ELb0ELb1ELb0ELb0ELb0ELb1ELb1ELb1ELb1ELb0EEENS1_21CollectiveEpilogueFwdINS6_IJSA_SC_SB_EEES9_NS_10bfloat16_tESG_Li384ELb1ELb1ELb1ELb1EEENS1_36VarlenDynamicPersistentTileSchedulerILi192ELi128ELi384ELi128ELb1ELb1ELb1ELb0ELb1ELb1EEEEEEEEEvNT_6ParamsE,(.L_x_73 - _ZN7cutlass13device_kernelIN5flash11enable_sm90INS1_16FlashAttnFwdSm90INS1_25CollectiveMainloopFwdSm90ILi2EN4cute5tupleIJNS5_1CILi1EEES8_S8_EEENS6_IJNS7_ILi192EEENS7_ILi128EEENS7_ILi96EEEEEELi96ENS_12float_e4m3_tEfNS_4arch4Sm90ELb0ELb0ELb0ELb1ELb0ELb0ELb0ELb1ELb1ELb1ELb1ELb0EEENS1_21CollectiveEpilogueFwdINS6_IJSA_SC_SB_EEES9_NS_10bfloat16_tESG_Li384ELb1ELb1ELb1ELb1EEENS1_36VarlenDynamicPersistentTileSchedulerILi192ELi128ELi384ELi128ELb1ELb1ELb1ELb0ELb1ELb1EEEEEEEEEvNT_6ParamsE)
        .other          _ZN7cutlass13device_kernelIN5flash11enable_sm90INS1_16FlashAttnFwdSm90INS1_25CollectiveMainloopFwdSm90ILi2EN4cute5tupleIJNS5_1CILi1EEES8_S8_EEENS6_IJNS7_ILi192EEENS7_ILi128EEENS7_ILi96EEEEEELi96ENS_12float_e4m3_tEfNS_4arch4Sm90ELb0ELb0ELb0ELb1ELb0ELb0ELb0ELb1ELb1ELb1ELb1ELb0EEENS1_21CollectiveEpilogueFwdINS6_IJSA_SC_SB_EEES9_NS_10bfloat16_tESG_Li384ELb1ELb1ELb1ELb1EEENS1_36VarlenDynamicPersistentTileSchedulerILi192ELi128ELi384ELi128ELb1ELb1ELb1ELb0ELb1ELb1EEEEEEEEEvNT_6ParamsE,@"STO_CUDA_ENTRY STV_DEFAULT"
_ZN7cutlass13device_kernelIN5flash11enable_sm90INS1_16FlashAttnFwdSm90INS1_25CollectiveMainloopFwdSm90ILi2EN4cute5tupleIJNS5_1CILi1EEES8_S8_EEENS6_IJNS7_ILi192EEENS7_ILi128EEENS7_ILi96EEEEEELi96ENS_12float_e4m3_tEfNS_4arch4Sm90ELb0ELb0ELb0ELb1ELb0ELb0ELb0ELb1ELb1ELb1ELb1ELb0EEENS1_21CollectiveEpilogueFwdINS6_IJSA_SC_SB_EEES9_NS_10bfloat16_tESG_Li384ELb1ELb1ELb1ELb1EEENS1_36VarlenDynamicPersistentTileSchedulerILi192ELi128ELi384ELi128ELb1ELb1ELb1ELb0ELb1ELb1EEEEEEEEEvNT_6ParamsE:
[----:B------:R-:W-:Y:S01]  /*0000*/  LDC R1, c[0x0][0x37c] ;  /* 0x0000df00ff017b82 */ /* 0x000fe20000000800 */
[----:B------:R-:W-:Y:S05]  /*0010*/  EXIT ;  /* 0x000000000000794d */ /* 0x000fea0003800000 */
.L_x_28:
        /* <DEDUP_REMOVED lines=14> */
.L_x_73:


//--------------------- .text._ZN7cutlass13device_kernelIN5flash11enable_sm90INS1_16FlashAttnFwdSm90INS1_25CollectiveMainloopFwdSm90ILi2EN4cute5tupleIJNS5_1CILi1EEES8_S8_EEENS6_IJNS7_ILi192EEENS7_ILi128EEENS7_ILi96EEEEEELi96ENS_12float_e4m3_tEfNS_4arch4Sm90ELb0ELb0ELb0ELb1ELb0ELb1ELb0ELb1ELb1ELb1ELb1ELb0EEENS1_21CollectiveEpilogueFwdINS6_IJSA_SC_SB_EEES9_NS_10bfloat16_tESG_Li384ELb1ELb1ELb1ELb1EEENS1_36VarlenDynamicPersistentTileSchedulerILi192ELi128ELi384ELi128ELb1ELb1ELb1ELb0ELb1ELb1EEEEEEEEEvNT_6ParamsE --------------------------
	.section	.text._ZN7cutlass13device_kernelIN5flash11enable_sm90INS1_16FlashAttnFwdSm90INS1_25CollectiveMainloopFwdSm90ILi2EN4cute5tupleIJNS5_1CILi1EEES8_S8_EEENS6_IJNS7_ILi192EEENS7_ILi128EEENS7_ILi96EEEEEELi96ENS_12float_e4m3_tEfNS_4arch4Sm90ELb0ELb0ELb0ELb1ELb0ELb1ELb0ELb1ELb1ELb1ELb1ELb0EEENS1_21CollectiveEpilogueFwdINS6_IJSA_SC_SB_EEES9_NS_10bfloat16_tESG_Li384ELb1ELb1ELb1ELb1EEENS1_36VarlenDynamicPersistentTileSchedulerILi192ELi128ELi384ELi128ELb1ELb1ELb1ELb0ELb1ELb1EEEEEEEEEvNT_6ParamsE,"ax",@progbits
	.align	128
.text._ZN7cutlass13device_kernelIN5flash11enable_sm90INS1_16FlashAttnFwdSm90INS1_25CollectiveMainloopFwdSm90ILi2EN4cute5tupleIJNS5_1CILi1EEES8_S8_EEENS6_IJNS7_ILi192EEENS7_ILi128EEENS7_ILi96EEEEEELi96ENS_12float_e4m3_tEfNS_4arch4Sm90ELb0ELb0ELb0ELb1ELb0ELb1ELb0ELb1ELb1ELb1ELb1ELb0EEENS1_21CollectiveEpilogueFwdINS6_IJSA_SC_SB_EEES9_NS_10bfloat16_tESG_Li384ELb1ELb1ELb1ELb1EEENS1_36VarlenDynamicPersistentTileSchedulerILi192ELi128ELi384ELi128ELb1ELb1ELb1ELb0ELb1ELb1EEEEEEEEEvNT_6ParamsE:
        .type           _ZN7cutlass13device_kernelIN5flash11enable_sm90INS1_16FlashAttnFwdSm90INS1_25CollectiveMainloopFwdSm90ILi2EN4cute5tupleIJNS5_1CILi1EEES8_S8_EEENS6_IJNS7_ILi192EEENS7_ILi128EEENS7_ILi96EEEEEELi96ENS_12float_e4m3_tEfNS_4arch4Sm90ELb0ELb0ELb0ELb1ELb0ELb1ELb0ELb1ELb1ELb1ELb1ELb0EEENS1_21CollectiveEpilogueFwdINS6_IJSA_SC_SB_EEES9_NS_10bfloat16_tESG_Li384ELb1ELb1ELb1ELb1EEENS1_36VarlenDynamicPersistentTileSchedulerILi192ELi128ELi384ELi128ELb1ELb1ELb1ELb0ELb1ELb1EEEEEEEEEvNT_6ParamsE,@function
        .size           _ZN7cutlass13device_kernelIN5flash11enable_sm90INS1_16FlashAttnFwdSm90INS1_25CollectiveMainloopFwdSm90ILi2EN4cute5tupleIJNS5_1CILi1EEES8_S8_EEENS6_IJNS7_ILi192EEENS7_ILi128EEENS7_ILi96EEEEEELi96ENS_12float_e4m3_tEfNS_4arch4Sm90ELb0ELb0ELb0ELb1ELb0ELb1ELb0ELb1ELb1ELb1ELb1ELb0EEENS1_21CollectiveEpilogueFwdINS6_IJSA_SC_SB_EEES9_NS_10bfloat16_tESG_Li384ELb1ELb1ELb1ELb1EEENS1_36VarlenDynamicPersistentTileSchedulerILi192ELi128ELi384ELi128ELb1ELb1ELb1ELb0ELb1ELb1EEEEEEEEEvNT_6ParamsE,(.L_x_74 - _ZN7cutlass13device_kernelIN5flash11enable_sm90INS1_16FlashAttnFwdSm90INS1_25CollectiveMainloopFwdSm90ILi2EN4cute5tupleIJNS5_1CILi1EEES8_S8_EEENS6_IJNS7_ILi192EEENS7_ILi128EEENS7_ILi96EEEEEELi96ENS_12float_e4m3_tEfNS_4arch4Sm90ELb0ELb0ELb0ELb1ELb0ELb1ELb0ELb1ELb1ELb1ELb1ELb0EEENS1_21CollectiveEpilogueFwdINS6_IJSA_SC_SB_EEES9_NS_10bfloat16_tESG_Li384ELb1ELb1ELb1ELb1EEENS1_36VarlenDynamicPersistentTileSchedulerILi192ELi128ELi384ELi128ELb1ELb1ELb1ELb0ELb1ELb1EEEEEEEEEvNT_6ParamsE)
        .other          _ZN7cutlass13device_kernelIN5flash11enable_sm90INS1_16FlashAttnFwdSm90INS1_25CollectiveMainloopFwdSm90ILi2EN4cute5tupleIJNS5_1CILi1EEES8_S8_EEENS6_IJNS7_ILi192EEENS7_ILi128EEENS7_ILi96EEEEEELi96ENS_12float_e4m3_tEfNS_4arch4Sm90ELb0ELb0ELb0ELb1ELb0ELb1ELb0ELb1ELb1ELb1ELb1ELb0EEENS1_21CollectiveEpilogueFwdINS6_IJSA_SC_SB_EEES9_NS_10bfloat16_tESG_Li384ELb1ELb1ELb1ELb1EEENS1_36VarlenDynamicPersistentTileSchedulerILi192ELi128ELi384ELi128ELb1ELb1ELb1ELb0ELb1ELb1EEEEEEEEEvNT_6ParamsE,@"STO_CUDA_ENTRY STV_DEFAULT"
_ZN7cutlass13device_kernelIN5flash11enable_sm90INS1_16FlashAttnFwdSm90INS1_25CollectiveMainloopFwdSm90ILi2EN4cute5tupleIJNS5_1CILi1EEES8_S8_EEENS6_IJNS7_ILi192EEENS7_ILi128EEENS7_ILi96EEEEEELi96ENS_12float_e4m3_tEfNS_4arch4Sm90ELb0ELb0ELb0ELb1ELb0ELb1ELb0ELb1ELb1ELb1ELb1ELb0EEENS1_21CollectiveEpilogueFwdINS6_IJSA_SC_SB_EEES9_NS_10bfloat16_tESG_Li384ELb1ELb1ELb1ELb1EEENS1_36VarlenDynamicPersistentTileSchedulerILi192ELi128ELi384ELi128ELb1ELb1ELb1ELb0ELb1ELb1EEEEEEEEEvNT_6ParamsE:
[----:B------:R-:W-:Y:S01]  /*0000*/  LDC R1, c[0x0][0x37c] ;  /* 0x0000df00ff017b82 */ /* 0x000fe20000000800 */
[----:B------:R-:W-:Y:S05]  /*0010*/  EXIT ;  /* 0x000000000000794d */ /* 0x000fea0003800000 */
.L_x_29:
        /* <DEDUP_REMOVED lines=14> */
.L_x_74:


//--------------------- .text._ZN7cutlass13device_kernelIN5flash11enable_sm90INS1_16FlashAttnFwdSm90INS1_25CollectiveMainloopFwdSm90ILi2EN4cute5tupleIJNS5_1CILi1EEES8_S8_EEENS6_IJNS7_ILi192EEENS7_ILi128EEENS7_ILi96EEEEEELi96ENS_12float_e4m3_tEfNS_4arch4Sm90ELb0ELb1ELb0ELb0ELb0ELb0ELb0ELb1ELb1ELb1ELb1ELb0EEENS1_21CollectiveEpilogueFwdINS6_IJSA_SC_SB_EEES9_NS_10bfloat16_tESG_Li384ELb0ELb1ELb1ELb1EEENS1_19SingleTileSchedulerILb0ELb1ELb1ELi192EEEEEEEEEvNT_6ParamsE --------------------------
	.section	.text._ZN7cutlass13device_kernelIN5flash11enable_sm90INS1_16FlashAttnFwdSm90INS1_25CollectiveMainloopFwdSm90ILi2EN4cute5tupleIJNS5_1CILi1EEES8_S8_EEENS6_IJNS7_ILi192EEENS7_ILi128EEENS7_ILi96EEEEEELi96ENS_12float_e4m3_tEfNS_4arch4Sm90ELb0ELb1ELb0ELb0ELb0ELb0ELb0ELb1ELb1ELb1ELb1ELb0EEENS1_21CollectiveEpilogueFwdINS6_IJSA_SC_SB_EEES9_NS_10bfloat16_tESG_Li384ELb0ELb1ELb1ELb1EEENS1_19SingleTileSchedulerILb0ELb1ELb1ELi192EEEEEEEEEvNT_6ParamsE,"ax",@progbits
	.align	128
.text._ZN7cutlass13device_kernelIN5flash11enable_sm90INS1_16FlashAttnFwdSm90INS1_25CollectiveMainloopFwdSm90ILi2EN4cute5tupleIJNS5_1CILi1EEES8_S8_EEENS6_IJNS7_ILi192EEENS7_ILi128EEENS7_ILi96EEEEEELi96ENS_12float_e4m3_tEfNS_4arch4Sm90ELb0ELb1ELb0ELb0ELb0ELb0ELb0ELb1ELb1ELb1ELb1ELb0EEENS1_21CollectiveEpilogueFwdINS6_IJSA_SC_SB_EEES9_NS_10bfloat16_tESG_Li384ELb0ELb1ELb1ELb1EEENS1_19SingleTileSchedulerILb0ELb1ELb1ELi192EEEEEEEEEvNT_6ParamsE:
        .type           _ZN7cutlass13device_kernelIN5flash11enable_sm90INS1_16FlashAttnFwdSm90INS1_25CollectiveMainloopFwdSm90ILi2EN4cute5tupleIJNS5_1CILi1EEES8_S8_EEENS6_IJNS7_ILi192EEENS7_ILi128EEENS7_ILi96EEEEEELi96ENS_12float_e4m3_tEfNS_4arch4Sm90ELb0ELb1ELb0ELb0ELb0ELb0ELb0ELb1ELb1ELb1ELb1ELb0EEENS1_21CollectiveEpilogueFwdINS6_IJSA_SC_SB_EEES9_NS_10bfloat16_tESG_Li384ELb0ELb1ELb1ELb1EEENS1_19SingleTileSchedulerILb0ELb1ELb1ELi192EEEEEEEEEvNT_6ParamsE,@function
        .size           _ZN7cutlass13device_kernelIN5flash11enable_sm90INS1_16FlashAttnFwdSm90INS1_25CollectiveMainloopFwdSm90ILi2EN4cute5tupleIJNS5_1CILi1EEES8_S8_EEENS6_IJNS7_ILi192EEENS7_ILi128EEENS7_ILi96EEEEEELi96ENS_12float_e4m3_tEfNS_4arch4Sm90ELb0ELb1ELb0ELb0ELb0ELb0ELb0ELb1ELb1ELb1ELb1ELb0EEENS1_21CollectiveEpilogueFwdINS6_IJSA_SC_SB_EEES9_NS_10bfloat16_tESG_Li384ELb0ELb1ELb1ELb1EEENS1_19SingleTileSchedulerILb0ELb1ELb1ELi192EEEEEEEEEvNT_6ParamsE,(.L_x_75 - _ZN7cutlass13device_kernelIN5flash11enable_sm90INS1_16FlashAttnFwdSm90INS1_25CollectiveMainloopFwdSm90ILi2EN4cute5tupleIJNS5_1CILi1EEES8_S8_EEENS6_IJNS7_ILi192EEENS7_ILi128EEENS7_ILi96EEEEEELi96ENS_12float_e4m3_tEfNS_4arch4Sm90ELb0ELb1ELb0ELb0ELb0ELb0ELb0ELb1ELb1ELb1ELb1ELb0EEENS1_21CollectiveEpilogueFwdINS6_IJSA_SC_SB_EEES9_NS_10bfloat16_tESG_Li384ELb0ELb1ELb1ELb1EEENS1_19SingleTileSchedulerILb0ELb1ELb1ELi192EEEEEEEEEvNT_6ParamsE)
        .other          _ZN7cutlass13device_kernelIN5flash11enable_sm90INS1_16FlashAttnFwdSm90INS1_25CollectiveMainloopFwdSm90ILi2EN4cute5tupleIJNS5_1CILi1EEES8_S8_EEENS6_IJNS7_ILi192EEENS7_ILi128EEENS7_ILi96EEEEEELi96ENS_12float_e4m3_tEfNS_4arch4Sm90ELb0ELb1ELb0ELb0ELb0ELb0ELb0ELb1ELb1ELb1ELb1ELb0EEENS1_21CollectiveEpilogueFwdINS6_IJSA_SC_SB_EEES9_NS_10bfloat16_tESG_Li384ELb0ELb1ELb1ELb1EEENS1_19SingleTileSchedulerILb0ELb1ELb1ELi192EEEEEEEEEvNT_6ParamsE,@"STO_CUDA_ENTRY STV_DEFAULT"
_ZN7cutlass13device_kernelIN5flash11enable_sm90INS1_16FlashAttnFwdSm90INS1_25CollectiveMainloopFwdSm90ILi2EN4cute5tupleIJNS5_1CILi1EEES8_S8_EEENS6_IJNS7_ILi192EEENS7_ILi128EEENS7_ILi96EEEEEELi96ENS_12float_e4m3_tEfNS_4arch4Sm90ELb0ELb1ELb0ELb0ELb0ELb0ELb0ELb1ELb1ELb1ELb1ELb0EEENS1_21CollectiveEpilogueFwdINS6_IJSA_SC_SB_EEES9_NS_10bfloat16_tESG_Li384ELb0ELb1ELb1ELb1EEENS1_19SingleTileSchedulerILb0ELb1ELb1ELi192EEEEEEEEEvNT_6ParamsE:
[----:B------:R-:W-:Y:S01]  /*0000*/  LDC R1, c[0x0][0x37c] ;  /* 0x0000df00ff017b82 */ /* 0x000fe20000000800 */
[----:B------:R-:W-:Y:S05]  /*0010*/  EXIT ;  /* 0x000000000000794d */ /* 0x000fea0003800000 */
.L_x_30:
        /* <DEDUP_REMOVED lines=14> */
.L_x_75:


//--------------------- .text._ZN7cutlass13device_kernelIN5flash11enable_sm90INS1_16FlashAttnFwdSm90INS1_25CollectiveMainloopFwdSm90ILi2EN4cute5tupleIJNS5_1CILi1EEES8_S8_EEENS6_IJNS7_ILi192EEENS7_ILi128EEENS7_ILi96EEEEEELi96ENS_12float_e4m3_tEfNS_4arch4Sm90ELb0ELb1ELb0ELb1ELb0ELb0ELb0ELb1ELb1ELb1ELb1ELb0EEENS1_21CollectiveEpilogueFwdINS6_IJSA_SC_SB_EEES9_NS_10bfloat16_tESG_Li384ELb1ELb1ELb1ELb1EEENS1_36VarlenDynamicPersistentTileSchedulerILi192ELi128ELi384ELi128ELb1ELb1ELb1ELb1ELb0ELb1EEEEEEEEEvNT_6ParamsE --------------------------
	.section	.text._ZN7cutlass13device_kernelIN5flash11enable_sm90INS1_16FlashAttnFwdSm90INS1_25CollectiveMainloopFwdSm90ILi2EN4cute5tupleIJNS5_1CILi1EEES8_S8_EEENS6_IJNS7_ILi192EEENS7_ILi128EEENS7_ILi96EEEEEELi96ENS_12float_e4m3_tEfNS_4arch4Sm90ELb0ELb1ELb0ELb1ELb0ELb0ELb0ELb1ELb1ELb1ELb1ELb0EEENS1_21CollectiveEpilogueFwdINS6_IJSA_SC_SB_EEES9_NS_10bfloat16_tESG_Li384ELb1ELb1ELb1ELb1EEENS1_36VarlenDynamicPersistentTileSchedulerILi192ELi128ELi384ELi128ELb1ELb1ELb1ELb1ELb0ELb1EEEEEEEEEvNT_6ParamsE,"ax",@progbits
	.align	128
.text._ZN7cutlass13device_kernelIN5flash11enable_sm90INS1_16FlashAttnFwdSm90INS1_25CollectiveMainloopFwdSm90ILi2EN4cute5tupleIJNS5_1CILi1EEES8_S8_EEENS6_IJNS7_ILi192EEENS7_ILi128EEENS7_ILi96EEEEEELi96ENS_12float_e4m3_tEfNS_4arch4Sm90ELb0ELb1ELb0ELb1ELb0ELb0ELb0ELb1ELb1ELb1ELb1ELb0EEENS1_21CollectiveEpilogueFwdINS6_IJSA_SC_SB_EEES9_NS_10bfloat16_tESG_Li384ELb1ELb1ELb1ELb1EEENS1_36VarlenDynamicPersistentTileSchedulerILi192ELi128ELi384ELi128ELb1ELb1ELb1ELb1ELb0ELb1EEEEEEEEEvNT_6ParamsE:
        .type           _ZN7cutlass13device_kernelIN5flash11enable_sm90INS1_16FlashAttnFwdSm90INS1_25CollectiveMainloopFwdSm90ILi2EN4cute5tupleIJNS5_1CILi1EEES8_S8_EEENS6_IJNS7_ILi192EEENS7_ILi128EEENS7_ILi96EEEEEELi96ENS_12float_e4m3_tEfNS_4arch4Sm90ELb0ELb1ELb0ELb1ELb0ELb0ELb0ELb1ELb1ELb1ELb1ELb0EEENS1_21CollectiveEpilogueFwdINS6_IJSA_SC_SB_EEES9_NS_10bfloat16_tESG_Li384ELb1ELb1ELb1ELb1EEENS1_36VarlenDynamicPersistentTileSchedulerILi192ELi128ELi384ELi128ELb1ELb1ELb1ELb1ELb0ELb1EEEEEEEEEvNT_6ParamsE,@function
        .size           _ZN7cutlass13device_kernelIN5flash11enable_sm90INS1_16FlashAttnFwdSm90INS1_25CollectiveMainloopFwdSm90ILi2EN4cute5tupleIJNS5_1CILi1EEES8_S8_EEENS6_IJNS7_ILi192EEENS7_ILi128EEENS7_ILi96EEEEEELi96ENS_12float_e4m3_tEfNS_4arch4Sm90ELb0ELb1ELb0ELb1ELb0ELb0ELb0ELb1ELb1ELb1ELb1ELb0EEENS1_21CollectiveEpilogueFwdINS6_IJSA_SC_SB_EEES9_NS_10bfloat16_tESG_Li384ELb1ELb1ELb1ELb1EEENS1_36VarlenDynamicPersistentTileSchedulerILi192ELi128ELi384ELi128ELb1ELb1ELb1ELb1ELb0ELb1EEEEEEEEEvNT_6ParamsE,(.L_x_76 - _ZN7cutlass13device_kernelIN5flash11enable_sm90INS1_16FlashAttnFwdSm90INS1_25CollectiveMainloopFwdSm90ILi2EN4cute5tupleIJNS5_1CILi1EEES8_S8_EEENS6_IJNS7_ILi192EEENS7_ILi128EEENS7_ILi96EEEEEELi96ENS_12float_e4m3_tEfNS_4arch4Sm90ELb0ELb1ELb0ELb1ELb0ELb0ELb0ELb1ELb1ELb1ELb1ELb0EEENS1_21CollectiveEpilogueFwdINS6_IJSA_SC_SB_EEES9_NS_10bfloat16_tESG_Li384ELb1ELb1ELb1ELb1EEENS1_36VarlenDynamicPersistentTileSchedulerILi192ELi128ELi384ELi128ELb1ELb1ELb1ELb1ELb0ELb1EEEEEEEEEvNT_6ParamsE)
        .other          _ZN7cutlass13device_kernelIN5flash11enable_sm90INS1_16FlashAttnFwdSm90INS1_25CollectiveMainloopFwdSm90ILi2EN4cute5tupleIJNS5_1CILi1EEES8_S8_EEENS6_IJNS7_ILi192EEENS7_ILi128EEENS7_ILi96EEEEEELi96ENS_12float_e4m3_tEfNS_4arch4Sm90ELb0ELb1ELb0ELb1ELb0ELb0ELb0ELb1ELb1ELb1ELb1ELb0EEENS1_21CollectiveEpilogueFwdINS6_IJSA_SC_SB_EEES9_NS_10bfloat16_tESG_Li384ELb1ELb1ELb1ELb1EEENS1_36VarlenDynamicPersistentTileSchedulerILi192ELi128ELi384ELi128ELb1ELb1ELb1ELb1ELb0ELb1EEEEEEEEEvNT_6ParamsE,@"STO_CUDA_ENTRY STV_DEFAULT"
_ZN7cutlass13device_kernelIN5flash11enable_sm90INS1_16FlashAttnFwdSm90INS1_25CollectiveMainloopFwdSm90ILi2EN4cute5tupleIJNS5_1CILi1EEES8_S8_EEENS6_IJNS7_ILi192EEENS7_ILi128EEENS7_ILi96EEEEEELi96ENS_12float_e4m3_tEfNS_4arch4Sm90ELb0ELb1ELb0ELb1ELb0ELb0ELb0ELb1ELb1ELb1ELb1ELb0EEENS1_21CollectiveEpilogueFwdINS6_IJSA_SC_SB_EEES9_NS_10bfloat16_tESG_Li384ELb1ELb1ELb1ELb1EEENS1_36VarlenDynamicPersistentTileSchedulerILi192ELi128ELi384ELi128ELb1ELb1ELb1ELb1ELb0ELb1EEEEEEEEEvNT_6ParamsE:
[----:B------:R-:W-:Y:S01]  /*0000*/  LDC R1, c[0x0][0x37c] ;  /* 0x0000df00ff017b82 */ /* 0x000fe20000000800 */
[----:B------:R-:W-:Y:S05]  /*0010*/  EXIT ;  /* 0x000000000000794d */ /* 0x000fea0003800000 */
.L_x_31:
        /* <DEDUP_REMOVED lines=14> */
.L_x_76:


//--------------------- .text._ZN7cutlass13device_kernelIN5flash11enable_sm90INS1_16FlashAttnFwdSm90INS1_25CollectiveMainloopFwdSm90ILi2EN4cute5tupleIJNS5_1CILi1EEES8_S8_EEENS6_IJNS7_ILi192EEENS7_ILi128EEENS7_ILi96EEEEEELi96ENS_12float_e4m3_tEfNS_4arch4Sm90ELb0ELb1ELb0ELb1ELb0ELb1ELb0ELb1ELb1ELb1ELb1ELb0EEENS1_21CollectiveEpilogueFwdINS6_IJSA_SC_SB_EEES9_NS_10bfloat16_tESG_Li384ELb1ELb1ELb1ELb1EEENS1_36VarlenDynamicPersistentTileSchedulerILi192ELi128ELi384ELi128ELb1ELb1ELb1ELb1ELb0ELb1EEEEEEEEEvNT_6ParamsE --------------------------
	.section	.text._ZN7cutlass13device_kernelIN5flash11enable_sm90INS1_16FlashAttnFwdSm90INS1_25CollectiveMainloopFwdSm90ILi2EN4cute5tupleIJNS5_1CILi1EEES8_S8_EEENS6_IJNS7_ILi192EEENS7_ILi128EEENS7_ILi96EEEEEELi96ENS_12float_e4m3_tEfNS_4arch4Sm90ELb0ELb1ELb0ELb1ELb0ELb1ELb0ELb1ELb1ELb1ELb1ELb0EEENS1_21CollectiveEpilogueFwdINS6_IJSA_SC_SB_EEES9_NS_10bfloat16_tESG_Li384ELb1ELb1ELb1ELb1EEENS1_36VarlenDynamicPersistentTileSchedulerILi192ELi128ELi384ELi128ELb1ELb1ELb1ELb1ELb0ELb1EEEEEEEEEvNT_6ParamsE,"ax",@progbits
	.align	128
.text._ZN7cutlass13device_kernelIN5flash11enable_sm90INS1_16FlashAttnFwdSm90INS1_25CollectiveMainloopFwdSm90ILi2EN4cute5tupleIJNS5_1CILi1EEES8_S8_EEENS6_IJNS7_ILi192EEENS7_ILi128EEENS7_ILi96EEEEEELi96ENS_12float_e4m3_tEfNS_4arch4Sm90ELb0ELb1ELb0ELb1ELb0ELb1ELb0ELb1ELb1ELb1ELb1ELb0EEENS1_21CollectiveEpilogueFwdINS6_IJSA_SC_SB_EEES9_NS_10bfloat16_tESG_Li384ELb1ELb1ELb1ELb1EEENS1_36VarlenDynamicPersistentTileSchedulerILi192ELi128ELi384ELi128ELb1ELb1ELb1ELb1ELb0ELb1EEEEEEEEEvNT_6ParamsE:
        .type           _ZN7cutlass13device_kernelIN5flash11enable_sm90INS1_16FlashAttnFwdSm90INS1_25CollectiveMainloopFwdSm90ILi2EN4cute5tupleIJNS5_1CILi1EEES8_S8_EEENS6_IJNS7_ILi192EEENS7_ILi128EEENS7_ILi96EEEEEELi96ENS_12float_e4m3_tEfNS_4arch4Sm90ELb0ELb1ELb0ELb1ELb0ELb1ELb0ELb1ELb1ELb1ELb1ELb0EEENS1_21CollectiveEpilogueFwdINS6_IJSA_SC_SB_EEES9_NS_10bfloat16_tESG_Li384ELb1ELb1ELb1ELb1EEENS1_36VarlenDynamicPersistentTileSchedulerILi192ELi128ELi384ELi128ELb1ELb1ELb1ELb1ELb0ELb1EEEEEEEEEvNT_6ParamsE,@function
        .size           _ZN7cutlass13device_kernelIN5flash11enable_sm90INS1_16FlashAttnFwdSm90INS1_25CollectiveMainloopFwdSm90ILi2EN4cute5tupleIJNS5_1CILi1EEES8_S8_EEENS6_IJNS7_ILi192EEENS7_ILi128EEENS7_ILi96EEEEEELi96ENS_12float_e4m3_tEfNS_4arch4Sm90ELb0ELb1ELb0ELb1ELb0ELb1ELb0ELb1ELb1ELb1ELb1ELb0EEENS1_21CollectiveEpilogueFwdINS6_IJSA_SC_SB_EEES9_NS_10bfloat16_tESG_Li384ELb1ELb1ELb1ELb1EEENS1_36VarlenDynamicPersistentTileSchedulerILi192ELi128ELi384ELi128ELb1ELb1ELb1ELb1ELb0ELb1EEEEEEEEEvNT_6ParamsE,(.L_x_77 - _ZN7cutlass13device_kernelIN5flash11enable_sm90INS1_16FlashAttnFwdSm90INS1_25CollectiveMainloopFwdSm90ILi2EN4cute5tupleIJNS5_1CILi1EEES8_S8_EEENS6_IJNS7_ILi192EEENS7_ILi128EEENS7_ILi96EEEEEELi96ENS_12float_e4m3_tEfNS_4arch4Sm90ELb0ELb1ELb0ELb1ELb0ELb1ELb0ELb1ELb1ELb1ELb1ELb0EEENS1_21CollectiveEpilogueFwdINS6_IJSA_SC_SB_EEES9_NS_10bfloat16_tESG_Li384ELb1ELb1ELb1ELb1EEENS1_36VarlenDynamicPersistentTileSchedulerILi192ELi128ELi384ELi128ELb1ELb1ELb1ELb1ELb0ELb1EEEEEEEEEvNT_6ParamsE)
        .other          _ZN7cutlass13device_kernelIN5flash11enable_sm90INS1_16FlashAttnFwdSm90INS1_25CollectiveMainloopFwdSm90ILi2EN4cute5tupleIJNS5_1CILi1EEES8_S8_EEENS6_IJNS7_ILi192EEENS7_ILi128EEENS7_ILi96EEEEEELi96ENS_12float_e4m3_tEfNS_4arch4Sm90ELb0ELb1ELb0ELb1ELb0ELb1ELb0ELb1ELb1ELb1ELb1ELb0EEENS1_21CollectiveEpilogueFwdINS6_IJSA_SC_SB_EEES9_NS_10bfloat16_tESG_Li384ELb1ELb1ELb1ELb1EEENS1_36VarlenDynamicPersistentTileSchedulerILi192ELi128ELi384ELi128ELb1ELb1ELb1ELb1ELb0ELb1EEEEEEEEEvNT_6ParamsE,@"STO_CUDA_ENTRY STV_DEFAULT"
_ZN7cutlass13device_kernelIN5flash11enable_sm90INS1_16FlashAttnFwdSm90INS1_25CollectiveMainloopFwdSm90ILi2EN4cute5tupleIJNS5_1CILi1EEES8_S8_EEENS6_IJNS7_ILi192EEENS7_ILi128EEENS7_ILi96EEEEEELi96ENS_12float_e4m3_tEfNS_4arch4Sm90ELb0ELb1ELb0ELb1ELb0ELb1ELb0ELb1ELb1ELb1ELb1ELb0EEENS1_21CollectiveEpilogueFwdINS6_IJSA_SC_SB_EEES9_NS_10bfloat16_tESG_Li384ELb1ELb1ELb1ELb1EEENS1_36VarlenDynamicPersistentTileSchedulerILi192ELi128ELi384ELi128ELb1ELb1ELb1ELb1ELb0ELb1EEEEEEEEEvNT_6ParamsE:
[----:B------:R-:W-:Y:S01]  /*0000*/  LDC R1, c[0x0][0x37c] ;  /* 0x0000df00ff017b82 */ /* 0x000fe20000000800 */
[----:B------:R-:W-:Y:S05]  /*0010*/  EXIT ;  /* 0x000000000000794d */ /* 0x000fea0003800000 */
.L_x_32:
        /* <DEDUP_REMOVED lines=14> */
.L_x_77:


//--------------------- .text._ZN7cutlass13device_kernelIN5flash11enable_sm90INS1_16FlashAttnFwdSm90INS1_25CollectiveMainloopFwdSm90ILi2EN4cute5tupleIJNS5_1CILi1EEES8_S8_EEENS6_IJNS7_ILi192EEENS7_ILi128EEENS7_ILi96EEEEEELi96ENS_12float_e4m3_tEfNS_4arch4Sm90ELb1ELb0ELb0ELb0ELb0ELb0ELb0ELb1ELb1ELb1ELb1ELb0EEENS1_21CollectiveEpilogueFwdINS6_IJSA_SC_SB_EEES9_NS_10bfloat16_tESG_Li384ELb0ELb1ELb1ELb1EEENS1_19SingleTileSchedulerILb0ELb1ELb1ELi192EEEEEEEEEvNT_6ParamsE --------------------------
	.section	.text._ZN7cutlass13device_kernelIN5flash11enable_sm90INS1_16FlashAttnFwdSm90INS1_25CollectiveMainloopFwdSm90ILi2EN4cute5tupleIJNS5_1CILi1EEES8_S8_EEENS6_IJNS7_ILi192EEENS7_ILi128EEENS7_ILi96EEEEEELi96ENS_12float_e4m3_tEfNS_4arch4Sm90ELb1ELb0ELb0ELb0ELb0ELb0ELb0ELb1ELb1ELb1ELb1ELb0EEENS1_21CollectiveEpilogueFwdINS6_IJSA_SC_SB_EEES9_NS_10bfloat16_tESG_Li384ELb0ELb1ELb1ELb1EEENS1_19SingleTileSchedulerILb0ELb1ELb1ELi192EEEEEEEEEvNT_6ParamsE,"ax",@progbits
	.align	128
.text._ZN7cutlass13device_kernelIN5flash11enable_sm90INS1_16FlashAttnFwdSm90INS1_25CollectiveMainloopFwdSm90ILi2EN4cute5tupleIJNS5_1CILi1EEES8_S8_EEENS6_IJNS7_ILi192EEENS7_ILi128EEENS7_ILi96EEEEEELi96ENS_12float_e4m3_tEfNS_4arch4Sm90ELb1ELb0ELb0ELb0ELb0ELb0ELb0ELb1ELb1ELb1ELb1ELb0EEENS1_21CollectiveEpilogueFwdINS6_IJSA_SC_SB_EEES9_NS_10bfloat16_tESG_Li384ELb0ELb1ELb1ELb1EEENS1_19SingleTileSchedulerILb0ELb1ELb1ELi192EEEEEEEEEvNT_6ParamsE:
        .type           _ZN7cutlass13device_kernelIN5flash11enable_sm90INS1_16FlashAttnFwdSm90INS1_25CollectiveMainloopFwdSm90ILi2EN4cute5tupleIJNS5_1CILi1EEES8_S8_EEENS6_IJNS7_ILi192EEENS7_ILi128EEENS7_ILi96EEEEEELi96ENS_12float_e4m3_tEfNS_4arch4Sm90ELb1ELb0ELb0ELb0ELb0ELb0ELb0ELb1ELb1ELb1ELb1ELb0EEENS1_21CollectiveEpilogueFwdINS6_IJSA_SC_SB_EEES9_NS_10bfloat16_tESG_Li384ELb0ELb1ELb1ELb1EEENS1_19SingleTileSchedulerILb0ELb1ELb1ELi192EEEEEEEEEvNT_6ParamsE,@function
        .size           _ZN7cutlass13device_kernelIN5flash11enable_sm90INS1_16FlashAttnFwdSm90INS1_25CollectiveMainloopFwdSm90ILi2EN4cute5tupleIJNS5_1CILi1EEES8_S8_EEENS6_IJNS7_ILi192EEENS7_ILi128EEENS7_ILi96EEEEEELi96ENS_12float_e4m3_tEfNS_4arch4Sm90ELb1ELb0ELb0ELb0ELb0ELb0ELb0ELb1ELb1ELb1ELb1ELb0EEENS1_21CollectiveEpilogueFwdINS6_IJSA_SC_SB_EEES9_NS_10bfloat16_tESG_Li384ELb0ELb1ELb1ELb1EEENS1_19SingleTileSchedulerILb0ELb1ELb1ELi192EEEEEEEEEvNT_6ParamsE,(.L_x_78 - _ZN7cutlass13device_kernelIN5flash11enable_sm90INS1_16FlashAttnFwdSm90INS1_25CollectiveMainloopFwdSm90ILi2EN4cute5tupleIJNS5_1CILi1EEES8_S8_EEENS6_IJNS7_ILi192EEENS7_ILi128EEENS7_ILi96EEEEEELi96ENS_12float_e4m3_tEfNS_4arch4Sm90ELb1ELb0ELb0ELb0ELb0ELb0ELb0ELb1ELb1ELb1ELb1ELb0EEENS1_21CollectiveEpilogueFwdINS6_IJSA_SC_SB_EEES9_NS_10bfloat16_tESG_Li384ELb0ELb1ELb1ELb1EEENS1_19SingleTileSchedulerILb0ELb1ELb1ELi192EEEEEEEEEvNT_6ParamsE)
        .other          _ZN7cutlass13device_kernelIN5flash11enable_sm90INS1_16FlashAttnFwdSm90INS1_25CollectiveMainloopFwdSm90ILi2EN4cute5tupleIJNS5_1CILi1EEES8_S8_EEENS6_IJNS7_ILi192EEENS7_ILi128EEENS7_ILi96EEEEEELi96ENS_12float_e4m3_tEfNS_4arch4Sm90ELb1ELb0ELb0ELb0ELb0ELb0ELb0ELb1ELb1ELb1ELb1ELb0EEENS1_21CollectiveEpilogueFwdINS6_IJSA_SC_SB_EEES9_NS_10bfloat16_tESG_Li384ELb0ELb1ELb1ELb1EEENS1_19SingleTileSchedulerILb0ELb1ELb1ELi192EEEEEEEEEvNT_6ParamsE,@"STO_CUDA_ENTRY STV_DEFAULT"
_ZN7cutlass13device_kernelIN5flash11enable_sm90INS1_16FlashAttnFwdSm90INS1_25CollectiveMainloopFwdSm90ILi2EN4cute5tupleIJNS5_1CILi1EEES8_S8_EEENS6_IJNS7_ILi192EEENS7_ILi128EEENS7_ILi96EEEEEELi96ENS_12float_e4m3_tEfNS_4arch4Sm90ELb1ELb0ELb0ELb0ELb0ELb0ELb0ELb1ELb1ELb1ELb1ELb0EEENS1_21CollectiveEpilogueFwdINS6_IJSA_SC_SB_EEES9_NS_10bfloat16_tESG_Li384ELb0ELb1ELb1ELb1EEENS1_19SingleTileSchedulerILb0ELb1ELb1ELi192EEEEEEEEEvNT_6ParamsE:
[----:B------:R-:W-:Y:S01]  /*0000*/  LDC R1, c[0x0][0x37c] ;  /* 0x0000df00ff017b82 */ /* 0x000fe20000000800 */
[----:B------:R-:W-:Y:S05]  /*0010*/  EXIT ;  /* 0x000000000000794d */ /* 0x000fea0003800000 */
.L_x_33:
        /* <DEDUP_REMOVED lines=14> */
.L_x_78:


//--------------------- .text._ZN7cutlass13device_kernelIN5flash11enable_sm90INS1_16FlashAttnFwdSm90INS1_25CollectiveMainloopFwdSm90ILi2EN4cute5tupleIJNS5_1CILi1EEES8_S8_EEENS6_IJNS7_ILi192EEENS7_ILi128EEENS7_ILi96EEEEEELi96ENS_12float_e4m3_tEfNS_4arch4Sm90ELb1ELb0ELb0ELb1ELb0ELb0ELb0ELb1ELb1ELb1ELb1ELb0EEENS1_21CollectiveEpilogueFwdINS6_IJSA_SC_SB_EEES9_NS_10bfloat16_tESG_Li384ELb1ELb1ELb1ELb1EEENS1_36VarlenDynamicPersistentTileSchedulerILi192ELi128ELi384ELi128ELb1ELb1ELb1ELb1ELb1ELb1EEEEEEEEEvNT_6ParamsE --------------------------
	.section	.text._ZN7cutlass13device_kernelIN5flash11enable_sm90INS1_16FlashAttnFwdSm90INS1_25CollectiveMainloopFwdSm90ILi2EN4cute5tupleIJNS5_1CILi1EEES8_S8_EEENS6_IJNS7_ILi192EEENS7_ILi128EEENS7_ILi96EEEEEELi96ENS_12float_e4m3_tEfNS_4arch4Sm90ELb1ELb0ELb0ELb1ELb0ELb0ELb0ELb1ELb1ELb1ELb1ELb0EEENS1_21CollectiveEpilogueFwdINS6_IJSA_SC_SB_EEES9_NS_10bfloat16_tESG_Li384ELb1ELb1ELb1ELb1EEENS1_36VarlenDynamicPersistentTileSchedulerILi192ELi128ELi384ELi128ELb1ELb1ELb1ELb1ELb1ELb1EEEEEEEEEvNT_6ParamsE,"ax",@progbits
	.align	128
.text._ZN7cutlass13device_kernelIN5flash11enable_sm90INS1_16FlashAttnFwdSm90INS1_25CollectiveMainloopFwdSm90ILi2EN4cute5tupleIJNS5_1CILi1EEES8_S8_EEENS6_IJNS7_ILi192EEENS7_ILi128EEENS7_ILi96EEEEEELi96ENS_12float_e4m3_tEfNS_4arch4Sm90ELb1ELb0ELb0ELb1ELb0ELb0ELb0ELb1ELb1ELb1ELb1ELb0EEENS1_21CollectiveEpilogueFwdINS6_IJSA_SC_SB_EEES9_NS_10bfloat16_tESG_Li384ELb1ELb1ELb1ELb1EEENS1_36VarlenDynamicPersistentTileSchedulerILi192ELi128ELi384ELi128ELb1ELb1ELb1ELb1ELb1ELb1EEEEEEEEEvNT_6ParamsE:
        .type           _ZN7cutlass13device_kernelIN5flash11enable_sm90INS1_16FlashAttnFwdSm90INS1_25CollectiveMainloopFwdSm90ILi2EN4cute5tupleIJNS5_1CILi1EEES8_S8_EEENS6_IJNS7_ILi192EEENS7_ILi128EEENS7_ILi96EEEEEELi96ENS_12float_e4m3_tEfNS_4arch4Sm90ELb1ELb0ELb0ELb1ELb0ELb0ELb0ELb1ELb1ELb1ELb1ELb0EEENS1_21CollectiveEpilogueFwdINS6_IJSA_SC_SB_EEES9_NS_10bfloat16_tESG_Li384ELb1ELb1ELb1ELb1EEENS1_36VarlenDynamicPersistentTileSchedulerILi192ELi128ELi384ELi128ELb1ELb1ELb1ELb1ELb1ELb1EEEEEEEEEvNT_6ParamsE,@function
        .size           _ZN7cutlass13device_kernelIN5flash11enable_sm90INS1_16FlashAttnFwdSm90INS1_25CollectiveMainloopFwdSm90ILi2EN4cute5tupleIJNS5_1CILi1EEES8_S8_EEENS6_IJNS7_ILi192EEENS7_ILi128EEENS7_ILi96EEEEEELi96ENS_12float_e4m3_tEfNS_4arch4Sm90ELb1ELb0ELb0ELb1ELb0ELb0ELb0ELb1ELb1ELb1ELb1ELb0EEENS1_21CollectiveEpilogueFwdINS6_IJSA_SC_SB_EEES9_NS_10bfloat16_tESG_Li384ELb1ELb1ELb1ELb1EEENS1_36VarlenDynamicPersistentTileSchedulerILi192ELi128ELi384ELi128ELb1ELb1ELb1ELb1ELb1ELb1EEEEEEEEEvNT_6ParamsE,(.L_x_79 - _ZN7cutlass13device_kernelIN5flash11enable_sm90INS1_16FlashAttnFwdSm90INS1_25CollectiveMainloopFwdSm90ILi2EN4cute5tupleIJNS5_1CILi1EEES8_S8_EEENS6_IJNS7_ILi192EEENS7_ILi128EEENS7_ILi96EEEEEELi96ENS_12float_e4m3_tEfNS_4arch4Sm90ELb1ELb0ELb0ELb1ELb0ELb0ELb0ELb1ELb1ELb1ELb1ELb0EEENS1_21CollectiveEpilogueFwdINS6_IJSA_SC_SB_EEES9_NS_10bfloat16_tESG_Li384ELb1ELb1ELb1ELb1EEENS1_36VarlenDynamicPersistentTileSchedulerILi192ELi128ELi384ELi128ELb1ELb1ELb1ELb1ELb1ELb1EEEEEEEEEvNT_6ParamsE)
        .other          _ZN7cutlass13device_kernelIN5flash11enable_sm90INS1_16FlashAttnFwdSm90INS1_25CollectiveMainloopFwdSm90ILi2EN4cute5tupleIJNS5_1CILi1EEES8_S8_EEENS6_IJNS7_ILi192EEENS7_ILi128EEENS7_ILi96EEEEEELi96ENS_12float_e4m3_tEfNS_4arch4Sm90ELb1ELb0ELb0ELb1ELb0ELb0ELb0ELb1ELb1ELb1ELb1ELb0EEENS1_21CollectiveEpilogueFwdINS6_IJSA_SC_SB_EEES9_NS_10bfloat16_tESG_Li384ELb1ELb1ELb1ELb1EEENS1_36VarlenDynamicPersistentTileSchedulerILi192ELi128ELi384ELi128ELb1ELb1ELb1ELb1ELb1ELb1EEEEEEEEEvNT_6ParamsE,@"STO_CUDA_ENTRY STV_DEFAULT"
_ZN7cutlass13device_kernelIN5flash11enable_sm90INS1_16FlashAttnFwdSm90INS1_25CollectiveMainloopFwdSm90ILi2EN4cute5tupleIJNS5_1CILi1EEES8_S8_EEENS6_IJNS7_ILi192EEENS7_ILi128EEENS7_ILi96EEEEEELi96ENS_12float_e4m3_tEfNS_4arch4Sm90ELb1ELb0ELb0ELb1ELb0ELb0ELb0ELb1ELb1ELb1ELb1ELb0EEENS1_21CollectiveEpilogueFwdINS6_IJSA_SC_SB_EEES9_NS_10bfloat16_tESG_Li384ELb1ELb1ELb1ELb1EEENS1_36VarlenDynamicPersistentTileSchedulerILi192ELi128ELi384ELi128ELb1ELb1ELb1ELb1ELb1ELb1EEEEEEEEEvNT_6ParamsE:
[----:B------:R-:W-:Y:S01]  /*0000*/  LDC R1, c[0x0][0x37c] ;  /* 0x0000df00ff017b82 */ /* 0x000fe20000000800 */
[----:B------:R-:W-:Y:S05]  /*0010*/  EXIT ;  /* 0x000000000000794d */ /* 0x000fea0003800000 */
.L_x_34:
        /* <DEDUP_REMOVED lines=14> */
.L_x_79:


//--------------------- .text._ZN7cutlass13device_kernelIN5flash11enable_sm90INS1_16FlashAttnFwdSm90INS1_25CollectiveMainloopFwdSm90ILi2EN4cute5tupleIJNS5_1CILi1EEES8_S8_EEENS6_IJNS7_ILi192EEENS7_ILi128EEENS7_ILi96EEEEEELi96ENS_12float_e4m3_tEfNS_4arch4Sm90ELb1ELb0ELb0ELb1ELb0ELb1ELb0ELb1ELb1ELb1ELb1ELb0EEENS1_21CollectiveEpilogueFwdINS6_IJSA_SC_SB_EEES9_NS_10bfloat16_tESG_Li384ELb1ELb1ELb1ELb1EEENS1_36VarlenDynamicPersistentTileSchedulerILi192ELi128ELi384ELi128ELb1ELb1ELb1ELb1ELb1ELb1EEEEEEEEEvNT_6ParamsE --------------------------
	.section	.text._ZN7cutlass13device_kernelIN5flash11enable_sm90INS1_16FlashAttnFwdSm90INS1_25CollectiveMainloopFwdSm90ILi2EN4cute5tupleIJNS5_1CILi1EEES8_S8_EEENS6_IJNS7_ILi192EEENS7_ILi128EEENS7_ILi96EEEEEELi96ENS_12float_e4m3_tEfNS_4arch4Sm90ELb1ELb0ELb0ELb1ELb0ELb1ELb0ELb1ELb1ELb1ELb1ELb0EEENS1_21CollectiveEpilogueFwdINS6_IJSA_SC_SB_EEES9_NS_10bfloat16_tESG_Li384ELb1ELb1ELb1ELb1EEENS1_36VarlenDynamicPersistentTileSchedulerILi192ELi128ELi384ELi128ELb1ELb1ELb1ELb1ELb1ELb1EEEEEEEEEvNT_6ParamsE,"ax",@progbits
	.align	128
.text._ZN7cutlass13device_kernelIN5flash11enable_sm90INS1_16FlashAttnFwdSm90INS1_25CollectiveMainloopFwdSm90ILi2EN4cute5tupleIJNS5_1CILi1EEES8_S8_EEENS6_IJNS7_ILi192EEENS7_ILi128EEENS7_ILi96EEEEEELi96ENS_12float_e4m3_tEfNS_4arch4Sm90ELb1ELb0ELb0ELb1ELb0ELb1ELb0ELb1ELb1ELb1ELb1ELb0EEENS1_21CollectiveEpilogueFwdINS6_IJSA_SC_SB_EEES9_NS_10bfloat16_tESG_Li384ELb1ELb1ELb1ELb1EEENS1_36VarlenDynamicPersistentTileSchedulerILi192ELi128ELi384ELi128ELb1ELb1ELb1ELb1ELb1ELb1EEEEEEEEEvNT_6ParamsE:
        .type           _ZN7cutlass13device_kernelIN5flash11enable_sm90INS1_16FlashAttnFwdSm90INS1_25CollectiveMainloopFwdSm90ILi2EN4cute5tupleIJNS5_1CILi1EEES8_S8_EEENS6_IJNS7_ILi192EEENS7_ILi128EEENS7_ILi96EEEEEELi96ENS_12float_e4m3_tEfNS_4arch4Sm90ELb1ELb0ELb0ELb1ELb0ELb1ELb0ELb1ELb1ELb1ELb1ELb0EEENS1_21CollectiveEpilogueFwdINS6_IJSA_SC_SB_EEES9_NS_10bfloat16_tESG_Li384ELb1ELb1ELb1ELb1EEENS1_36VarlenDynamicPersistentTileSchedulerILi192ELi128ELi384ELi128ELb1ELb1ELb1ELb1ELb1ELb1EEEEEEEEEvNT_6ParamsE,@function
        .size           _ZN7cutlass13device_kernelIN5flash11enable_sm90INS1_16FlashAttnFwdSm90INS1_25CollectiveMainloopFwdSm90ILi2EN4cute5tupleIJNS5_1CILi1EEES8_S8_EEENS6_IJNS7_ILi192EEENS7_ILi128EEENS7_ILi96EEEEEELi96ENS_12float_e4m3_tEfNS_4arch4Sm90ELb1ELb0ELb0ELb1ELb0ELb1ELb0ELb1ELb1ELb1ELb1ELb0EEENS1_21CollectiveEpilogueFwdINS6_IJSA_SC_SB_EEES9_NS_10bfloat16_tESG_Li384ELb1ELb1ELb1ELb1EEENS1_36VarlenDynamicPersistentTileSchedulerILi192ELi128ELi384ELi128ELb1ELb1ELb1ELb1ELb1ELb1EEEEEEEEEvNT_6ParamsE,(.L_x_80 - _ZN7cutlass13device_kernelIN5flash11enable_sm90INS1_16FlashAttnFwdSm90INS1_25CollectiveMainloopFwdSm90ILi2EN4cute5tupleIJNS5_1CILi1EEES8_S8_EEENS6_IJNS7_ILi192EEENS7_ILi128EEENS7_ILi96EEEEEELi96ENS_12float_e4m3_tEfNS_4arch4Sm90ELb1ELb0ELb0ELb1ELb0ELb1ELb0ELb1ELb1ELb1ELb1ELb0EEENS1_21CollectiveEpilogueFwdINS6_IJSA_SC_SB_EEES9_NS_10bfloat16_tESG_Li384ELb1ELb1ELb1ELb1EEENS1_36VarlenDynamicPersistentTileSchedulerILi192ELi128ELi384ELi128ELb1ELb1ELb1ELb1ELb1ELb1EEEEEEEEEvNT_6ParamsE)
        .other          _ZN7cutlass13device_kernelIN5flash11enable_sm90INS1_16FlashAttnFwdSm90INS1_25CollectiveMainloopFwdSm90ILi2EN4cute5tupleIJNS5_1CILi1EEES8_S8_EEENS6_IJNS7_ILi192EEENS7_ILi128EEENS7_ILi96EEEEEELi96ENS_12float_e4m3_tEfNS_4arch4Sm90ELb1ELb0ELb0ELb1ELb0ELb1ELb0ELb1ELb1ELb1ELb1ELb0EEENS1_21CollectiveEpilogueFwdINS6_IJSA_SC_SB_EEES9_NS_10bfloat16_tESG_Li384ELb1ELb1ELb1ELb1EEENS1_36VarlenDynamicPersistentTileSchedulerILi192ELi128ELi384ELi128ELb1ELb1ELb1ELb1ELb1ELb1EEEEEEEEEvNT_6ParamsE,@"STO_CUDA_ENTRY STV_DEFAULT"
_ZN7cutlass13device_kernelIN5flash11enable_sm90INS1_16FlashAttnFwdSm90INS1_25CollectiveMainloopFwdSm90ILi2EN4cute5tupleIJNS5_1CILi1EEES8_S8_EEENS6_IJNS7_ILi192EEENS7_ILi128EEENS7_ILi96EEEEEELi96ENS_12float_e4m3_tEfNS_4arch4Sm90ELb1ELb0ELb0ELb1ELb0ELb1ELb0ELb1ELb1ELb1ELb1ELb0EEENS1_21CollectiveEpilogueFwdINS6_IJSA_SC_SB_EEES9_NS_10bfloat16_tESG_Li384ELb1ELb1ELb1ELb1EEENS1_36VarlenDynamicPersistentTileSchedulerILi192ELi128ELi384ELi128ELb1ELb1ELb1ELb1ELb1ELb1EEEEEEEEEvNT_6ParamsE:
[----:B------:R-:W-:Y:S01]  /*0000*/  LDC R1, c[0x0][0x37c] ;  /* 0x0000df00ff017b82 */ /* 0x000fe20000000800 */
[----:B------:R-:W-:Y:S05]  /*0010*/  EXIT ;  /* 0x000000000000794d */ /* 0x000fea0003800000 */
.L_x_35:
        /* <DEDUP_REMOVED lines=14> */
.L_x_80:


//--------------------- .text._ZN7cutlass13device_kernelIN5flash11enable_sm90INS1_16FlashAttnFwdSm90INS1_25CollectiveMainloopFwdSm90ILi2EN4cute5tupleIJNS5_1CILi1EEES8_S8_EEENS6_IJNS7_ILi192EEENS7_ILi160EEENS7_ILi64EEEEEELi64ENS_12float_e4m3_tEfNS_4arch4Sm90ELb0ELb0ELb0ELb0ELb0ELb0ELb0ELb1ELb1ELb1ELb1ELb0EEENS1_21CollectiveEpilogueFwdINS6_IJSA_SC_SB_EEES9_NS_10bfloat16_tESG_Li384ELb0ELb1ELb1ELb1EEENS1_19SingleTileSchedulerILb0ELb1ELb1ELi192EEEEEEEEEvNT_6ParamsE --------------------------
	.section	.text._ZN7cutlass13device_kernelIN5flash11enable_sm90INS1_16FlashAttnFwdSm90INS1_25CollectiveMainloopFwdSm90ILi2EN4cute5tupleIJNS5_1CILi1EEES8_S8_EEENS6_IJNS7_ILi192EEENS7_ILi160EEENS7_ILi64EEEEEELi64ENS_12float_e4m3_tEfNS_4arch4Sm90ELb0ELb0ELb0ELb0ELb0ELb0ELb0ELb1ELb1ELb1ELb1ELb0EEENS1_21CollectiveEpilogueFwdINS6_IJSA_SC_SB_EEES9_NS_10bfloat16_tESG_Li384ELb0ELb1ELb1ELb1EEENS1_19SingleTileSchedulerILb0ELb1ELb1ELi192EEEEEEEEEvNT_6ParamsE,"ax",@progbits
	.align	128
.text._ZN7cutlass13device_kernelIN5flash11enable_sm90INS1_16FlashAttnFwdSm90INS1_25CollectiveMainloopFwdSm90ILi2EN4cute5tupleIJNS5_1CILi1EEES8_S8_EEENS6_IJNS7_ILi192EEENS7_ILi160EEENS7_ILi64EEEEEELi64ENS_12float_e4m3_tEfNS_4arch4Sm90ELb0ELb0ELb0ELb0ELb0ELb0ELb0ELb1ELb1ELb1ELb1ELb0EEENS1_21CollectiveEpilogueFwdINS6_IJSA_SC_SB_EEES9_NS_10bfloat16_tESG_Li384ELb0ELb1ELb1ELb1EEENS1_19SingleTileSchedulerILb0ELb1ELb1ELi192EEEEEEEEEvNT_6ParamsE:
        .type           _ZN7cutlass13device_kernelIN5flash11enable_sm90INS1_16FlashAttnFwdSm90INS1_25CollectiveMainloopFwdSm90ILi2EN4cute5tupleIJNS5_1CILi1EEES8_S8_EEENS6_IJNS7_ILi192EEENS7_ILi160EEENS7_ILi64EEEEEELi64ENS_12float_e4m3_tEfNS_4arch4Sm90ELb0ELb0ELb0ELb0ELb0ELb0ELb0ELb1ELb1ELb1ELb1ELb0EEENS1_21CollectiveEpilogueFwdINS6_IJSA_SC_SB_EEES9_NS_10bfloat16_tESG_Li384ELb0ELb1ELb1ELb1EEENS1_19SingleTileSchedulerILb0ELb1ELb1ELi192EEEEEEEEEvNT_6ParamsE,@function
        .size           _ZN7cutlass13device_kernelIN5flash11enable_sm90INS1_16FlashAttnFwdSm90INS1_25CollectiveMainloopFwdSm90ILi2EN4cute5tupleIJNS5_1CILi1EEES8_S8_EEENS6_IJNS7_ILi192EEENS7_ILi160EEENS7_ILi64EEEEEELi64ENS_12float_e4m3_tEfNS_4arch4Sm90ELb0ELb0ELb0ELb0ELb0ELb0ELb0ELb1ELb1ELb1ELb1ELb0EEENS1_21CollectiveEpilogueFwdINS6_IJSA_SC_SB_EEES9_NS_10bfloat16_tESG_Li384ELb0ELb1ELb1ELb1EEENS1_19SingleTileSchedulerILb0ELb1ELb1ELi192EEEEEEEEEvNT_6ParamsE,(.L_x_81 - _ZN7cutlass13device_kernelIN5flash11enable_sm90INS1_16FlashAttnFwdSm90INS1_25CollectiveMainloopFwdSm90ILi2EN4cute5tupleIJNS5_1CILi1EEES8_S8_EEENS6_IJNS7_ILi192EEENS7_ILi160EEENS7_ILi64EEEEEELi64ENS_12float_e4m3_tEfNS_4arch4Sm90ELb0ELb0ELb0ELb0ELb0ELb0ELb0ELb1ELb1ELb1ELb1ELb0EEENS1_21CollectiveEpilogueFwdINS6_IJSA_SC_SB_EEES9_NS_10bfloat16_tESG_Li384ELb0ELb1ELb1ELb1EEENS1_19SingleTileSchedulerILb0ELb1ELb1ELi192EEEEEEEEEvNT_6ParamsE)
        .other          _ZN7cutlass13device_kernelIN5flash11enable_sm90INS1_16FlashAttnFwdSm90INS1_25CollectiveMainloopFwdSm90ILi2EN4cute5tupleIJNS5_1CILi1EEES8_S8_EEENS6_IJNS7_ILi192EEENS7_ILi160EEENS7_ILi64EEEEEELi64ENS_12float_e4m3_tEfNS_4arch4Sm90ELb0ELb0ELb0ELb0ELb0ELb0ELb0ELb1ELb1ELb1ELb1ELb0EEENS1_21CollectiveEpilogueFwdINS6_IJSA_SC_SB_EEES9_NS_10bfloat16_tESG_Li384ELb0ELb1ELb1ELb1EEENS1_19SingleTileSchedulerILb0ELb1ELb1ELi192EEEEEEEEEvNT_6ParamsE,@"STO_CUDA_ENTRY STV_DEFAULT"
_ZN7cutlass13device_kernelIN5flash11enable_sm90INS1_16FlashAttnFwdSm90INS1_25CollectiveMainloopFwdSm90ILi2EN4cute5tupleIJNS5_1CILi1EEES8_S8_EEENS6_IJNS7_ILi192EEENS7_ILi160EEENS7_ILi64EEEEEELi64ENS_12float_e4m3_tEfNS_4arch4Sm90ELb0ELb0ELb0ELb0ELb0ELb0ELb0ELb1ELb1ELb1ELb1ELb0EEENS1_21CollectiveEpilogueFwdINS6_IJSA_SC_SB_EEES9_NS_10bfloat16_tESG_Li384ELb0ELb1ELb1ELb1EEENS1_19SingleTileSchedulerILb0ELb1ELb1ELi192EEEEEEEEEvNT_6ParamsE:
[----:B------:R-:W-:Y:S01]  /*0000*/  LDC R1, c[0x0][0x37c] ;  /* 0x0000df00ff017b82 */ /* 0x000fe20000000800 */
[----:B------:R-:W-:Y:S05]  /*0010*/  EXIT ;  /* 0x000000000000794d */ /* 0x000fea0003800000 */
.L_x_36:
        /* <DEDUP_REMOVED lines=14> */
.L_x_81:


//--------------------- .text._ZN7cutlass13device_kernelIN5flash11enable_sm90INS1_16FlashAttnFwdSm90INS1_25CollectiveMainloopFwdSm90ILi2EN4cute5tupleIJNS5_1CILi1EEES8_S8_EEENS6_IJNS7_ILi192EEENS7_ILi160EEENS7_ILi64EEEEEELi64ENS_12float_e4m3_tEfNS_4arch4Sm90ELb0ELb0ELb0ELb1ELb0ELb0ELb0ELb1ELb1ELb1ELb1ELb0EEENS1_21CollectiveEpilogueFwdINS6_IJSA_SC_SB_EEES9_NS_10bfloat16_tESG_Li384ELb1ELb1ELb1ELb1EEENS1_36VarlenDynamicPersistentTileSchedulerILi192ELi160ELi384ELi128ELb1ELb1ELb1ELb0ELb1ELb1EEEEEEEEEvNT_6ParamsE --------------------------
	.section	.text._ZN7cutlass13device_kernelIN5flash11enable_sm90INS1_16FlashAttnFwdSm90INS1_25CollectiveMainloopFwdSm90ILi2EN4cute5tupleIJNS5_1CILi1EEES8_S8_EEENS6_IJNS7_ILi192EEENS7_ILi160EEENS7_ILi64EEEEEELi64ENS_12float_e4m3_tEfNS_4arch4Sm90ELb0ELb0ELb0ELb1ELb0ELb0ELb0ELb1ELb1ELb1ELb1ELb0EEENS1_21CollectiveEpilogueFwdINS6_IJSA_SC_SB_EEES9_NS_10bfloat16_tESG_Li384ELb1ELb1ELb1ELb1EEENS1_36VarlenDynamicPersistentTileSchedulerILi192ELi160ELi384ELi128ELb1ELb1ELb1ELb0ELb1ELb1EEEEEEEEEvNT_6ParamsE,"ax",@progbits
	.align	128
.text._ZN7cutlass13device_kernelIN5flash11enable_sm90INS1_16FlashAttnFwdSm90INS1_25CollectiveMainloopFwdSm90ILi2EN4cute5tupleIJNS5_1CILi1EEES8_S8_EEENS6_IJNS7_ILi192EEENS7_ILi160EEENS7_ILi64EEEEEELi64ENS_12float_e4m3_tEfNS_4arch4Sm90ELb0ELb0ELb0ELb1ELb0ELb0ELb0ELb1ELb1ELb1ELb1ELb0EEENS1_21CollectiveEpilogueFwdINS6_IJSA_SC_SB_EEES9_NS_10bfloat16_tESG_Li384ELb1ELb1ELb1ELb1EEENS1_36VarlenDynamicPersistentTileSchedulerILi192ELi160ELi384ELi128ELb1ELb1ELb1ELb0ELb1ELb1EEEEEEEEEvNT_6ParamsE:
        .type           _ZN7cutlass13device_kernelIN5flash11enable_sm90INS1_16FlashAttnFwdSm90INS1_25CollectiveMainloopFwdSm90ILi2EN4cute5tupleIJNS5_1CILi1EEES8_S8_EEENS6_IJNS7_ILi192EEENS7_ILi160EEENS7_ILi64EEEEEELi64ENS_12float_e4m3_tEfNS_4arch4Sm90ELb0ELb0ELb0ELb1ELb0ELb0ELb0ELb1ELb1ELb1ELb1ELb0EEENS1_21CollectiveEpilogueFwdINS6_IJSA_SC_SB_EEES9_NS_10bfloat16_tESG_Li384ELb1ELb1ELb1ELb1EEENS1_36VarlenDynamicPersistentTileSchedulerILi192ELi160ELi384ELi128ELb1ELb1ELb1ELb0ELb1ELb1EEEEEEEEEvNT_6ParamsE,@function
        .size           _ZN7cutlass13device_kernelIN5flash11enable_sm90INS1_16FlashAttnFwdSm90INS1_25CollectiveMainloopFwdSm90ILi2EN4cute5tupleIJNS5_1CILi1EEES8_S8_EEENS6_IJNS7_ILi192EEENS7_ILi160EEENS7_ILi64EEEEEELi64ENS_12float_e4m3_tEfNS_4arch4Sm90ELb0ELb0ELb0ELb1ELb0ELb0ELb0ELb1ELb1ELb1ELb1ELb0EEENS1_21CollectiveEpilogueFwdINS6_IJSA_SC_SB_EEES9_NS_10bfloat16_tESG_Li384ELb1ELb1ELb1ELb1EEENS1_36VarlenDynamicPersistentTileSchedulerILi192ELi160ELi384ELi128ELb1ELb1ELb1ELb0ELb1ELb1EEEEEEEEEvNT_6ParamsE,(.L_x_82 - _ZN7cutlass13device_kernelIN5flash11enable_sm90INS1_16FlashAttnFwdSm90INS1_25CollectiveMainloopFwdSm90ILi2EN4cute5tupleIJNS5_1CILi1EEES8_S8_EEENS6_IJNS7_ILi192EEENS7_ILi160EEENS7_ILi64EEEEEELi64ENS_12float_e4m3_tEfNS_4arch4Sm90ELb0ELb0ELb0ELb1ELb0ELb0ELb0ELb1ELb1ELb1ELb1ELb0EEENS1_21CollectiveEpilogueFwdINS6_IJSA_SC_SB_EEES9_NS_10bfloat16_tESG_Li384ELb1ELb1ELb1ELb1EEENS1_36VarlenDynamicPersistentTileSchedulerILi192ELi160ELi384ELi128ELb1ELb1ELb1ELb0ELb1ELb1EEEEEEEEEvNT_6ParamsE)
        .other          _ZN7cutlass13device_kernelIN5flash11enable_sm90INS1_16FlashAttnFwdSm90INS1_25CollectiveMainloopFwdSm90ILi2EN4cute5tupleIJNS5_1CILi1EEES8_S8_EEENS6_IJNS7_ILi192EEENS7_ILi160EEENS7_ILi64EEEEEELi64ENS_12float_e4m3_tEfNS_4arch4Sm90ELb0ELb0ELb0ELb1ELb0ELb0ELb0ELb1ELb1ELb1ELb1ELb0EEENS1_21CollectiveEpilogueFwdINS6_IJSA_SC_SB_EEES9_NS_10bfloat16_tESG_Li384ELb1ELb1ELb1ELb1EEENS1_36VarlenDynamicPersistentTileSchedulerILi192ELi160ELi384ELi128ELb1ELb1ELb1ELb0ELb1ELb1EEEEEEEEEvNT_6ParamsE,@"STO_CUDA_ENTRY STV_DEFAULT"
_ZN7cutlass13device_kernelIN5flash11enable_sm90INS1_16FlashAttnFwdSm90INS1_25CollectiveMainloopFwdSm90ILi2EN4cute5tupleIJNS5_1CILi1EEES8_S8_EEENS6_IJNS7_ILi192EEENS7_ILi160EEENS7_ILi64EEEEEELi64ENS_12float_e4m3_tEfNS_4arch4Sm90ELb0ELb0ELb0ELb1ELb0ELb0ELb0ELb1ELb1ELb1ELb1ELb0EEENS1_21CollectiveEpilogueFwdINS6_IJSA_SC_SB_EEES9_NS_10bfloat16_tESG_Li384ELb1ELb1ELb1ELb1EEENS1_36VarlenDynamicPersistentTileSchedulerILi192ELi160ELi384ELi128ELb1ELb1ELb1ELb0ELb1ELb1EEEEEEEEEvNT_6ParamsE:
[----:B------:R-:W-:Y:S01]  /*0000*/  LDC R1, c[0x0][0x37c] ;  /* 0x0000df00ff017b82 */ /* 0x000fe20000000800 */
[----:B------:R-:W-:Y:S05]  /*0010*/  EXIT ;  /* 0x000000000000794d */ /* 0x000fea0003800000 */
.L_x_37:
        /* <DEDUP_REMOVED lines=14> */
.L_x_82:


//--------------------- .text._ZN7cutlass13device_kernelIN5flash11enable_sm90INS1_16FlashAttnFwdSm90INS1_25CollectiveMainloopFwdSm90ILi2EN4cute5tupleIJNS5_1CILi1EEES8_S8_EEENS6_IJNS7_ILi192EEENS7_ILi160EEENS7_ILi64EEEEEELi64ENS_12float_e4m3_tEfNS_4arch4Sm90ELb0ELb0ELb0ELb1ELb0ELb1ELb0ELb1ELb1ELb1ELb1ELb0EEENS1_21CollectiveEpilogueFwdINS6_IJSA_SC_SB_EEES9_NS_10bfloat16_tESG_Li384ELb1ELb1ELb1ELb1EEENS1_36VarlenDynamicPersistentTileSchedulerILi192ELi160ELi384ELi128ELb1ELb1ELb1ELb0ELb1ELb1EEEEEEEEEvNT_6ParamsE --------------------------
	.section	.text._ZN7cutlass13device_kernelIN5flash11enable_sm90INS1_16FlashAttnFwdSm90INS1_25CollectiveMainloopFwdSm90ILi2EN4cute5tupleIJNS5_1CILi1EEES8_S8_EEENS6_IJNS7_ILi192EEENS7_ILi160EEENS7_ILi64EEEEEELi64ENS_12float_e4m3_tEfNS_4arch4Sm90ELb0ELb0ELb0ELb1ELb0ELb1ELb0ELb1ELb1ELb1ELb1ELb0EEENS1_21CollectiveEpilogueFwdINS6_IJSA_SC_SB_EEES9_NS_10bfloat16_tESG_Li384ELb1ELb1ELb1ELb1EEENS1_36VarlenDynamicPersistentTileSchedulerILi192ELi160ELi384ELi128ELb1ELb1ELb1ELb0ELb1ELb1EEEEEEEEEvNT_6ParamsE,"ax",@progbits
	.align	128
.text._ZN7cutlass13device_kernelIN5flash11enable_sm90INS1_16FlashAttnFwdSm90INS1_25CollectiveMainloopFwdSm90ILi2EN4cute5tupleIJNS5_1CILi1EEES8_S8_EEENS6_IJNS7_ILi192EEENS7_ILi160EEENS7_ILi64EEEEEELi64ENS_12float_e4m3_tEfNS_4arch4Sm90ELb0ELb0ELb0ELb1ELb0ELb1ELb0ELb1ELb1ELb1ELb1ELb0EEENS1_21CollectiveEpilogueFwdINS6_IJSA_SC_SB_EEES9_NS_10bfloat16_tESG_Li384ELb1ELb1ELb1ELb1EEENS1_36VarlenDynamicPersistentTileSchedulerILi192ELi160ELi384ELi128ELb1ELb1ELb1ELb0ELb1ELb1EEEEEEEEEvNT_6ParamsE:
        .type           _ZN7cutlass13device_kernelIN5flash11enable_sm90INS1_16FlashAttnFwdSm90INS1_25CollectiveMainloopFwdSm90ILi2EN4cute5tupleIJNS5_1CILi1EEES8_S8_EEENS6_IJNS7_ILi192EEENS7_ILi160EEENS7_ILi64EEEEEELi64ENS_12float_e4m3_tEfNS_4arch4Sm90ELb0ELb0ELb0ELb1ELb0ELb1ELb0ELb1ELb1ELb1ELb1ELb0EEENS1_21CollectiveEpilogueFwdINS6_IJSA_SC_SB_EEES9_NS_10bfloat16_tESG_Li384ELb1ELb1ELb1ELb1EEENS1_36VarlenDynamicPersistentTileSchedulerILi192ELi160ELi384ELi128ELb1ELb1ELb1ELb0ELb1ELb1EEEEEEEEEvNT_6ParamsE,@function
        .size           _ZN7cutlass13device_kernelIN5flash11enable_sm90INS1_16FlashAttnFwdSm90INS1_25CollectiveMainloopFwdSm90ILi2EN4cute5tupleIJNS5_1CILi1EEES8_S8_EEENS6_IJNS7_ILi192EEENS7_ILi160EEENS7_ILi64EEEEEELi64ENS_12float_e4m3_tEfNS_4arch4Sm90ELb0ELb0ELb0ELb1ELb0ELb1ELb0ELb1ELb1ELb1ELb1ELb0EEENS1_21CollectiveEpilogueFwdINS6_IJSA_SC_SB_EEES9_NS_10bfloat16_tESG_Li384ELb1ELb1ELb1ELb1EEENS1_36VarlenDynamicPersistentTileSchedulerILi192ELi160ELi384ELi128ELb1ELb1ELb1ELb0ELb1ELb1EEEEEEEEEvNT_6ParamsE,(.L_x_83 - _ZN7cutlass13device_kernelIN5flash11enable_sm90INS1_16FlashAttnFwdSm90INS1_25CollectiveMainloopFwdSm90ILi2EN4cute5tupleIJNS5_1CILi1EEES8_S8_EEENS6_IJNS7_ILi192EEENS7_ILi160EEENS7_ILi64EEEEEELi64ENS_12float_e4m3_tEfNS_4arch4Sm90ELb0ELb0ELb0ELb1ELb0ELb1ELb0ELb1ELb1ELb1ELb1ELb0EEENS1_21CollectiveEpilogueFwdINS6_IJSA_SC_SB_EEES9_NS_10bfloat16_tESG_Li384ELb1ELb1ELb1ELb1EEENS1_36VarlenDynamicPersistentTileSchedulerILi192ELi160ELi384ELi128ELb1ELb1ELb1ELb0ELb1ELb1EEEEEEEEEvNT_6ParamsE)
        .other          _ZN7cutlass13device_kernelIN5flash11enable_sm90INS1_16FlashAttnFwdSm90INS1_25CollectiveMainloopFwdSm90ILi2EN4cute5tupleIJNS5_1CILi1EEES8_S8_EEENS6_IJNS7_ILi192EEENS7_ILi160EEENS7_ILi64EEEEEELi64ENS_12float_e4m3_tEfNS_4arch4Sm90ELb0ELb0ELb0ELb1ELb0ELb1ELb0ELb1ELb1ELb1ELb1ELb0EEENS1_21CollectiveEpilogueFwdINS6_IJSA_SC_SB_EEES9_NS_10bfloat16_tESG_Li384ELb1ELb1ELb1ELb1EEENS1_36VarlenDynamicPersistentTileSchedulerILi192ELi160ELi384ELi128ELb1ELb1ELb1ELb0ELb1ELb1EEEEEEEEEvNT_6ParamsE,@"STO_CUDA_ENTRY STV_DEFAULT"
_ZN7cutlass13device_kernelIN5flash11enable_sm90INS1_16FlashAttnFwdSm90INS1_25CollectiveMainloopFwdSm90ILi2EN4cute5tupleIJNS5_1CILi1EEES8_S8_EEENS6_IJNS7_ILi192EEENS7_ILi160EEENS7_ILi64EEEEEELi64ENS_12float_e4m3_tEfNS_4arch4Sm90ELb0ELb0ELb0ELb1ELb0ELb1ELb0ELb1ELb1ELb1ELb1ELb0EEENS1_21CollectiveEpilogueFwdINS6_IJSA_SC_SB_EEES9_NS_10bfloat16_tESG_Li384ELb1ELb1ELb1ELb1EEENS1_36VarlenDynamicPersistentTileSchedulerILi192ELi160ELi384ELi128ELb1ELb1ELb1ELb0ELb1ELb1EEEEEEEEEvNT_6ParamsE:
[----:B------:R-:W-:Y:S01]  /*0000*/  LDC R1, c[0x0][0x37c] ;  /* 0x0000df00ff017b82 */ /* 0x000fe20000000800 */
[----:B------:R-:W-:Y:S05]  /*0010*/  EXIT ;  /* 0x000000000000794d */ /* 0x000fea0003800000 */
.L_x_38:
        /* <DEDUP_REMOVED lines=14> */
.L_x_83:


//--------------------- .text._ZN7cutlass13device_kernelIN5flash11enable_sm90INS1_16FlashAttnFwdSm90INS1_25CollectiveMainloopFwdSm90ILi2EN4cute5tupleIJNS5_1CILi1EEES8_S8_EEENS6_IJNS7_ILi192EEENS7_ILi160EEENS7_ILi64EEEEEELi64ENS_12float_e4m3_tEfNS_4arch4Sm90ELb0ELb1ELb0ELb0ELb0ELb0ELb0ELb1ELb1ELb1ELb1ELb0EEENS1_21CollectiveEpilogueFwdINS6_IJSA_SC_SB_EEES9_NS_10bfloat16_tESG_Li384ELb0ELb1ELb1ELb1EEENS1_19SingleTileSchedulerILb0ELb1ELb1ELi192EEEEEEEEEvNT_6ParamsE --------------------------
	.section	.text._ZN7cutlass13device_kernelIN5flash11enable_sm90INS1_16FlashAttnFwdSm90INS1_25CollectiveMainloopFwdSm90ILi2EN4cute5tupleIJNS5_1CILi1EEES8_S8_EEENS6_IJNS7_ILi192EEENS7_ILi160EEENS7_ILi64EEEEEELi64ENS_12float_e4m3_tEfNS_4arch4Sm90ELb0ELb1ELb0ELb0ELb0ELb0ELb0ELb1ELb1ELb1ELb1ELb0EEENS1_21CollectiveEpilogueFwdINS6_IJSA_SC_SB_EEES9_NS_10bfloat16_tESG_Li384ELb0ELb1ELb1ELb1EEENS1_19SingleTileSchedulerILb0ELb1ELb1ELi192EEEEEEEEEvNT_6ParamsE,"ax",@progbits
	.align	128
.text._ZN7cutlass13device_kernelIN5flash11enable_sm90INS1_16FlashAttnFwdSm90INS1_25CollectiveMainloopFwdSm90ILi2EN4cute5tupleIJNS5_1CILi1EEES8_S8_EEENS6_IJNS7_ILi192EEENS7_ILi160EEENS7_ILi64EEEEEELi64ENS_12float_e4m3_tEfNS_4arch4Sm90ELb0ELb1ELb0ELb0ELb0ELb0ELb0ELb1ELb1ELb1ELb1ELb0EEENS1_21CollectiveEpilogueFwdINS6_IJSA_SC_SB_EEES9_NS_10bfloat16_tESG_Li384ELb0ELb1ELb1ELb1EEENS1_19SingleTileSchedulerILb0ELb1ELb1ELi192EEEEEEEEEvNT_6ParamsE:
        .type           _ZN7cutlass13device_kernelIN5flash11enable_sm90INS1_16FlashAttnFwdSm90INS1_25CollectiveMainloopFwdSm90ILi2EN4cute5tupleIJNS5_1CILi1EEES8_S8_EEENS6_IJNS7_ILi192EEENS7_ILi160EEENS7_ILi64EEEEEELi64ENS_12float_e4m3_tEfNS_4arch4Sm90ELb0ELb1ELb0ELb0ELb0ELb0ELb0ELb1ELb1ELb1ELb1ELb0EEENS1_21CollectiveEpilogueFwdINS6_IJSA_SC_SB_EEES9_NS_10bfloat16_tESG_Li384ELb0ELb1ELb1ELb1EEENS1_19SingleTileSchedulerILb0ELb1ELb1ELi192EEEEEEEEEvNT_6ParamsE,@function
        .size           _ZN7cutlass13device_kernelIN5flash11enable_sm90INS1_16FlashAttnFwdSm90INS1_25CollectiveMainloopFwdSm90ILi2EN4cute5tupleIJNS5_1CILi1EEES8_S8_EEENS6_IJNS7_ILi192EEENS7_ILi160EEENS7_ILi64EEEEEELi64ENS_12float_e4m3_tEfNS_4arch4Sm90ELb0ELb1ELb0ELb0ELb0ELb0ELb0ELb1ELb1ELb1ELb1ELb0EEENS1_21CollectiveEpilogueFwdINS6_IJSA_SC_SB_EEES9_NS_10bfloat16_tESG_Li384ELb0ELb1ELb1ELb1EEENS1_19SingleTileSchedulerILb0ELb1ELb1ELi192EEEEEEEEEvNT_6ParamsE,(.L_x_84 - _ZN7cutlass13device_kernelIN5flash11enable_sm90INS1_16FlashAttnFwdSm90INS1_25CollectiveMainloopFwdSm90ILi2EN4cute5tupleIJNS5_1CILi1EEES8_S8_EEENS6_IJNS7_ILi192EEENS7_ILi160EEENS7_ILi64EEEEEELi64ENS_12float_e4m3_tEfNS_4arch4Sm90ELb0ELb1ELb0ELb0ELb0ELb0ELb0ELb1ELb1ELb1ELb1ELb0EEENS1_21CollectiveEpilogueFwdINS6_IJSA_SC_SB_EEES9_NS_10bfloat16_tESG_Li384ELb0ELb1ELb1ELb1EEENS1_19SingleTileSchedulerILb0ELb1ELb1ELi192EEEEEEEEEvNT_6ParamsE)
        .other          _ZN7cutlass13device_kernelIN5flash11enable_sm90INS1_16FlashAttnFwdSm90INS1_25CollectiveMainloopFwdSm90ILi2EN4cute5tupleIJNS5_1CILi1EEES8_S8_EEENS6_IJNS7_ILi192EEENS7_ILi160EEENS7_ILi64EEEEEELi64ENS_12float_e4m3_tEfNS_4arch4Sm90ELb0ELb1ELb0ELb0ELb0ELb0ELb0ELb1ELb1ELb1ELb1ELb0EEENS1_21CollectiveEpilogueFwdINS6_IJSA_SC_SB_EEES9_NS_10bfloat16_tESG_Li384ELb0ELb1ELb1ELb1EEENS1_19SingleTileSchedulerILb0ELb1ELb1ELi192EEEEEEEEEvNT_6ParamsE,@"STO_CUDA_ENTRY STV_DEFAULT"
_ZN7cutlass13device_kernelIN5flash11enable_sm90INS1_16FlashAttnFwdSm90INS1_25CollectiveMainloopFwdSm90ILi2EN4cute5tupleIJNS5_1CILi1EEES8_S8_EEENS6_IJNS7_ILi192EEENS7_ILi160EEENS7_ILi64EEEEEELi64ENS_12float_e4m3_tEfNS_4arch4Sm90ELb0ELb1ELb0ELb0ELb0ELb0ELb0ELb1ELb1ELb1ELb1ELb0EEENS1_21CollectiveEpilogueFwdINS6_IJSA_SC_SB_EEES9_NS_10bfloat16_tESG_Li384ELb0ELb1ELb1ELb1EEENS1_19SingleTileSchedulerILb0ELb1ELb1ELi192EEEEEEEEEvNT_6ParamsE:
[----:B------:R-:W-:Y:S01]  /*0000*/  LDC R1, c[0x0][0x37c] ;  /* 0x0000df00ff017b82 */ /* 0x000fe20000000800 */
[----:B------:R-:W-:Y:S05]  /*0010*/  EXIT ;  /* 0x000000000000794d */ /* 0x000fea0003800000 */
.L_x_39:
        /* <DEDUP_REMOVED lines=14> */
.L_x_84:


//--------------------- .text._ZN7cutlass13device_kernelIN5flash11enable_sm90INS1_16FlashAttnFwdSm90INS1_25CollectiveMainloopFwdSm90ILi2EN4cute5tupleIJNS5_1CILi1EEES8_S8_EEENS6_IJNS7_ILi192EEENS7_ILi160EEENS7_ILi64EEEEEELi64ENS_12float_e4m3_tEfNS_4arch4Sm90ELb0ELb1ELb0ELb1ELb0ELb0ELb0ELb1ELb1ELb1ELb1ELb0EEENS1_21CollectiveEpilogueFwdINS6_IJSA_SC_SB_EEES9_NS_10bfloat16_tESG_Li384ELb1ELb1ELb1ELb1EEENS1_36VarlenDynamicPersistentTileSchedulerILi192ELi160ELi384ELi128ELb1ELb1ELb1ELb1ELb0ELb1EEEEEEEEEvNT_6ParamsE --------------------------
	.section	.text._ZN7cutlass13device_kernelIN5flash11enable_sm90INS1_16FlashAttnFwdSm90INS1_25CollectiveMainloopFwdSm90ILi2EN4cute5tupleIJNS5_1CILi1EEES8_S8_EEENS6_IJNS7_ILi192EEENS7_ILi160EEENS7_ILi64EEEEEELi64ENS_12float_e4m3_tEfNS_4arch4Sm90ELb0ELb1ELb0ELb1ELb0ELb0ELb0ELb1ELb1ELb1ELb1ELb0EEENS1_21CollectiveEpilogueFwdINS6_IJSA_SC_SB_EEES9_NS_10bfloat16_tESG_Li384ELb1ELb1ELb1ELb1EEENS1_36VarlenDynamicPersistentTileSchedulerILi192ELi160ELi384ELi128ELb1ELb1ELb1ELb1ELb0ELb1EEEEEEEEEvNT_6ParamsE,"ax",@progbits
	.align	128
.text._ZN7cutlass13device_kernelIN5flash11enable_sm90INS1_16FlashAttnFwdSm90INS1_25CollectiveMainloopFwdSm90ILi2EN4cute5tupleIJNS5_1CILi1EEES8_S8_EEENS6_IJNS7_ILi192EEENS7_ILi160EEENS7_ILi64EEEEEELi64ENS_12float_e4m3_tEfNS_4arch4Sm90ELb0ELb1ELb0ELb1ELb0ELb0ELb0ELb1ELb1ELb1ELb1ELb0EEENS1_21CollectiveEpilogueFwdINS6_IJSA_SC_SB_EEES9_NS_10bfloat16_tESG_Li384ELb1ELb1ELb1ELb1EEENS1_36VarlenDynamicPersistentTileSchedulerILi192ELi160ELi384ELi128ELb1ELb1ELb1ELb1ELb0ELb1EEEEEEEEEvNT_6ParamsE:
        .type           _ZN7cutlass13device_kernelIN5flash11enable_sm90INS1_16FlashAttnFwdSm90INS1_25CollectiveMainloopFwdSm90ILi2EN4cute5tupleIJNS5_1CILi1EEES8_S8_EEENS6_IJNS7_ILi192EEENS7_ILi160EEENS7_ILi64EEEEEELi64ENS_12float_e4m3_tEfNS_4arch4Sm90ELb0ELb1ELb0ELb1ELb0ELb0ELb0ELb1ELb1ELb1ELb1ELb0EEENS1_21CollectiveEpilogueFwdINS6_IJSA_SC_SB_EEES9_NS_10bfloat16_tESG_Li384ELb1ELb1ELb1ELb1EEENS1_36VarlenDynamicPersistentTileSchedulerILi192ELi160ELi384ELi128ELb1ELb1ELb1ELb1ELb0ELb1EEEEEEEEEvNT_6ParamsE,@function
        .size           _ZN7cutlass13device_kernelIN5flash11enable_sm90INS1_16FlashAttnFwdSm90INS1_25CollectiveMainloopFwdSm90ILi2EN4cute5tupleIJNS5_1CILi1EEES8_S8_EEENS6_IJNS7_ILi192EEENS7_ILi160EEENS7_ILi64EEEEEELi64ENS_12float_e4m3_tEfNS_4arch4Sm90ELb0ELb1ELb0ELb1ELb0ELb0ELb0ELb1ELb1ELb1ELb1ELb0EEENS1_21CollectiveEpilogueFwdINS6_IJSA_SC_SB_EEES9_NS_10bfloat16_tESG_Li384ELb1ELb1ELb1ELb1EEENS1_36VarlenDynamicPersistentTileSchedulerILi192ELi160ELi384ELi128ELb1ELb1ELb1ELb1ELb0ELb1EEEEEEEEEvNT_6ParamsE,(.L_x_85 - _ZN7cutlass13device_kernelIN5flash11enable_sm90INS1_16FlashAttnFwdSm90INS1_25CollectiveMainloopFwdSm90ILi2EN4cute5tupleIJNS5_1CILi1EEES8_S8_EEENS6_IJNS7_ILi192EEENS7_ILi160EEENS7_ILi64EEEEEELi64ENS_12float_e4m3_tEfNS_4arch4Sm90ELb0ELb1ELb0ELb1ELb0ELb0ELb0ELb1ELb1ELb1ELb1ELb0EEENS1_21CollectiveEpilogueFwdINS6_IJSA_SC_SB_EEES9_NS_10bfloat16_tESG_Li384ELb1ELb1ELb1ELb1EEENS1_36VarlenDynamicPersistentTileSchedulerILi192ELi160ELi384ELi128ELb1ELb1ELb1ELb1ELb0ELb1EEEEEEEEEvNT_6ParamsE)
        .other          _ZN7cutlass13device_kernelIN5flash11enable_sm90INS1_16FlashAttnFwdSm90INS1_25CollectiveMainloopFwdSm90ILi2EN4cute5tupleIJNS5_1CILi1EEES8_S8_EEENS6_IJNS7_ILi192EEENS7_ILi160EEENS7_ILi64EEEEEELi64ENS_12float_e4m3_tEfNS_4arch4Sm90ELb0ELb1ELb0ELb1ELb0ELb0ELb0ELb1ELb1ELb1ELb1ELb0EEENS1_21CollectiveEpilogueFwdINS6_IJSA_SC_SB_EEES9_NS_10bfloat16_tESG_Li384ELb1ELb1ELb1ELb1EEENS1_36VarlenDynamicPersistentTileSchedulerILi192ELi160ELi384ELi128ELb1ELb1ELb1ELb1ELb0ELb1EEEEEEEEEvNT_6ParamsE,@"STO_CUDA_ENTRY STV_DEFAULT"
_ZN7cutlass13device_kernelIN5flash11enable_sm90INS1_16FlashAttnFwdSm90INS1_25CollectiveMainloopFwdSm90ILi2EN4cute5tupleIJNS5_1CILi1EEES8_S8_EEENS6_IJNS7_ILi192EEENS7_ILi160EEENS7_ILi64EEEEEELi64ENS_12float_e4m3_tEfNS_4arch4Sm90ELb0ELb1ELb0ELb1ELb0ELb0ELb0ELb1ELb1ELb1ELb1ELb0EEENS1_21CollectiveEpilogueFwdINS6_IJSA_SC_SB_EEES9_NS_10bfloat16_tESG_Li384ELb1ELb1ELb1ELb1EEENS1_36VarlenDynamicPersistentTileSchedulerILi192ELi160ELi384ELi128ELb1ELb1ELb1ELb1ELb0ELb1EEEEEEEEEvNT_6ParamsE:
[----:B------:R-:W-:Y:S01]  /*0000*/  LDC R1, c[0x0][0x37c] ;  /* 0x0000df00ff017b82 */ /* 0x000fe20000000800 */
[----:B------:R-:W-:Y:S05]  /*0010*/  EXIT ;  /* 0x000000000000794d */ /* 0x000fea0003800000 */
.L_x_40:
        /* <DEDUP_REMOVED lines=14> */
.L_x_85:


//--------------------- .text._ZN7cutlass13device_kernelIN5flash11enable_sm90INS1_16FlashAttnFwdSm90INS1_25CollectiveMainloopFwdSm90ILi2EN4cute5tupleIJNS5_1CILi1EEES8_S8_EEENS6_IJNS7_ILi192EEENS7_ILi160EEENS7_ILi64EEEEEELi64ENS_12float_e4m3_tEfNS_4arch4Sm90ELb0ELb1ELb0ELb1ELb0ELb1ELb0ELb1ELb1ELb1ELb1ELb0EEENS1_21CollectiveEpilogueFwdINS6_IJSA_SC_SB_EEES9_NS_10bfloat16_tESG_Li384ELb1ELb1ELb1ELb1EEENS1_36VarlenDynamicPersistentTileSchedulerILi192ELi160ELi384ELi128ELb1ELb1ELb1ELb1ELb0ELb1EEEEEEEEEvNT_6ParamsE --------------------------
	.section	.text._ZN7cutlass13device_kernelIN5flash11enable_sm90INS1_16FlashAttnFwdSm90INS1_25CollectiveMainloopFwdSm90ILi2EN4cute5tupleIJNS5_1CILi1EEES8_S8_EEENS6_IJNS7_ILi192EEENS7_ILi160EEENS7_ILi64EEEEEELi64ENS_12float_e4m3_tEfNS_4arch4Sm90ELb0ELb1ELb0ELb1ELb0ELb1ELb0ELb1ELb1ELb1ELb1ELb0EEENS1_21CollectiveEpilogueFwdINS6_IJSA_SC_SB_EEES9_NS_10bfloat16_tESG_Li384ELb1ELb1ELb1ELb1EEENS1_36VarlenDynamicPersistentTileSchedulerILi192ELi160ELi384ELi128ELb1ELb1ELb1ELb1ELb0ELb1EEEEEEEEEvNT_6ParamsE,"ax",@progbits
	.align	128
.text._ZN7cutlass13device_kernelIN5flash11enable_sm90INS1_16FlashAttnFwdSm90INS1_25CollectiveMainloopFwdSm90ILi2EN4cute5tupleIJNS5_1CILi1EEES8_S8_EEENS6_IJNS7_ILi192EEENS7_ILi160EEENS7_ILi64EEEEEELi64ENS_12float_e4m3_tEfNS_4arch4Sm90ELb0ELb1ELb0ELb1ELb0ELb1ELb0ELb1ELb1ELb1ELb1ELb0EEENS1_21CollectiveEpilogueFwdINS6_IJSA_SC_SB_EEES9_NS_10bfloat16_tESG_Li384ELb1ELb1ELb1ELb1EEENS1_36VarlenDynamicPersistentTileSchedulerILi192ELi160ELi384ELi128ELb1ELb1ELb1ELb1ELb0ELb1EEEEEEEEEvNT_6ParamsE:
        .type           _ZN7cutlass13device_kernelIN5flash11enable_sm90INS1_16FlashAttnFwdSm90INS1_25CollectiveMainloopFwdSm90ILi2EN4cute5tupleIJNS5_1CILi1EEES8_S8_EEENS6_IJNS7_ILi192EEENS7_ILi160EEENS7_ILi64EEEEEELi64ENS_12float_e4m3_tEfNS_4arch4Sm90ELb0ELb1ELb0ELb1ELb0ELb1ELb0ELb1ELb1ELb1ELb1ELb0EEENS1_21CollectiveEpilogueFwdINS6_IJSA_SC_SB_EEES9_NS_10bfloat16_tESG_Li384ELb1ELb1ELb1ELb1EEENS1_36VarlenDynamicPersistentTileSchedulerILi192ELi160ELi384ELi128ELb1ELb1ELb1ELb1ELb0ELb1EEEEEEEEEvNT_6ParamsE,@function
        .size           _ZN7cutlass13device_kernelIN5flash11enable_sm90INS1_16FlashAttnFwdSm90INS1_25CollectiveMainloopFwdSm90ILi2EN4cute5tupleIJNS5_1CILi1EEES8_S8_EEENS6_IJNS7_ILi192EEENS7_ILi160EEENS7_ILi64EEEEEELi64ENS_12float_e4m3_tEfNS_4arch4Sm90ELb0ELb1ELb0ELb1ELb0ELb1ELb0ELb1ELb1ELb1ELb1ELb0EEENS1_21CollectiveEpilogueFwdINS6_IJSA_SC_SB_EEES9_NS_10bfloat16_tESG_Li384ELb1ELb1ELb1ELb1EEENS1_36VarlenDynamicPersistentTileSchedulerILi192ELi160ELi384ELi128ELb1ELb1ELb1ELb1ELb0ELb1EEEEEEEEEvNT_6ParamsE,(.L_x_86 - _ZN7cutlass13device_kernelIN5flash11enable_sm90INS1_16FlashAttnFwdSm90INS1_25CollectiveMainloopFwdSm90ILi2EN4cute5tupleIJNS5_1CILi1EEES8_S8_EEENS6_IJNS7_ILi192EEENS7_ILi160EEENS7_ILi64EEEEEELi64ENS_12float_e4m3_tEfNS_4arch4Sm90ELb0ELb1ELb0ELb1ELb0ELb1ELb0ELb1ELb1ELb1ELb1ELb0EEENS1_21CollectiveEpilogueFwdINS6_IJSA_SC_SB_EEES9_NS_10bfloat16_tESG_Li384ELb1ELb1ELb1ELb1EEENS1_36VarlenDynamicPersistentTileSchedulerILi192ELi160ELi384ELi128ELb1ELb1ELb1ELb1ELb0ELb1EEEEEEEEEvNT_6ParamsE)
        .other          _ZN7cutlass13device_kernelIN5flash11enable_sm90INS1_16FlashAttnFwdSm90INS1_25CollectiveMainloopFwdSm90ILi2EN4cute5tupleIJNS5_1CILi1EEES8_S8_EEENS6_IJNS7_ILi192EEENS7_ILi160EEENS7_ILi64EEEEEELi64ENS_12float_e4m3_tEfNS_4arch4Sm90ELb0ELb1ELb0ELb1ELb0ELb1ELb0ELb1ELb1ELb1ELb1ELb0EEENS1_21CollectiveEpilogueFwdINS6_IJSA_SC_SB_EEES9_NS_10bfloat16_tESG_Li384ELb1ELb1ELb1ELb1EEENS1_36VarlenDynamicPersistentTileSchedulerILi192ELi160ELi384ELi128ELb1ELb1ELb1ELb1ELb0ELb1EEEEEEEEEvNT_6ParamsE,@"STO_CUDA_ENTRY STV_DEFAULT"
_ZN7cutlass13device_kernelIN5flash11enable_sm90INS1_16FlashAttnFwdSm90INS1_25CollectiveMainloopFwdSm90ILi2EN4cute5tupleIJNS5_1CILi1EEES8_S8_EEENS6_IJNS7_ILi192EEENS7_ILi160EEENS7_ILi64EEEEEELi64ENS_12float_e4m3_tEfNS_4arch4Sm90ELb0ELb1ELb0ELb1ELb0ELb1ELb0ELb1ELb1ELb1ELb1ELb0EEENS1_21CollectiveEpilogueFwdINS6_IJSA_SC_SB_EEES9_NS_10bfloat16_tESG_Li384ELb1ELb1ELb1ELb1EEENS1_36VarlenDynamicPersistentTileSchedulerILi192ELi160ELi384ELi128ELb1ELb1ELb1ELb1ELb0ELb1EEEEEEEEEvNT_6ParamsE:
[----:B------:R-:W-:Y:S01]  /*0000*/  LDC R1, c[0x0][0x37c] ;  /* 0x0000df00ff017b82 */ /* 0x000fe20000000800 */
[----:B------:R-:W-:Y:S05]  /*0010*/  EXIT ;  /* 0x000000000000794d */ /* 0x000fea0003800000 */
.L_x_41:
        /* <DEDUP_REMOVED lines=14> */
.L_x_86:


//--------------------- .text._ZN7cutlass13device_kernelIN5flash11enable_sm90INS1_16FlashAttnFwdSm90INS1_25CollectiveMainloopFwdSm90ILi2EN4cute5tupleIJNS5_1CILi1EEES8_S8_EEENS6_IJNS7_ILi192EEENS7_ILi160EEENS7_ILi64EEEEEELi64ENS_12float_e4m3_tEfNS_4arch4Sm90ELb1ELb0ELb0ELb0ELb0ELb0ELb0ELb1ELb1ELb1ELb1ELb0EEENS1_21CollectiveEpilogueFwdINS6_IJSA_SC_SB_EEES9_NS_10bfloat16_tESG_Li384ELb0ELb1ELb1ELb1EEENS1_19SingleTileSchedulerILb0ELb1ELb1ELi192EEEEEEEEEvNT_6ParamsE --------------------------
	.section	.text._ZN7cutlass13device_kernelIN5flash11enable_sm90INS1_16FlashAttnFwdSm90INS1_25CollectiveMainloopFwdSm90ILi2EN4cute5tupleIJNS5_1CILi1EEES8_S8_EEENS6_IJNS7_ILi192EEENS7_ILi160EEENS7_ILi64EEEEEELi64ENS_12float_e4m3_tEfNS_4arch4Sm90ELb1ELb0ELb0ELb0ELb0ELb0ELb0ELb1ELb1ELb1ELb1ELb0EEENS1_21CollectiveEpilogueFwdINS6_IJSA_SC_SB_EEES9_NS_10bfloat16_tESG_Li384ELb0ELb1ELb1ELb1EEENS1_19SingleTileSchedulerILb0ELb1ELb1ELi192EEEEEEEEEvNT_6ParamsE,"ax",@progbits
	.align	128
.text._ZN7cutlass13device_kernelIN5flash11enable_sm90INS1_16FlashAttnFwdSm90INS1_25CollectiveMainloopFwdSm90ILi2EN4cute5tupleIJNS5_1CILi1EEES8_S8_EEENS6_IJNS7_ILi192EEENS7_ILi160EEENS7_ILi64EEEEEELi64ENS_12float_e4m3_tEfNS_4arch4Sm90ELb1ELb0ELb0ELb0ELb0ELb0ELb0ELb1ELb1ELb1ELb1ELb0EEENS1_21CollectiveEpilogueFwdINS6_IJSA_SC_SB_EEES9_NS_10bfloat16_tESG_Li384ELb0ELb1ELb1ELb1EEENS1_19SingleTileSchedulerILb0ELb1ELb1ELi192EEEEEEEEEvNT_6ParamsE:
        .type           _ZN7cutlass13device_kernelIN5flash11enable_sm90INS1_16FlashAttnFwdSm90INS1_25CollectiveMainloopFwdSm90ILi2EN4cute5tupleIJNS5_1CILi1EEES8_S8_EEENS6_IJNS7_ILi192EEENS7_ILi160EEENS7_ILi64EEEEEELi64ENS_12float_e4m3_tEfNS_4arch4Sm90ELb1ELb0ELb0ELb0ELb0ELb0ELb0ELb1ELb1ELb1ELb1ELb0EEENS1_21CollectiveEpilogueFwdINS6_IJSA_SC_SB_EEES9_NS_10bfloat16_tESG_Li384ELb0ELb1ELb1ELb1EEENS1_19SingleTileSchedulerILb0ELb1ELb1ELi192EEEEEEEEEvNT_6ParamsE,@function
        .size           _ZN7cutlass13device_kernelIN5flash11enable_sm90INS1_16FlashAttnFwdSm90INS1_25CollectiveMainloopFwdSm90ILi2EN4cute5tupleIJNS5_1CILi1EEES8_S8_EEENS6_IJNS7_ILi192EEENS7_ILi160EEENS7_ILi64EEEEEELi64ENS_12float_e4m3_tEfNS_4arch4Sm90ELb1ELb0ELb0ELb0ELb0ELb0ELb0ELb1ELb1ELb1ELb1ELb0EEENS1_21CollectiveEpilogueFwdINS6_IJSA_SC_SB_EEES9_NS_10bfloat16_tESG_Li384ELb0ELb1ELb1ELb1EEENS1_19SingleTileSchedulerILb0ELb1ELb1ELi192EEEEEEEEEvNT_6ParamsE,(.L_x_87 - _ZN7cutlass13device_kernelIN5flash11enable_sm90INS1_16FlashAttnFwdSm90INS1_25CollectiveMainloopFwdSm90ILi2EN4cute5tupleIJNS5_1CILi1EEES8_S8_EEENS6_IJNS7_ILi192EEENS7_ILi160EEENS7_ILi64EEEEEELi64ENS_12float_e4m3_tEfNS_4arch4Sm90ELb1ELb0ELb0ELb0ELb0ELb0ELb0ELb1ELb1ELb1ELb1ELb0EEENS1_21CollectiveEpilogueFwdINS6_IJSA_SC_SB_EEES9_NS_10bfloat16_tESG_Li384ELb0ELb1ELb1ELb1EEENS1_19SingleTileSchedulerILb0ELb1ELb1ELi192EEEEEEEEEvNT_6ParamsE)
        .other          _ZN7cutlass13device_kernelIN5flash11enable_sm90INS1_16FlashAttnFwdSm90INS1_25CollectiveMainloopFwdSm90ILi2EN4cute5tupleIJNS5_1CILi1EEES8_S8_EEENS6_IJNS7_ILi192EEENS7_ILi160EEENS7_ILi64EEEEEELi64ENS_12float_e4m3_tEfNS_4arch4Sm90ELb1ELb0ELb0ELb0ELb0ELb0ELb0ELb1ELb1ELb1ELb1ELb0EEENS1_21CollectiveEpilogueFwdINS6_IJSA_SC_SB_EEES9_NS_10bfloat16_tESG_Li384ELb0ELb1ELb1ELb1EEENS1_19SingleTileSchedulerILb0ELb1ELb1ELi192EEEEEEEEEvNT_6ParamsE,@"STO_CUDA_ENTRY STV_DEFAULT"
_ZN7cutlass13device_kernelIN5flash11enable_sm90INS1_16FlashAttnFwdSm90INS1_25CollectiveMainloopFwdSm90ILi2EN4cute5tupleIJNS5_1CILi1EEES8_S8_EEENS6_IJNS7_ILi192EEENS7_ILi160EEENS7_ILi64EEEEEELi64ENS_12float_e4m3_tEfNS_4arch4Sm90ELb1ELb0ELb0ELb0ELb0ELb0ELb0ELb1ELb1ELb1ELb1ELb0EEENS1_21CollectiveEpilogueFwdINS6_IJSA_SC_SB_EEES9_NS_10bfloat16_tESG_Li384ELb0ELb1ELb1ELb1EEENS1_19SingleTileSchedulerILb0ELb1ELb1ELi192EEEEEEEEEvNT_6ParamsE:
[----:B------:R-:W-:Y:S01]  /*0000*/  LDC R1, c[0x0][0x37c] ;  /* 0x0000df00ff017b82 */ /* 0x000fe20000000800 */
[----:B------:R-:W-:Y:S05]  /*0010*/  EXIT ;  /* 0x000000000000794d */ /* 0x000fea0003800000 */
.L_x_42:
        /* <DEDUP_REMOVED lines=14> */
.L_x_87:


//--------------------- .text._ZN7cutlass13device_kernelIN5flash11enable_sm90INS1_16FlashAttnFwdSm90INS1_25CollectiveMainloopFwdSm90ILi2EN4cute5tupleIJNS5_1CILi1EEES8_S8_EEENS6_IJNS7_ILi192EEENS7_ILi160EEENS7_ILi64EEEEEELi64ENS_12float_e4m3_tEfNS_4arch4Sm90ELb1ELb0ELb0ELb1ELb0ELb0ELb0ELb1ELb1ELb1ELb1ELb0EEENS1_21CollectiveEpilogueFwdINS6_IJSA_SC_SB_EEES9_NS_10bfloat16_tESG_Li384ELb1ELb1ELb1ELb1EEENS1_36VarlenDynamicPersistentTileSchedulerILi192ELi160ELi384ELi128ELb1ELb1ELb1ELb1ELb1ELb1EEEEEEEEEvNT_6ParamsE --------------------------
	.section	.text._ZN7cutlass13device_kernelIN5flash11enable_sm90INS1_16FlashAttnFwdSm90INS1_25CollectiveMainloopFwdSm90ILi2EN4cute5tupleIJNS5_1CILi1EEES8_S8_EEENS6_IJNS7_ILi192EEENS7_ILi160EEENS7_ILi64EEEEEELi64ENS_12float_e4m3_tEfNS_4arch4Sm90ELb1ELb0ELb0ELb1ELb0ELb0ELb0ELb1ELb1ELb1ELb1ELb0EEENS1_21CollectiveEpilogueFwdINS6_IJSA_SC_SB_EEES9_NS_10bfloat16_tESG_Li384ELb1ELb1ELb1ELb1EEENS1_36VarlenDynamicPersistentTileSchedulerILi192ELi160ELi384ELi128ELb1ELb1ELb1ELb1ELb1ELb1EEEEEEEEEvNT_6ParamsE,"ax",@progbits
	.align	128
.text._ZN7cutlass13device_kernelIN5flash11enable_sm90INS1_16FlashAttnFwdSm90INS1_25CollectiveMainloopFwdSm90ILi2EN4cute5tupleIJNS5_1CILi1EEES8_S8_EEENS6_IJNS7_ILi192EEENS7_ILi160EEENS7_ILi64EEEEEELi64ENS_12float_e4m3_tEfNS_4arch4Sm90ELb1ELb0ELb0ELb1ELb0ELb0ELb0ELb1ELb1ELb1ELb1ELb0EEENS1_21CollectiveEpilogueFwdINS6_IJSA_SC_SB_EEES9_NS_10bfloat16_tESG_Li384ELb1ELb1ELb1ELb1EEENS1_36VarlenDynamicPersistentTileSchedulerILi192ELi160ELi384ELi128ELb1ELb1ELb1ELb1ELb1ELb1EEEEEEEEEvNT_6ParamsE:
        .type           _ZN7cutlass13device_kernelIN5flash11enable_sm90INS1_16FlashAttnFwdSm90INS1_25CollectiveMainloopFwdSm90ILi2EN4cute5tupleIJNS5_1CILi1EEES8_S8_EEENS6_IJNS7_ILi192EEENS7_ILi160EEENS7_ILi64EEEEEELi64ENS_12float_e4m3_tEfNS_4arch4Sm90ELb1ELb0ELb0ELb1ELb0ELb0ELb0ELb1ELb1ELb1ELb1ELb0EEENS1_21CollectiveEpilogueFwdINS6_IJSA_SC_SB_EEES9_NS_10bfloat16_tESG_Li384ELb1ELb1ELb1ELb1EEENS1_36VarlenDynamicPersistentTileSchedulerILi192ELi160ELi384ELi128ELb1ELb1ELb1ELb1ELb1ELb1EEEEEEEEEvNT_6ParamsE,@function
        .size           _ZN7cutlass13device_kernelIN5flash11enable_sm90INS1_16FlashAttnFwdSm90INS1_25CollectiveMainloopFwdSm90ILi2EN4cute5tupleIJNS5_1CILi1EEES8_S8_EEENS6_IJNS7_ILi192EEENS7_ILi160EEENS7_ILi64EEEEEELi64ENS_12float_e4m3_tEfNS_4arch4Sm90ELb1ELb0ELb0ELb1ELb0ELb0ELb0ELb1ELb1ELb1ELb1ELb0EEENS1_21CollectiveEpilogueFwdINS6_IJSA_SC_SB_EEES9_NS_10bfloat16_tESG_Li384ELb1ELb1ELb1ELb1EEENS1_36VarlenDynamicPersistentTileSchedulerILi192ELi160ELi384ELi128ELb1ELb1ELb1ELb1ELb1ELb1EEEEEEEEEvNT_6ParamsE,(.L_x_88 - _ZN7cutlass13device_kernelIN5flash11enable_sm90INS1_16FlashAttnFwdSm90INS1_25CollectiveMainloopFwdSm90ILi2EN4cute5tupleIJNS5_1CILi1EEES8_S8_EEENS6_IJNS7_ILi192EEENS7_ILi160EEENS7_ILi64EEEEEELi64ENS_12float_e4m3_tEfNS_4arch4Sm90ELb1ELb0ELb0ELb1ELb0ELb0ELb0ELb1ELb1ELb1ELb1ELb0EEENS1_21CollectiveEpilogueFwdINS6_IJSA_SC_SB_EEES9_NS_10bfloat16_tESG_Li384ELb1ELb1ELb1ELb1EEENS1_36VarlenDynamicPersistentTileSchedulerILi192ELi160ELi384ELi128ELb1ELb1ELb1ELb1ELb1ELb1EEEEEEEEEvNT_6ParamsE)
        .other          _ZN7cutlass13device_kernelIN5flash11enable_sm90INS1_16FlashAttnFwdSm90INS1_25CollectiveMainloopFwdSm90ILi2EN4cute5tupleIJNS5_1CILi1EEES8_S8_EEENS6_IJNS7_ILi192EEENS7_ILi160EEENS7_ILi64EEEEEELi64ENS_12float_e4m3_tEfNS_4arch4Sm90ELb1ELb0ELb0ELb1ELb0ELb0ELb0ELb1ELb1ELb1ELb1ELb0EEENS1_21CollectiveEpilogueFwdINS6_IJSA_SC_SB_EEES9_NS_10bfloat16_tESG_Li384ELb1ELb1ELb1ELb1EEENS1_36VarlenDynamicPersistentTileSchedulerILi192ELi160ELi384ELi128ELb1ELb1ELb1ELb1ELb1ELb1EEEEEEEEEvNT_6ParamsE,@"STO_CUDA_ENTRY STV_DEFAULT"
_ZN7cutlass13device_kernelIN5flash11enable_sm90INS1_16FlashAttnFwdSm90INS1_25CollectiveMainloopFwdSm90ILi2EN4cute5tupleIJNS5_1CILi1EEES8_S8_EEENS6_IJNS7_ILi192EEENS7_ILi160EEENS7_ILi64EEEEEELi64ENS_12float_e4m3_tEfNS_4arch4Sm90ELb1ELb0ELb0ELb1ELb0ELb0ELb0ELb1ELb1ELb1ELb1ELb0EEENS1_21CollectiveEpilogueFwdINS6_IJSA_SC_SB_EEES9_NS_10bfloat16_tESG_Li384ELb1ELb1ELb1ELb1EEENS1_36VarlenDynamicPersistentTileSchedulerILi192ELi160ELi384ELi128ELb1ELb1ELb1ELb1ELb1ELb1EEEEEEEEEvNT_6ParamsE:
[----:B------:R-:W-:Y:S01]  /*0000*/  LDC R1, c[0x0][0x37c] ;  /* 0x0000df00ff017b82 */ /* 0x000fe20000000800 */
[----:B------:R-:W-:Y:S05]  /*0010*/  EXIT ;  /* 0x000000000000794d */ /* 0x000fea0003800000 */
.L_x_43:
        /* <DEDUP_REMOVED lines=14> */
.L_x_88:


//--------------------- .text._ZN7cutlass13device_kernelIN5flash11enable_sm90INS1_16FlashAttnFwdSm90INS1_25CollectiveMainloopFwdSm90ILi2EN4cute5tupleIJNS5_1CILi1EEES8_S8_EEENS6_IJNS7_ILi192EEENS7_ILi160EEENS7_ILi64EEEEEELi64ENS_12float_e4m3_tEfNS_4arch4Sm90ELb1ELb0ELb0ELb1ELb0ELb1ELb0ELb1ELb1ELb1ELb1ELb0EEENS1_21CollectiveEpilogueFwdINS6_IJSA_SC_SB_EEES9_NS_10bfloat16_tESG_Li384ELb1ELb1ELb1ELb1EEENS1_36VarlenDynamicPersistentTileSchedulerILi192ELi160ELi384ELi128ELb1ELb1ELb1ELb1ELb1ELb1EEEEEEEEEvNT_6ParamsE --------------------------
	.section	.text._ZN7cutlass13device_kernelIN5flash11enable_sm90INS1_16FlashAttnFwdSm90INS1_25CollectiveMainloopFwdSm90ILi2EN4cute5tupleIJNS5_1CILi1EEES8_S8_EEENS6_IJNS7_ILi192EEENS7_ILi160EEENS7_ILi64EEEEEELi64ENS_12float_e4m3_tEfNS_4arch4Sm90ELb1ELb0ELb0ELb1ELb0ELb1ELb0ELb1ELb1ELb1ELb1ELb0EEENS1_21CollectiveEpilogueFwdINS6_IJSA_SC_SB_EEES9_NS_10bfloat16_tESG_Li384ELb1ELb1ELb1ELb1EEENS1_36VarlenDynamicPersistentTileSchedulerILi192ELi160ELi384ELi128ELb1ELb1ELb1ELb1ELb1ELb1EEEEEEEEEvNT_6ParamsE,"ax",@progbits
	.align	128
.text._ZN7cutlass13device_kernelIN5flash11enable_sm90INS1_16FlashAttnFwdSm90INS1_25CollectiveMainloopFwdSm90ILi2EN4cute5tupleIJNS5_1CILi1EEES8_S8_EEENS6_IJNS7_ILi192EEENS7_ILi160EEENS7_ILi64EEEEEELi64ENS_12float_e4m3_tEfNS_4arch4Sm90ELb1ELb0ELb0ELb1ELb0ELb1ELb0ELb1ELb1ELb1ELb1ELb0EEENS1_21CollectiveEpilogueFwdINS6_IJSA_SC_SB_EEES9_NS_10bfloat16_tESG_Li384ELb1ELb1ELb1ELb1EEENS1_36VarlenDynamicPersistentTileSchedulerILi192ELi160ELi384ELi128ELb1ELb1ELb1ELb1ELb1ELb1EEEEEEEEEvNT_6ParamsE:
        .type           _ZN7cutlass13device_kernelIN5flash11enable_sm90INS1_16FlashAttnFwdSm90INS1_25CollectiveMainloopFwdSm90ILi2EN4cute5tupleIJNS5_1CILi1EEES8_S8_EEENS6_IJNS7_ILi192EEENS7_ILi160EEENS7_ILi64EEEEEELi64ENS_12float_e4m3_tEfNS_4arch4Sm90ELb1ELb0ELb0ELb1ELb0ELb1ELb0ELb1ELb1ELb1ELb1ELb0EEENS1_21CollectiveEpilogueFwdINS6_IJSA_SC_SB_EEES9_NS_10bfloat16_tESG_Li384ELb1ELb1ELb1ELb1EEENS1_36VarlenDynamicPersistentTileSchedulerILi192ELi160ELi384ELi128ELb1ELb1ELb1ELb1ELb1ELb1EEEEEEEEEvNT_6ParamsE,@function
        .size           _ZN7cutlass13device_kernelIN5flash11enable_sm90INS1_16FlashAttnFwdSm90INS1_25CollectiveMainloopFwdSm90ILi2EN4cute5tupleIJNS5_1CILi1EEES8_S8_EEENS6_IJNS7_ILi192EEENS7_ILi160EEENS7_ILi64EEEEEELi64ENS_12float_e4m3_tEfNS_4arch4Sm90ELb1ELb0ELb0ELb1ELb0ELb1ELb0ELb1ELb1ELb1ELb1ELb0EEENS1_21CollectiveEpilogueFwdINS6_IJSA_SC_SB_EEES9_NS_10bfloat16_tESG_Li384ELb1ELb1ELb1ELb1EEENS1_36VarlenDynamicPersistentTileSchedulerILi192ELi160ELi384ELi128ELb1ELb1ELb1ELb1ELb1ELb1EEEEEEEEEvNT_6ParamsE,(.L_x_89 - _ZN7cutlass13device_kernelIN5flash11enable_sm90INS1_16FlashAttnFwdSm90INS1_25CollectiveMainloopFwdSm90ILi2EN4cute5tupleIJNS5_1CILi1EEES8_S8_EEENS6_IJNS7_ILi192EEENS7_ILi160EEENS7_ILi64EEEEEELi64ENS_12float_e4m3_tEfNS_4arch4Sm90ELb1ELb0ELb0ELb1ELb0ELb1ELb0ELb1ELb1ELb1ELb1ELb0EEENS1_21CollectiveEpilogueFwdINS6_IJSA_SC_SB_EEES9_NS_10bfloat16_tESG_Li384ELb1ELb1ELb1ELb1EEENS1_36VarlenDynamicPersistentTileSchedulerILi192ELi160ELi384ELi128ELb1ELb1ELb1ELb1ELb1ELb1EEEEEEEEEvNT_6ParamsE)
        .other          _ZN7cutlass13device_kernelIN5flash11enable_sm90INS1_16FlashAttnFwdSm90INS1_25CollectiveMainloopFwdSm90ILi2EN4cute5tupleIJNS5_1CILi1EEES8_S8_EEENS6_IJNS7_ILi192EEENS7_ILi160EEENS7_ILi64EEEEEELi64ENS_12float_e4m3_tEfNS_4arch4Sm90ELb1ELb0ELb0ELb1ELb0ELb1ELb0ELb1ELb1ELb1ELb1ELb0EEENS1_21CollectiveEpilogueFwdINS6_IJSA_SC_SB_EEES9_NS_10bfloat16_tESG_Li384ELb1ELb1ELb1ELb1EEENS1_36VarlenDynamicPersistentTileSchedulerILi192ELi160ELi384ELi128ELb1ELb1ELb1ELb1ELb1ELb1EEEEEEEEEvNT_6ParamsE,@"STO_CUDA_ENTRY STV_DEFAULT"
_ZN7cutlass13device_kernelIN5flash11enable_sm90INS1_16FlashAttnFwdSm90INS1_25CollectiveMainloopFwdSm90ILi2EN4cute5tupleIJNS5_1CILi1EEES8_S8_EEENS6_IJNS7_ILi192EEENS7_ILi160EEENS7_ILi64EEEEEELi64ENS_12float_e4m3_tEfNS_4arch4Sm90ELb1ELb0ELb0ELb1ELb0ELb1ELb0ELb1ELb1ELb1ELb1ELb0EEENS1_21CollectiveEpilogueFwdINS6_IJSA_SC_SB_EEES9_NS_10bfloat16_tESG_Li384ELb1ELb1ELb1ELb1EEENS1_36VarlenDynamicPersistentTileSchedulerILi192ELi160ELi384ELi128ELb1ELb1ELb1ELb1ELb1ELb1EEEEEEEEEvNT_6ParamsE:
[----:B------:R-:W-:Y:S01]  /*0000*/  LDC R1, c[0x0][0x37c] ;  /* 0x0000df00ff017b82 */ /* 0x000fe20000000800 */
[----:B------:R-:W-:Y:S05]  /*0010*/  EXIT ;  /* 0x000000000000794d */ /* 0x000fea0003800000 */
.L_x_44:
        /* <DEDUP_REMOVED lines=14> */
.L_x_89:


//--------------------- .nv.shared.reserved.0     --------------------------
	.section	.nv.shared.reserved.0,"aw",@nobits
	.weak		__nv_reservedSMEM_offset_0_alias
	.size		__nv_reservedSMEM_offset_0_alias, 0, 64
	.other		__nv_reservedSMEM_offset_0_alias,@"STO_CUDA_RESERVED_SHARED STV_DEFAULT"
__nv_reservedSMEM_offset_0_alias:
	.zero		0
	.zero		64


//--------------------- .nv.global                --------------------------
	.section	.nv.global,"aw",@nobits
.nv.global:
	.type		_ZN72_INTERNAL_86140f17_36_flash_fwd_hdimall_e4m3_split_sm90_cu_ceb34e2a_37174cute1_E,@object
	.size		_ZN72_INTERNAL_86140f17_36_flash_fwd_hdimall_e4m3_split_sm90_cu_ceb34e2a_37174cute1_E,(_ZN72_INTERNAL_86140f17_36_flash_fwd_hdimall_e4m3_split_sm90_cu_ceb34e2a_37174cuda3std3__45__cpo6cbeginE - _ZN72_INTERNAL_86140f17_36_flash_fwd_hdimall_e4m3_split_sm90_cu_ceb34e2a_37174cute1_E)
_ZN72_INTERNAL_86140f17_36_flash_fwd_hdimall_e4m3_split_sm90_cu_ceb34e2a_37174cute1_E:
	.zero		1
	.type		_ZN72_INTERNAL_86140f17_36_flash_fwd_hdimall_e4m3_split_sm90_cu_ceb34e2a_37174cuda3std3__45__cpo6cbeginE,@object
	.size		_ZN72_INTERNAL_86140f17_36_flash_fwd_hdimall_e4m3_split_sm90_cu_ceb34e2a_37174cuda3std3__45__cpo6cbeginE,(_ZN72_INTERNAL_86140f17_36_flash_fwd_hdimall_e4m3_split_sm90_cu_ceb34e2a_37174cuda3std3__48in_placeE - _ZN72_INTERNAL_86140f17_36_flash_fwd_hdimall_e4m3_split_sm90_cu_ceb34e2a_37174cuda3std3__45__cpo6cbeginE)
_ZN72_INTERNAL_86140f17_36_flash_fwd_hdimall_e4m3_split_sm90_cu_ceb34e2a_37174cuda3std3__45__cpo6cbeginE:
	.zero		1
	.type		_ZN72_INTERNAL_86140f17_36_flash_fwd_hdimall_e4m3_split_sm90_cu_ceb34e2a_37174cuda3std3__48in_placeE,@object
	.size		_ZN72_INTERNAL_86140f17_36_flash_fwd_hdimall_e4m3_split_sm90_cu_ceb34e2a_37174cuda3std3__48in_placeE,(_ZN72_INTERNAL_86140f17_36_flash_fwd_hdimall_e4m3_split_sm90_cu_ceb34e2a_37174cuda3std6ranges3__45__cpo9iter_moveE - _ZN72_INTERNAL_86140f17_36_flash_fwd_hdimall_e4m3_split_sm90_cu_ceb34e2a_37174cuda3std3__48in_placeE)
_ZN72_INTERNAL_86140f17_36_flash_fwd_hdimall_e4m3_split_sm90_cu_ceb34e2a_37174cuda3std3__48in_placeE:
	.zero		1
	.type		_ZN72_INTERNAL_86140f17_36_flash_fwd_hdimall_e4m3_split_sm90_cu_ceb34e2a_37174cuda3std6ranges3__45__cpo9iter_moveE,@object
	.size		_ZN72_INTERNAL_86140f17_36_flash_fwd_hdimall_e4m3_split_sm90_cu_ceb34e2a_37174cuda3std6ranges3__45__cpo9iter_moveE,(_ZN72_INTERNAL_86140f17_36_flash_fwd_hdimall_e4m3_split_sm90_cu_ceb34e2a_37174cuda3std3__45__cpo5beginE - _ZN72_INTERNAL_86140f17_36_flash_fwd_hdimall_e4m3_split_sm90_cu_ceb34e2a_37174cuda3std6ranges3__45__cpo9iter_moveE)
_ZN72_INTERNAL_86140f17_36_flash_fwd_hdimall_e4m3_split_sm90_cu_ceb34e2a_37174cuda3std6ranges3__45__cpo9iter_moveE:
	.zero		1
	.type		_ZN72_INTERNAL_86140f17_36_flash_fwd_hdimall_e4m3_split_sm90_cu_ceb34e2a_37174cuda3std3__45__cpo5beginE,@object
	.size		_ZN72_INTERNAL_86140f17_36_flash_fwd_hdimall_e4m3_split_sm90_cu_ceb34e2a_37174cuda3std3__45__cpo5beginE,(_ZN72_INTERNAL_86140f17_36_flash_fwd_hdimall_e4m3_split_sm90_cu_ceb34e2a_37174cuda3std3__474_GLOBAL__N__86140f17_36_flash_fwd_hdimall_e4m3_split_sm90_cu_ceb34e2a_37176ignoreE - _ZN72_INTERNAL_86140f17_36_flash_fwd_hdimall_e4m3_split_sm90_cu_ceb34e2a_37174cuda3std3__45__cpo5beginE)
_ZN72_INTERNAL_86140f17_36_flash_fwd_hdimall_e4m3_split_sm90_cu_ceb34e2a_37174cuda3std3__45__cpo5beginE:
	.zero		1
	.type		_ZN72_INTERNAL_86140f17_36_flash_fwd_hdimall_e4m3_split_sm90_cu_ceb34e2a_37174cuda3std3__474_GLOBAL__N__86140f17_36_flash_fwd_hdimall_e4m3_split_sm90_cu_ceb34e2a_37176ignoreE,@object
	.size		_ZN72_INTERNAL_86140f17_36_flash_fwd_hdimall_e4m3_split_sm90_cu_ceb34e2a_37174cuda3std3__474_GLOBAL__N__86140f17_36_flash_fwd_hdimall_e4m3_split_sm90_cu_ceb34e2a_37176ignoreE,(_ZN72_INTERNAL_86140f17_36_flash_fwd_hdimall_e4m3_split_sm90_cu_ceb34e2a_37174cute7productE - _ZN72_INTERNAL_86140f17_36_flash_fwd_hdimall_e4m3_split_sm90_cu_ceb34e2a_37174cuda3std3__474_GLOBAL__N__86140f17_36_flash_fwd_hdimall_e4m3_split_sm90_cu_ceb34e2a_37176ignoreE)
_ZN72_INTERNAL_86140f17_36_flash_fwd_hdimall_e4m3_split_sm90_cu_ceb34e2a_37174cuda3std3__474_GLOBAL__N__86140f17_36_flash_fwd_hdimall_e4m3_split_sm90_cu_ceb34e2a_37176ignoreE:
	.zero		1
	.type		_ZN72_INTERNAL_86140f17_36_flash_fwd_hdimall_e4m3_split_sm90_cu_ceb34e2a_37174cute7productE,@object
	.size		_ZN72_INTERNAL_86140f17_36_flash_fwd_hdimall_e4m3_split_sm90_cu_ceb34e2a_37174cute7productE,(_ZN72_INTERNAL_86140f17_36_flash_fwd_hdimall_e4m3_split_sm90_cu_ceb34e2a_37174cuda3std3__45__cpo3endE - _ZN72_INTERNAL_86140f17_36_flash_fwd_hdimall_e4m3_split_sm90_cu_ceb34e2a_37174cute7productE)
_ZN72_INTERNAL_86140f17_36_flash_fwd_hdimall_e4m3_split_sm90_cu_ceb34e2a_37174cute7productE:
	.zero		1
	.type		_ZN72_INTERNAL_86140f17_36_flash_fwd_hdimall_e4m3_split_sm90_cu_ceb34e2a_37174cuda3std3__45__cpo3endE,@object
	.size		_ZN72_INTERNAL_86140f17_36_flash_fwd_hdimall_e4m3_split_sm90_cu_ceb34e2a_37174cuda3std3__45__cpo3endE,(_ZN72_INTERNAL_86140f17_36_flash_fwd_hdimall_e4m3_split_sm90_cu_ceb34e2a_37174cuda3std3__419piecewise_constructE - _ZN72_INTERNAL_86140f17_36_flash_fwd_hdimall_e4m3_split_sm90_cu_ceb34e2a_37174cuda3std3__45__cpo3endE)
_ZN72_INTERNAL_86140f17_36_flash_fwd_hdimall_e4m3_split_sm90_cu_ceb34e2a_37174cuda3std3__45__cpo3endE:
	.zero		1
	.type		_ZN72_INTERNAL_86140f17_36_flash_fwd_hdimall_e4m3_split_sm90_cu_ceb34e2a_37174cuda3std3__419piecewise_constructE,@object
	.size		_ZN72_INTERNAL_86140f17_36_flash_fwd_hdimall_e4m3_split_sm90_cu_ceb34e2a_37174cuda3std3__419piecewise_constructE,(_ZN72_INTERNAL_86140f17_36_flash_fwd_hdimall_e4m3_split_sm90_cu_ceb34e2a_37174cuda3std3__45__cpo4cendE - _ZN72_INTERNAL_86140f17_36_flash_fwd_hdimall_e4m3_split_sm90_cu_ceb34e2a_37174cuda3std3__419piecewise_constructE)
_ZN72_INTERNAL_86140f17_36_flash_fwd_hdimall_e4m3_split_sm90_cu_ceb34e2a_37174cuda3std3__419piecewise_constructE:
	.zero		1
	.type		_ZN72_INTERNAL_86140f17_36_flash_fwd_hdimall_e4m3_split_sm90_cu_ceb34e2a_37174cuda3std3__45__cpo4cendE,@object
	.size		_ZN72_INTERNAL_86140f17_36_flash_fwd_hdimall_e4m3_split_sm90_cu_ceb34e2a_37174cuda3std3__45__cpo4cendE,(_ZN72_INTERNAL_86140f17_36_flash_fwd_hdimall_e4m3_split_sm90_cu_ceb34e2a_37174cuda3std6ranges3__45__cpo4swapE - _ZN72_INTERNAL_86140f17_36_flash_fwd_hdimall_e4m3_split_sm90_cu_ceb34e2a_37174cuda3std3__45__cpo4cendE)
_ZN72_INTERNAL_86140f17_36_flash_fwd_hdimall_e4m3_split_sm90_cu_ceb34e2a_37174cuda3std3__45__cpo4cendE:
	.zero		1
	.type		_ZN72_INTERNAL_86140f17_36_flash_fwd_hdimall_e4m3_split_sm90_cu_ceb34e2a_37174cuda3std6ranges3__45__cpo4swapE,@object
	.size		_ZN72_INTERNAL_86140f17_36_flash_fwd_hdimall_e4m3_split_sm90_cu_ceb34e2a_37174cuda3std6ranges3__45__cpo4swapE,(.L_7 - _ZN72_INTERNAL_86140f17_36_flash_fwd_hdimall_e4m3_split_sm90_cu_ceb34e2a_37174cuda3std6ranges3__45__cpo4swapE)
_ZN72_INTERNAL_86140f17_36_flash_fwd_hdimall_e4m3_split_sm90_cu_ceb34e2a_37174cuda3std6ranges3__45__cpo4swapE:
	.zero		1
.L_7:


//--------------------- .nv.constant0._ZN7cutlass13device_kernelIN5flash11enable_sm90INS1_16FlashAttnFwdSm90INS1_25CollectiveMainloopFwdSm90ILi2EN4cute5tupleIJNS5_1CILi1EEES8_S8_EEENS6_IJNS7_ILi128EEESA_NS7_ILi256EEEEEELi256ENS_12float_e4m3_tEfNS_4arch4Sm90ELb0ELb0ELb0ELb0ELb0ELb0ELb0ELb1ELb1ELb1ELb1ELb0EEENS1_21CollectiveEpilogueFwdINS6_IJSA_SB_SA_EEES9_NS_10bfloat16_tESF_Li256ELb0ELb1ELb1ELb1EEENS1_19SingleTileSchedulerILb0ELb1ELb1ELi128EEEEEEEEEvNT_6ParamsE --------------------------
	.section	.nv.constant0._ZN7cutlass13device_kernelIN5flash11enable_sm90INS1_16FlashAttnFwdSm90INS1_25CollectiveMainloopFwdSm90ILi2EN4cute5tupleIJNS5_1CILi1EEES8_S8_EEENS6_IJNS7_ILi128EEESA_NS7_ILi256EEEEEELi256ENS_12float_e4m3_tEfNS_4arch4Sm90ELb0ELb0ELb0ELb0ELb0ELb0ELb0ELb1ELb1ELb1ELb1ELb0EEENS1_21CollectiveEpilogueFwdINS6_IJSA_SB_SA_EEES9_NS_10bfloat16_tESF_Li256ELb0ELb1ELb1ELb1EEENS1_19SingleTileSchedulerILb0ELb1ELb1ELi128EEEEEEEEEvNT_6ParamsE,"a",@progbits
	.sectionflags	@""
	.align	4
.nv.constant0._ZN7cutlass13device_kernelIN5flash11enable_sm90INS1_16FlashAttnFwdSm90INS1_25CollectiveMainloopFwdSm90ILi2EN4cute5tupleIJNS5_1CILi1EEES8_S8_EEENS6_IJNS7_ILi128EEESA_NS7_ILi256EEEEEELi256ENS_12float_e4m3_tEfNS_4arch4Sm90ELb0ELb0ELb0ELb0ELb0ELb0ELb0ELb1ELb1ELb1ELb1ELb0EEENS1_21CollectiveEpilogueFwdINS6_IJSA_SB_SA_EEES9_NS_10bfloat16_tESF_Li256ELb0ELb1ELb1ELb1EEENS1_19SingleTileSchedulerILb0ELb1ELb1ELi128EEEEEEEEEvNT_6ParamsE:
	.zero		3456


//--------------------- .nv.constant0._ZN7cutlass13device_kernelIN5flash11enable_sm90INS1_16FlashAttnFwdSm90INS1_25CollectiveMainloopFwdSm90ILi2EN4cute5tupleIJNS5_1CILi1EEES8_S8_EEENS6_IJNS7_ILi128EEESA_NS7_ILi256EEEEEELi256ENS_12float_e4m3_tEfNS_4arch4Sm90ELb0ELb0ELb0ELb1ELb0ELb0ELb0ELb1ELb1ELb1ELb1ELb0EEENS1_21CollectiveEpilogueFwdINS6_IJSA_SB_SA_EEES9_NS_10bfloat16_tESF_Li256ELb1ELb1ELb1ELb1EEENS1_36VarlenDynamicPersistentTileSchedulerILi128ELi128ELi256ELi128ELb1ELb1ELb1ELb0ELb1ELb1EEEEEEEEEvNT_6ParamsE --------------------------
	.section	.nv.constant0._ZN7cutlass13device_kernelIN5flash11enable_sm90INS1_16FlashAttnFwdSm90INS1_25CollectiveMainloopFwdSm90ILi2EN4cute5tupleIJNS5_1CILi1EEES8_S8_EEENS6_IJNS7_ILi128EEESA_NS7_ILi256EEEEEELi256ENS_12float_e4m3_tEfNS_4arch4Sm90ELb0ELb0ELb0ELb1ELb0ELb0ELb0ELb1ELb1ELb1ELb1ELb0EEENS1_21CollectiveEpilogueFwdINS6_IJSA_SB_SA_EEES9_NS_10bfloat16_tESF_Li256ELb1ELb1ELb1ELb1EEENS1_36VarlenDynamicPersistentTileSchedulerILi128ELi128ELi256ELi128ELb1ELb1ELb1ELb0ELb1ELb1EEEEEEEEEvNT_6ParamsE,"a",@progbits
	.sectionflags	@""
	.align	4
.nv.constant0._ZN7cutlass13device_kernelIN5flash11enable_sm90INS1_16FlashAttnFwdSm90INS1_25CollectiveMainloopFwdSm90ILi2EN4cute5tupleIJNS5_1CILi1EEES8_S8_EEENS6_IJNS7_ILi128EEESA_NS7_ILi256EEEEEELi256ENS_12float_e4m3_tEfNS_4arch4Sm90ELb0ELb0ELb0ELb1ELb0ELb0ELb0ELb1ELb1ELb1ELb1ELb0EEENS1_21CollectiveEpilogueFwdINS6_IJSA_SB_SA_EEES9_NS_10bfloat16_tESF_Li256ELb1ELb1ELb1ELb1EEENS1_36VarlenDynamicPersistentTileSchedulerILi128ELi128ELi256ELi128ELb1ELb1ELb1ELb0ELb1ELb1EEEEEEEEEvNT_6ParamsE:
	.zero		3584


//--------------------- .nv.constant0._ZN7cutlass13device_kernelIN5flash11enable_sm90INS1_16FlashAttnFwdSm90INS1_25CollectiveMainloopFwdSm90ILi2EN4cute5tupleIJNS5_1CILi1EEES8_S8_EEENS6_IJNS7_ILi128EEESA_NS7_ILi256EEEEEELi256ENS_12float_e4m3_tEfNS_4arch4Sm90ELb0ELb0ELb0ELb1ELb0ELb1ELb0ELb1ELb1ELb1ELb1ELb0EEENS1_21CollectiveEpilogueFwdINS6_IJSA_SB_SA_EEES9_NS_10bfloat16_tESF_Li256ELb1ELb1ELb1ELb1EEENS1_36VarlenDynamicPersistentTileSchedulerILi128ELi128ELi256ELi128ELb1ELb1ELb1ELb0ELb1ELb1EEEEEEEEEvNT_6ParamsE --------------------------
	.section	.nv.constant0._ZN7cutlass13device_kernelIN5flash11enable_sm90INS1_16FlashAttnFwdSm90INS1_25CollectiveMainloopFwdSm90ILi2EN4cute5tupleIJNS5_1CILi1EEES8_S8_EEENS6_IJNS7_ILi128EEESA_NS7_ILi256EEEEEELi256ENS_12float_e4m3_tEfNS_4arch4Sm90ELb0ELb0ELb0ELb1ELb0ELb1ELb0ELb1ELb1ELb1ELb1ELb0EEENS1_21CollectiveEpilogueFwdINS6_IJSA_SB_SA_EEES9_NS_10bfloat16_tESF_Li256ELb1ELb1ELb1ELb1EEENS1_36VarlenDynamicPersistentTileSchedulerILi128ELi128ELi256ELi128ELb1ELb1ELb1ELb0ELb1ELb1EEEEEEEEEvNT_6ParamsE,"a",@progbits
	.sectionflags	@""
	.align	4
.nv.constant0._ZN7cutlass13device_kernelIN5flash11enable_sm90INS1_16FlashAttnFwdSm90INS1_25CollectiveMainloopFwdSm90ILi2EN4cute5tupleIJNS5_1CILi1EEES8_S8_EEENS6_IJNS7_ILi128EEESA_NS7_ILi256EEEEEELi256ENS_12float_e4m3_tEfNS_4arch4Sm90ELb0ELb0ELb0ELb1ELb0ELb1ELb0ELb1ELb1ELb1ELb1ELb0EEENS1_21CollectiveEpilogueFwdINS6_IJSA_SB_SA_EEES9_NS_10bfloat16_tESF_Li256ELb1ELb1ELb1ELb1EEENS1_36VarlenDynamicPersistentTileSchedulerILi128ELi128ELi256ELi128ELb1ELb1ELb1ELb0ELb1ELb1EEEEEEEEEvNT_6ParamsE:
	.zero		3584


//--------------------- .nv.constant0._ZN7cutlass13device_kernelIN5flash11enable_sm90INS1_16FlashAttnFwdSm90INS1_25CollectiveMainloopFwdSm90ILi2EN4cute5tupleIJNS5_1CILi1EEES8_S8_EEENS6_IJNS7_ILi128EEENS7_ILi64EEENS7_ILi256EEEEEELi256ENS_12float_e4m3_tEfNS_4arch4Sm90ELb0ELb1ELb0ELb0ELb0ELb0ELb0ELb1ELb1ELb1ELb1ELb0EEENS1_21CollectiveEpilogueFwdINS6_IJSA_SC_SB_EEES9_NS_10bfloat16_tESG_Li256ELb0ELb1ELb1ELb1EEENS1_19SingleTileSchedulerILb0ELb1ELb1ELi128EEEEEEEEEvNT_6ParamsE --------------------------
	.section	.nv.constant0._ZN7cutlass13device_kernelIN5flash11enable_sm90INS1_16FlashAttnFwdSm90INS1_25CollectiveMainloopFwdSm90ILi2EN4cute5tupleIJNS5_1CILi1EEES8_S8_EEENS6_IJNS7_ILi128EEENS7_ILi64EEENS7_ILi256EEEEEELi256ENS_12float_e4m3_tEfNS_4arch4Sm90ELb0ELb1ELb0ELb0ELb0ELb0ELb0ELb1ELb1ELb1ELb1ELb0EEENS1_21CollectiveEpilogueFwdINS6_IJSA_SC_SB_EEES9_NS_10bfloat16_tESG_Li256ELb0ELb1ELb1ELb1EEENS1_19SingleTileSchedulerILb0ELb1ELb1ELi128EEEEEEEEEvNT_6ParamsE,"a",@progbits
	.sectionflags	@""
	.align	4
.nv.constant0._ZN7cutlass13device_kernelIN5flash11enable_sm90INS1_16FlashAttnFwdSm90INS1_25CollectiveMainloopFwdSm90ILi2EN4cute5tupleIJNS5_1CILi1EEES8_S8_EEENS6_IJNS7_ILi128EEENS7_ILi64EEENS7_ILi256EEEEEELi256ENS_12float_e4m3_tEfNS_4arch4Sm90ELb0ELb1ELb0ELb0ELb0ELb0ELb0ELb1ELb1ELb1ELb1ELb0EEENS1_21CollectiveEpilogueFwdINS6_IJSA_SC_SB_EEES9_NS_10bfloat16_tESG_Li256ELb0ELb1ELb1ELb1EEENS1_19SingleTileSchedulerILb0ELb1ELb1ELi128EEEEEEEEEvNT_6ParamsE:
	.zero		3456


//--------------------- .nv.constant0._ZN7cutlass13device_kernelIN5flash11enable_sm90INS1_16FlashAttnFwdSm90INS1_25CollectiveMainloopFwdSm90ILi2EN4cute5tupleIJNS5_1CILi1EEES8_S8_EEENS6_IJNS7_ILi128EEENS7_ILi64EEENS7_ILi256EEEEEELi256ENS_12float_e4m3_tEfNS_4arch4Sm90ELb0ELb1ELb0ELb1ELb0ELb0ELb0ELb1ELb1ELb1ELb1ELb0EEENS1_21CollectiveEpilogueFwdINS6_IJSA_SC_SB_EEES9_NS_10bfloat16_tESG_Li256ELb1ELb1ELb1ELb1EEENS1_36VarlenDynamicPersistentTileSchedulerILi128ELi64ELi256ELi128ELb1ELb1ELb1ELb1ELb0ELb1EEEEEEEEEvNT_6ParamsE --------------------------
	.section	.nv.constant0._ZN7cutlass13device_kernelIN5flash11enable_sm90INS1_16FlashAttnFwdSm90INS1_25CollectiveMainloopFwdSm90ILi2EN4cute5tupleIJNS5_1CILi1EEES8_S8_EEENS6_IJNS7_ILi128EEENS7_ILi64EEENS7_ILi256EEEEEELi256ENS_12float_e4m3_tEfNS_4arch4Sm90ELb0ELb1ELb0ELb1ELb0ELb0ELb0ELb1ELb1ELb1ELb1ELb0EEENS1_21CollectiveEpilogueFwdINS6_IJSA_SC_SB_EEES9_NS_10bfloat16_tESG_Li256ELb1ELb1ELb1ELb1EEENS1_36VarlenDynamicPersistentTileSchedulerILi128ELi64ELi256ELi128ELb1ELb1ELb1ELb1ELb0ELb1EEEEEEEEEvNT_6ParamsE,"a",@progbits
	.sectionflags	@""
	.align	4
.nv.constant0._ZN7cutlass13device_kernelIN5flash11enable_sm90INS1_16FlashAttnFwdSm90INS1_25CollectiveMainloopFwdSm90ILi2EN4cute5tupleIJNS5_1CILi1EEES8_S8_EEENS6_IJNS7_ILi128EEENS7_ILi64EEENS7_ILi256EEEEEELi256ENS_12float_e4m3_tEfNS_4arch4Sm90ELb0ELb1ELb0ELb1ELb0ELb0ELb0ELb1ELb1ELb1ELb1ELb0EEENS1_21CollectiveEpilogueFwdINS6_IJSA_SC_SB_EEES9_NS_10bfloat16_tESG_Li256ELb1ELb1ELb1ELb1EEENS1_36VarlenDynamicPersistentTileSchedulerILi128ELi64ELi256ELi128ELb1ELb1ELb1ELb1ELb0ELb1EEEEEEEEEvNT_6ParamsE:
	.zero		3584


//--------------------- .nv.constant0._ZN7cutlass13device_kernelIN5flash11enable_sm90INS1_16FlashAttnFwdSm90INS1_25CollectiveMainloopFwdSm90ILi2EN4cute5tupleIJNS5_1CILi1EEES8_S8_EEENS6_IJNS7_ILi128EEENS7_ILi64EEENS7_ILi256EEEEEELi256ENS_12float_e4m3_tEfNS_4arch4Sm90ELb0ELb1ELb0ELb1ELb0ELb1ELb0ELb1ELb1ELb1ELb1ELb0EEENS1_21CollectiveEpilogueFwdINS6_IJSA_SC_SB_EEES9_NS_10bfloat16_tESG_Li256ELb1ELb1ELb1ELb1EEENS1_36VarlenDynamicPersistentTileSchedulerILi128ELi64ELi256ELi128ELb1ELb1ELb1ELb1ELb0ELb1EEEEEEEEEvNT_6ParamsE --------------------------
	.section	.nv.constant0._ZN7cutlass13device_kernelIN5flash11enable_sm90INS1_16FlashAttnFwdSm90INS1_25CollectiveMainloopFwdSm90ILi2EN4cute5tupleIJNS5_1CILi1EEES8_S8_EEENS6_IJNS7_ILi128EEENS7_ILi64EEENS7_ILi256EEEEEELi256ENS_12float_e4m3_tEfNS_4arch4Sm90ELb0ELb1ELb0ELb1ELb0ELb1ELb0ELb1ELb1ELb1ELb1ELb0EEENS1_21CollectiveEpilogueFwdINS6_IJSA_SC_SB_EEES9_NS_10bfloat16_tESG_Li256ELb1ELb1ELb1ELb1EEENS1_36VarlenDynamicPersistentTileSchedulerILi128ELi64ELi256ELi128ELb1ELb1ELb1ELb1ELb0ELb1EEEEEEEEEvNT_6ParamsE,"a",@progbits
	.sectionflags	@""
	.align	4
.nv.constant0._ZN7cutlass13device_kernelIN5flash11enable_sm90INS1_16FlashAttnFwdSm90INS1_25CollectiveMainloopFwdSm90ILi2EN4cute5tupleIJNS5_1CILi1EEES8_S8_EEENS6_IJNS7_ILi128EEENS7_ILi64EEENS7_ILi256EEEEEELi256ENS_12float_e4m3_tEfNS_4arch4Sm90ELb0ELb1ELb0ELb1ELb0ELb1ELb0ELb1ELb1ELb1ELb1ELb0EEENS1_21CollectiveEpilogueFwdINS6_IJSA_SC_SB_EEES9_NS_10bfloat16_tESG_Li256ELb1ELb1ELb1ELb1EEENS1_36VarlenDynamicPersistentTileSchedulerILi128ELi64ELi256ELi128ELb1ELb1ELb1ELb1ELb0ELb1EEEEEEEEEvNT_6ParamsE:
	.zero		3584


//--------------------- .nv.constant0._ZN7cutlass13device_kernelIN5flash11enable_sm90INS1_16FlashAttnFwdSm90INS1_25CollectiveMainloopFwdSm90ILi2EN4cute5tupleIJNS5_1CILi1EEES8_S8_EEENS6_IJNS7_ILi128EEESA_NS7_ILi256EEEEEELi256ENS_12float_e4m3_tEfNS_4arch4Sm90ELb1ELb0ELb0ELb0ELb0ELb0ELb0ELb1ELb1ELb1ELb1ELb0EEENS1_21CollectiveEpilogueFwdINS6_IJSA_SB_SA_EEES9_NS_10bfloat16_tESF_Li256ELb0ELb1ELb1ELb1EEENS1_19SingleTileSchedulerILb0ELb1ELb1ELi128EEEEEEEEEvNT_6ParamsE --------------------------
	.section	.nv.constant0._ZN7cutlass13device_kernelIN5flash11enable_sm90INS1_16FlashAttnFwdSm90INS1_25CollectiveMainloopFwdSm90ILi2EN4cute5tupleIJNS5_1CILi1EEES8_S8_EEENS6_IJNS7_ILi128EEESA_NS7_ILi256EEEEEELi256ENS_12float_e4m3_tEfNS_4arch4Sm90ELb1ELb0ELb0ELb0ELb0ELb0ELb0ELb1ELb1ELb1ELb1ELb0EEENS1_21CollectiveEpilogueFwdINS6_IJSA_SB_SA_EEES9_NS_10bfloat16_tESF_Li256ELb0ELb1ELb1ELb1EEENS1_19SingleTileSchedulerILb0ELb1ELb1ELi128EEEEEEEEEvNT_6ParamsE,"a",@progbits
	.sectionflags	@""
	.align	4
.nv.constant0._ZN7cutlass13device_kernelIN5flash11enable_sm90INS1_16FlashAttnFwdSm90INS1_25CollectiveMainloopFwdSm90ILi2EN4cute5tupleIJNS5_1CILi1EEES8_S8_EEENS6_IJNS7_ILi128EEESA_NS7_ILi256EEEEEELi256ENS_12float_e4m3_tEfNS_4arch4Sm90ELb1ELb0ELb0ELb0ELb0ELb0ELb0ELb1ELb1ELb1ELb1ELb0EEENS1_21CollectiveEpilogueFwdINS6_IJSA_SB_SA_EEES9_NS_10bfloat16_tESF_Li256ELb0ELb1ELb1ELb1EEENS1_19SingleTileSchedulerILb0ELb1ELb1ELi128EEEEEEEEEvNT_6ParamsE:
	.zero		3456


//--------------------- .nv.constant0._ZN7cutlass13device_kernelIN5flash11enable_sm90INS1_16FlashAttnFwdSm90INS1_25CollectiveMainloopFwdSm90ILi2EN4cute5tupleIJNS5_1CILi1EEES8_S8_EEENS6_IJNS7_ILi128EEESA_NS7_ILi256EEEEEELi256ENS_12float_e4m3_tEfNS_4arch4Sm90ELb1ELb0ELb0ELb1ELb0ELb0ELb0ELb1ELb1ELb1ELb1ELb0EEENS1_21CollectiveEpilogueFwdINS6_IJSA_SB_SA_EEES9_NS_10bfloat16_tESF_Li256ELb1ELb1ELb1ELb1EEENS1_36VarlenDynamicPersistentTileSchedulerILi128ELi128ELi256ELi128ELb1ELb1ELb1ELb1ELb1ELb1EEEEEEEEEvNT_6ParamsE --------------------------
	.section	.nv.constant0._ZN7cutlass13device_kernelIN5flash11enable_sm90INS1_16FlashAttnFwdSm90INS1_25CollectiveMainloopFwdSm90ILi2EN4cute5tupleIJNS5_1CILi1EEES8_S8_EEENS6_IJNS7_ILi128EEESA_NS7_ILi256EEEEEELi256ENS_12float_e4m3_tEfNS_4arch4Sm90ELb1ELb0ELb0ELb1ELb0ELb0ELb0ELb1ELb1ELb1ELb1ELb0EEENS1_21CollectiveEpilogueFwdINS6_IJSA_SB_SA_EEES9_NS_10bfloat16_tESF_Li256ELb1ELb1ELb1ELb1EEENS1_36VarlenDynamicPersistentTileSchedulerILi128ELi128ELi256ELi128ELb1ELb1ELb1ELb1ELb1ELb1EEEEEEEEEvNT_6ParamsE,"a",@progbits
	.sectionflags	@""
	.align	4
.nv.constant0._ZN7cutlass13device_kernelIN5flash11enable_sm90INS1_16FlashAttnFwdSm90INS1_25CollectiveMainloopFwdSm90ILi2EN4cute5tupleIJNS5_1CILi1EEES8_S8_EEENS6_IJNS7_ILi128EEESA_NS7_ILi256EEEEEELi256ENS_12float_e4m3_tEfNS_4arch4Sm90ELb1ELb0ELb0ELb1ELb0ELb0ELb0ELb1ELb1ELb1ELb1ELb0EEENS1_21CollectiveEpilogueFwdINS6_IJSA_SB_SA_EEES9_NS_10bfloat16_tESF_Li256ELb1ELb1ELb1ELb1EEENS1_36VarlenDynamicPersistentTileSchedulerILi128ELi128ELi256ELi128ELb1ELb1ELb1ELb1ELb1ELb1EEEEEEEEEvNT_6ParamsE:
	.zero		3584


//--------------------- .nv.constant0._ZN7cutlass13device_kernelIN5flash11enable_sm90INS1_16FlashAttnFwdSm90INS1_25CollectiveMainloopFwdSm90ILi2EN4cute5tupleIJNS5_1CILi1EEES8_S8_EEENS6_IJNS7_ILi128EEESA_NS7_ILi256EEEEEELi256ENS_12float_e4m3_tEfNS_4arch4Sm90ELb1ELb0ELb0ELb1ELb0ELb1ELb0ELb1ELb1ELb1ELb1ELb0EEENS1_21CollectiveEpilogueFwdINS6_IJSA_SB_SA_EEES9_NS_10bfloat16_tESF_Li256ELb1ELb1ELb1ELb1EEENS1_36VarlenDynamicPersistentTileSchedulerILi128ELi128ELi256ELi128ELb1ELb1ELb1ELb1ELb1ELb1EEEEEEEEEvNT_6ParamsE --------------------------
	.section	.nv.constant0._ZN7cutlass13device_kernelIN5flash11enable_sm90INS1_16FlashAttnFwdSm90INS1_25CollectiveMainloopFwdSm90ILi2EN4cute5tupleIJNS5_1CILi1EEES8_S8_EEENS6_IJNS7_ILi128EEESA_NS7_ILi256EEEEEELi256ENS_12float_e4m3_tEfNS_4arch4Sm90ELb1ELb0ELb0ELb1ELb0ELb1ELb0ELb1ELb1ELb1ELb1ELb0EEENS1_21CollectiveEpilogueFwdINS6_IJSA_SB_SA_EEES9_NS_10bfloat16_tESF_Li256ELb1ELb1ELb1ELb1EEENS1_36VarlenDynamicPersistentTileSchedulerILi128ELi128ELi256ELi128ELb1ELb1ELb1ELb1ELb1ELb1EEEEEEEEEvNT_6ParamsE,"a",@progbits
	.sectionflags	@""
	.align	4
.nv.constant0._ZN7cutlass13device_kernelIN5flash11enable_sm90INS1_16FlashAttnFwdSm90INS1_25CollectiveMainloopFwdSm90ILi2EN4cute5tupleIJNS5_1CILi1EEES8_S8_EEENS6_IJNS7_ILi128EEESA_NS7_ILi256EEEEEELi256ENS_12float_e4m3_tEfNS_4arch4Sm90ELb1ELb0ELb0ELb1ELb0ELb1ELb0ELb1ELb1ELb1ELb1ELb0EEENS1_21CollectiveEpilogueFwdINS6_IJSA_SB_SA_EEES9_NS_10bfloat16_tESF_Li256ELb1ELb1ELb1ELb1EEENS1_36VarlenDynamicPersistentTileSchedulerILi128ELi128ELi256ELi128ELb1ELb1ELb1ELb1ELb1ELb1EEEEEEEEEvNT_6ParamsE:
	.zero		3584


//--------------------- .nv.constant0._ZN7cutlass13device_kernelIN5flash11enable_sm90INS1_16FlashAttnFwdSm90INS1_25CollectiveMainloopFwdSm90ILi2EN4cute5tupleIJNS5_1CILi1EEES8_S8_EEENS6_IJNS7_ILi128EEENS7_ILi160EEENS7_ILi192EEEEEELi192ENS_12float_e4m3_tEfNS_4arch4Sm90ELb0ELb0ELb0ELb0ELb0ELb0ELb0ELb1ELb1ELb1ELb1ELb0EEENS1_21CollectiveEpilogueFwdINS6_IJSA_SC_SB_EEES9_NS_10bfloat16_tESG_Li256ELb0ELb1ELb1ELb1EEENS1_19SingleTileSchedulerILb0ELb1ELb1ELi128EEEEEEEEEvNT_6ParamsE --------------------------
	.section	.nv.constant0._ZN7cutlass13device_kernelIN5flash11enable_sm90INS1_16FlashAttnFwdSm90INS1_25CollectiveMainloopFwdSm90ILi2EN4cute5tupleIJNS5_1CILi1EEES8_S8_EEENS6_IJNS7_ILi128EEENS7_ILi160EEENS7_ILi192EEEEEELi192ENS_12float_e4m3_tEfNS_4arch4Sm90ELb0ELb0ELb0ELb0ELb0ELb0ELb0ELb1ELb1ELb1ELb1ELb0EEENS1_21CollectiveEpilogueFwdINS6_IJSA_SC_SB_EEES9_NS_10bfloat16_tESG_Li256ELb0ELb1ELb1ELb1EEENS1_19SingleTileSchedulerILb0ELb1ELb1ELi128EEEEEEEEEvNT_6ParamsE,"a",@progbits
	.sectionflags	@""
	.align	4
.nv.constant0._ZN7cutlass13device_kernelIN5flash11enable_sm90INS1_16FlashAttnFwdSm90INS1_25CollectiveMainloopFwdSm90ILi2EN4cute5tupleIJNS5_1CILi1EEES8_S8_EEENS6_IJNS7_ILi128EEENS7_ILi160EEENS7_ILi192EEEEEELi192ENS_12float_e4m3_tEfNS_4arch4Sm90ELb0ELb0ELb0ELb0ELb0ELb0ELb0ELb1ELb1ELb1ELb1ELb0EEENS1_21CollectiveEpilogueFwdINS6_IJSA_SC_SB_EEES9_NS_10bfloat16_tESG_Li256ELb0ELb1ELb1ELb1EEENS1_19SingleTileSchedulerILb0ELb1ELb1ELi128EEEEEEEEEvNT_6ParamsE:
	.zero		3456


//--------------------- .nv.constant0._ZN7cutlass13device_kernelIN5flash11enable_sm90INS1_16FlashAttnFwdSm90INS1_25CollectiveMainloopFwdSm90ILi2EN4cute5tupleIJNS5_1CILi1EEES8_S8_EEENS6_IJNS7_ILi128EEENS7_ILi160EEENS7_ILi192EEEEEELi192ENS_12float_e4m3_tEfNS_4arch4Sm90ELb0ELb0ELb0ELb1ELb0ELb0ELb0ELb1ELb1ELb1ELb1ELb0EEENS1_21CollectiveEpilogueFwdINS6_IJSA_SC_SB_EEES9_NS_10bfloat16_tESG_Li256ELb1ELb1ELb1ELb1EEENS1_36VarlenDynamicPersistentTileSchedulerILi128ELi160ELi256ELi128ELb1ELb1ELb1ELb0ELb1ELb1EEEEEEEEEvNT_6ParamsE --------------------------
	.section	.nv.constant0._ZN7cutlass13device_kernelIN5flash11enable_sm90INS1_16FlashAttnFwdSm90INS1_25CollectiveMainloopFwdSm90ILi2EN4cute5tupleIJNS5_1CILi1EEES8_S8_EEENS6_IJNS7_ILi128EEENS7_ILi160EEENS7_ILi192EEEEEELi192ENS_12float_e4m3_tEfNS_4arch4Sm90ELb0ELb0ELb0ELb1ELb0ELb0ELb0ELb1ELb1ELb1ELb1ELb0EEENS1_21CollectiveEpilogueFwdINS6_IJSA_SC_SB_EEES9_NS_10bfloat16_tESG_Li256ELb1ELb1ELb1ELb1EEENS1_36VarlenDynamicPersistentTileSchedulerILi128ELi160ELi256ELi128ELb1ELb1ELb1ELb0ELb1ELb1EEEEEEEEEvNT_6ParamsE,"a",@progbits
	.sectionflags	@""
	.align	4
.nv.constant0._ZN7cutlass13device_kernelIN5flash11enable_sm90INS1_16FlashAttnFwdSm90INS1_25CollectiveMainloopFwdSm90ILi2EN4cute5tupleIJNS5_1CILi1EEES8_S8_EEENS6_IJNS7_ILi128EEENS7_ILi160EEENS7_ILi192EEEEEELi192ENS_12float_e4m3_tEfNS_4arch4Sm90ELb0ELb0ELb0ELb1ELb0ELb0ELb0ELb1ELb1ELb1ELb1ELb0EEENS1_21CollectiveEpilogueFwdINS6_IJSA_SC_SB_EEES9_NS_10bfloat16_tESG_Li256ELb1ELb1ELb1ELb1EEENS1_36VarlenDynamicPersistentTileSchedulerILi128ELi160ELi256ELi128ELb1ELb1ELb1ELb0ELb1ELb1EEEEEEEEEvNT_6ParamsE:
	.zero		3584


//--------------------- .nv.constant0._ZN7cutlass13device_kernelIN5flash11enable_sm90INS1_16FlashAttnFwdSm90INS1_25CollectiveMainloopFwdSm90ILi2EN4cute5tupleIJNS5_1CILi1EEES8_S8_EEENS6_IJNS7_ILi128EEENS7_ILi160EEENS7_ILi192EEEEEELi192ENS_12float_e4m3_tEfNS_4arch4Sm90ELb0ELb0ELb0ELb1ELb0ELb1ELb0ELb1ELb1ELb1ELb1ELb0EEENS1_21CollectiveEpilogueFwdINS6_IJSA_SC_SB_EEES9_NS_10bfloat16_tESG_Li256ELb1ELb1ELb1ELb1EEENS1_36VarlenDynamicPersistentTileSchedulerILi128ELi160ELi256ELi128ELb1ELb1ELb1ELb0ELb1ELb1EEEEEEEEEvNT_6ParamsE --------------------------
	.section	.nv.constant0._ZN7cutlass13device_kernelIN5flash11enable_sm90INS1_16FlashAttnFwdSm90INS1_25CollectiveMainloopFwdSm90ILi2EN4cute5tupleIJNS5_1CILi1EEES8_S8_EEENS6_IJNS7_ILi128EEENS7_ILi160EEENS7_ILi192EEEEEELi192ENS_12float_e4m3_tEfNS_4arch4Sm90ELb0ELb0ELb0ELb1ELb0ELb1ELb0ELb1ELb1ELb1ELb1ELb0EEENS1_21CollectiveEpilogueFwdINS6_IJSA_SC_SB_EEES9_NS_10bfloat16_tESG_Li256ELb1ELb1ELb1ELb1EEENS1_36VarlenDynamicPersistentTileSchedulerILi128ELi160ELi256ELi128ELb1ELb1ELb1ELb0ELb1ELb1EEEEEEEEEvNT_6ParamsE,"a",@progbits
	.sectionflags	@""
	.align	4
.nv.constant0._ZN7cutlass13device_kernelIN5flash11enable_sm90INS1_16FlashAttnFwdSm90INS1_25CollectiveMainloopFwdSm90ILi2EN4cute5tupleIJNS5_1CILi1EEES8_S8_EEENS6_IJNS7_ILi128EEENS7_ILi160EEENS7_ILi192EEEEEELi192ENS_12float_e4m3_tEfNS_4arch4Sm90ELb0ELb0ELb0ELb1ELb0ELb1ELb0ELb1ELb1ELb1ELb1ELb0EEENS1_21CollectiveEpilogueFwdINS6_IJSA_SC_SB_EEES9_NS_10bfloat16_tESG_Li256ELb1ELb1ELb1ELb1EEENS1_36VarlenDynamicPersistentTileSchedulerILi128ELi160ELi256ELi128ELb1ELb1ELb1ELb0ELb1ELb1EEEEEEEEEvNT_6ParamsE:
	.zero		3584


//--------------------- .nv.constant0._ZN7cutlass13device_kernelIN5flash11enable_sm90INS1_16FlashAttnFwdSm90INS1_25CollectiveMainloopFwdSm90ILi2EN4cute5tupleIJNS5_1CILi1EEES8_S8_EEENS6_IJNS7_ILi128EEENS7_ILi160EEENS7_ILi192EEEEEELi192ENS_12float_e4m3_tEfNS_4arch4Sm90ELb0ELb1ELb0ELb0ELb0ELb0ELb0ELb1ELb1ELb1ELb1ELb0EEENS1_21CollectiveEpilogueFwdINS6_IJSA_SC_SB_EEES9_NS_10bfloat16_tESG_Li256ELb0ELb1ELb1ELb1EEENS1_19SingleTileSchedulerILb0ELb1ELb1ELi128EEEEEEEEEvNT_6ParamsE --------------------------
	.section	.nv.constant0._ZN7cutlass13device_kernelIN5flash11enable_sm90INS1_16FlashAttnFwdSm90INS1_25CollectiveMainloopFwdSm90ILi2EN4cute5tupleIJNS5_1CILi1EEES8_S8_EEENS6_IJNS7_ILi128EEENS7_ILi160EEENS7_ILi192EEEEEELi192ENS_12float_e4m3_tEfNS_4arch4Sm90ELb0ELb1ELb0ELb0ELb0ELb0ELb0ELb1ELb1ELb1ELb1ELb0EEENS1_21CollectiveEpilogueFwdINS6_IJSA_SC_SB_EEES9_NS_10bfloat16_tESG_Li256ELb0ELb1ELb1ELb1EEENS1_19SingleTileSchedulerILb0ELb1ELb1ELi128EEEEEEEEEvNT_6ParamsE,"a",@progbits
	.sectionflags	@""
	.align	4
.nv.constant0._ZN7cutlass13device_kernelIN5flash11enable_sm90INS1_16FlashAttnFwdSm90INS1_25CollectiveMainloopFwdSm90ILi2EN4cute5tupleIJNS5_1CILi1EEES8_S8_EEENS6_IJNS7_ILi128EEENS7_ILi160EEENS7_ILi192EEEEEELi192ENS_12float_e4m3_tEfNS_4arch4Sm90ELb0ELb1ELb0ELb0ELb0ELb0ELb0ELb1ELb1ELb1ELb1ELb0EEENS1_21CollectiveEpilogueFwdINS6_IJSA_SC_SB_EEES9_NS_10bfloat16_tESG_Li256ELb0ELb1ELb1ELb1EEENS1_19SingleTileSchedulerILb0ELb1ELb1ELi128EEEEEEEEEvNT_6ParamsE:
	.zero		3456


//--------------------- .nv.constant0._ZN7cutlass13device_kernelIN5flash11enable_sm90INS1_16FlashAttnFwdSm90INS1_25CollectiveMainloopFwdSm90ILi2EN4cute5tupleIJNS5_1CILi1EEES8_S8_EEENS6_IJNS7_ILi128EEENS7_ILi160EEENS7_ILi192EEEEEELi192ENS_12float_e4m3_tEfNS_4arch4Sm90ELb0ELb1ELb0ELb1ELb0ELb0ELb0ELb1ELb1ELb1ELb1ELb0EEENS1_21CollectiveEpilogueFwdINS6_IJSA_SC_SB_EEES9_NS_10bfloat16_tESG_Li256ELb1ELb1ELb1ELb1EEENS1_36VarlenDynamicPersistentTileSchedulerILi128ELi160ELi256ELi128ELb1ELb1ELb1ELb1ELb0ELb1EEEEEEEEEvNT_6ParamsE --------------------------
	.section	.nv.constant0._ZN7cutlass13device_kernelIN5flash11enable_sm90INS1_16FlashAttnFwdSm90INS1_25CollectiveMainloopFwdSm90ILi2EN4cute5tupleIJNS5_1CILi1EEES8_S8_EEENS6_IJNS7_ILi128EEENS7_ILi160EEENS7_ILi192EEEEEELi192ENS_12float_e4m3_tEfNS_4arch4Sm90ELb0ELb1ELb0ELb1ELb0ELb0ELb0ELb1ELb1ELb1ELb1ELb0EEENS1_21CollectiveEpilogueFwdINS6_IJSA_SC_SB_EEES9_NS_10bfloat16_tESG_Li256ELb1ELb1ELb1ELb1EEENS1_36VarlenDynamicPersistentTileSchedulerILi128ELi160ELi256ELi128ELb1ELb1ELb1ELb1ELb0ELb1EEEEEEEEEvNT_6ParamsE,"a",@progbits
	.sectionflags	@""
	.align	4
.nv.constant0._ZN7cutlass13device_kernelIN5flash11enable_sm90INS1_16FlashAttnFwdSm90INS1_25CollectiveMainloopFwdSm90ILi2EN4cute5tupleIJNS5_1CILi1EEES8_S8_EEENS6_IJNS7_ILi128EEENS7_ILi160EEENS7_ILi192EEEEEELi192ENS_12float_e4m3_tEfNS_4arch4Sm90ELb0ELb1ELb0ELb1ELb0ELb0ELb0ELb1ELb1ELb1ELb1ELb0EEENS1_21CollectiveEpilogueFwdINS6_IJSA_SC_SB_EEES9_NS_10bfloat16_tESG_Li256ELb1ELb1ELb1ELb1EEENS1_36VarlenDynamicPersistentTileSchedulerILi128ELi160ELi256ELi128ELb1ELb1ELb1ELb1ELb0ELb1EEEEEEEEEvNT_6ParamsE:
	.zero		3584


//--------------------- .nv.constant0._ZN7cutlass13device_kernelIN5flash11enable_sm90INS1_16FlashAttnFwdSm90INS1_25CollectiveMainloopFwdSm90ILi2EN4cute5tupleIJNS5_1CILi1EEES8_S8_EEENS6_IJNS7_ILi128EEENS7_ILi160EEENS7_ILi192EEEEEELi192ENS_12float_e4m3_tEfNS_4arch4Sm90ELb0ELb1ELb0ELb1ELb0ELb1ELb0ELb1ELb1ELb1ELb1ELb0EEENS1_21CollectiveEpilogueFwdINS6_IJSA_SC_SB_EEES9_NS_10bfloat16_tESG_Li256ELb1ELb1ELb1ELb1EEENS1_36VarlenDynamicPersistentTileSchedulerILi128ELi160ELi256ELi128ELb1ELb1ELb1ELb1ELb0ELb1EEEEEEEEEvNT_6ParamsE --------------------------
	.section	.nv.constant0._ZN7cutlass13device_kernelIN5flash11enable_sm90INS1_16FlashAttnFwdSm90INS1_25CollectiveMainloopFwdSm90ILi2EN4cute5tupleIJNS5_1CILi1EEES8_S8_EEENS6_IJNS7_ILi128EEENS7_ILi160EEENS7_ILi192EEEEEELi192ENS_12float_e4m3_tEfNS_4arch4Sm90ELb0ELb1ELb0ELb1ELb0ELb1ELb0ELb1ELb1ELb1ELb1ELb0EEENS1_21CollectiveEpilogueFwdINS6_IJSA_SC_SB_EEES9_NS_10bfloat16_tESG_Li256ELb1ELb1ELb1ELb1EEENS1_36VarlenDynamicPersistentTileSchedulerILi128ELi160ELi256ELi128ELb1ELb1ELb1ELb1ELb0ELb1EEEEEEEEEvNT_6ParamsE,"a",@progbits
	.sectionflags	@""
	.align	4
.nv.constant0._ZN7cutlass13device_kernelIN5flash11enable_sm90INS1_16FlashAttnFwdSm90INS1_25CollectiveMainloopFwdSm90ILi2EN4cute5tupleIJNS5_1CILi1EEES8_S8_EEENS6_IJNS7_ILi128EEENS7_ILi160EEENS7_ILi192EEEEEELi192ENS_12float_e4m3_tEfNS_4arch4Sm90ELb0ELb1ELb0ELb1ELb0ELb1ELb0ELb1ELb1ELb1ELb1ELb0EEENS1_21CollectiveEpilogueFwdINS6_IJSA_SC_SB_EEES9_NS_10bfloat16_tESG_Li256ELb1ELb1ELb1ELb1EEENS1_36VarlenDynamicPersistentTileSchedulerILi128ELi160ELi256ELi128ELb1ELb1ELb1ELb1ELb0ELb1EEEEEEEEEvNT_6ParamsE:
	.zero		3584


//--------------------- .nv.constant0._ZN7cutlass13device_kernelIN5flash11enable_sm90INS1_16FlashAttnFwdSm90INS1_25CollectiveMainloopFwdSm90ILi2EN4cute5tupleIJNS5_1CILi1EEES8_S8_EEENS6_IJNS7_ILi128EEENS7_ILi160EEENS7_ILi192EEEEEELi192ENS_12float_e4m3_tEfNS_4arch4Sm90ELb1ELb0ELb0ELb0ELb0ELb0ELb0ELb1ELb1ELb1ELb1ELb0EEENS1_21CollectiveEpilogueFwdINS6_IJSA_SC_SB_EEES9_NS_10bfloat16_tESG_Li256ELb0ELb1ELb1ELb1EEENS1_19SingleTileSchedulerILb0ELb1ELb1ELi128EEEEEEEEEvNT_6ParamsE --------------------------
	.section	.nv.constant0._ZN7cutlass13device_kernelIN5flash11enable_sm90INS1_16FlashAttnFwdSm90INS1_25CollectiveMainloopFwdSm90ILi2EN4cute5tupleIJNS5_1CILi1EEES8_S8_EEENS6_IJNS7_ILi128EEENS7_ILi160EEENS7_ILi192EEEEEELi192ENS_12float_e4m3_tEfNS_4arch4Sm90ELb1ELb0ELb0ELb0ELb0ELb0ELb0ELb1ELb1ELb1ELb1ELb0EEENS1_21CollectiveEpilogueFwdINS6_IJSA_SC_SB_EEES9_NS_10bfloat16_tESG_Li256ELb0ELb1ELb1ELb1EEENS1_19SingleTileSchedulerILb0ELb1ELb1ELi128EEEEEEEEEvNT_6ParamsE,"a",@progbits
	.sectionflags	@""
	.align	4
.nv.constant0._ZN7cutlass13device_kernelIN5flash11enable_sm90INS1_16FlashAttnFwdSm90INS1_25CollectiveMainloopFwdSm90ILi2EN4cute5tupleIJNS5_1CILi1EEES8_S8_EEENS6_IJNS7_ILi128EEENS7_ILi160EEENS7_ILi192EEEEEELi192ENS_12float_e4m3_tEfNS_4arch4Sm90ELb1ELb0ELb0ELb0ELb0ELb0ELb0ELb1ELb1ELb1ELb1ELb0EEENS1_21CollectiveEpilogueFwdINS6_IJSA_SC_SB_EEES9_NS_10bfloat16_tESG_Li256ELb0ELb1ELb1ELb1EEENS1_19SingleTileSchedulerILb0ELb1ELb1ELi128EEEEEEEEEvNT_6ParamsE:
	.zero		3456


//--------------------- .nv.constant0._ZN7cutlass13device_kernelIN5flash11enable_sm90INS1_16FlashAttnFwdSm90INS1_25CollectiveMainloopFwdSm90ILi2EN4cute5tupleIJNS5_1CILi1EEES8_S8_EEENS6_IJNS7_ILi128EEENS7_ILi160EEENS7_ILi192EEEEEELi192ENS_12float_e4m3_tEfNS_4arch4Sm90ELb1ELb0ELb0ELb1ELb0ELb0ELb0ELb1ELb1ELb1ELb1ELb0EEENS1_21CollectiveEpilogueFwdINS6_IJSA_SC_SB_EEES9_NS_10bfloat16_tESG_Li256ELb1ELb1ELb1ELb1EEENS1_36VarlenDynamicPersistentTileSchedulerILi128ELi160ELi256ELi128ELb1ELb1ELb1ELb1ELb1ELb1EEEEEEEEEvNT_6ParamsE --------------------------
	.section	.nv.constant0._ZN7cutlass13device_kernelIN5flash11enable_sm90INS1_16FlashAttnFwdSm90INS1_25CollectiveMainloopFwdSm90ILi2EN4cute5tupleIJNS5_1CILi1EEES8_S8_EEENS6_IJNS7_ILi128EEENS7_ILi160EEENS7_ILi192EEEEEELi192ENS_12float_e4m3_tEfNS_4arch4Sm90ELb1ELb0ELb0ELb1ELb0ELb0ELb0ELb1ELb1ELb1ELb1ELb0EEENS1_21CollectiveEpilogueFwdINS6_IJSA_SC_SB_EEES9_NS_10bfloat16_tESG_Li256ELb1ELb1ELb1ELb1EEENS1_36VarlenDynamicPersistentTileSchedulerILi128ELi160ELi256ELi128ELb1ELb1ELb1ELb1ELb1ELb1EEEEEEEEEvNT_6ParamsE,"a",@progbits
	.sectionflags	@""
	.align	4
.nv.constant0._ZN7cutlass13device_kernelIN5flash11enable_sm90INS1_16FlashAttnFwdSm90INS1_25CollectiveMainloopFwdSm90ILi2EN4cute5tupleIJNS5_1CILi1EEES8_S8_EEENS6_IJNS7_ILi128EEENS7_ILi160EEENS7_ILi192EEEEEELi192ENS_12float_e4m3_tEfNS_4arch4Sm90ELb1ELb0ELb0ELb1ELb0ELb0ELb0ELb1ELb1ELb1ELb1ELb0EEENS1_21CollectiveEpilogueFwdINS6_IJSA_SC_SB_EEES9_NS_10bfloat16_tESG_Li256ELb1ELb1ELb1ELb1EEENS1_36VarlenDynamicPersistentTileSchedulerILi128ELi160ELi256ELi128ELb1ELb1ELb1ELb1ELb1ELb1EEEEEEEEEvNT_6ParamsE:
	.zero		3584


//--------------------- .nv.constant0._ZN7cutlass13device_kernelIN5flash11enable_sm90INS1_16FlashAttnFwdSm90INS1_25CollectiveMainloopFwdSm90ILi2EN4cute5tupleIJNS5_1CILi1EEES8_S8_EEENS6_IJNS7_ILi128EEENS7_ILi160EEENS7_ILi192EEEEEELi192ENS_12float_e4m3_tEfNS_4arch4Sm90ELb1ELb0ELb0ELb1ELb0ELb1ELb0ELb1ELb1ELb1ELb1ELb0EEENS1_21CollectiveEpilogueFwdINS6_IJSA_SC_SB_EEES9_NS_10bfloat16_tESG_Li256ELb1ELb1ELb1ELb1EEENS1_36VarlenDynamicPersistentTileSchedulerILi128ELi160ELi256ELi128ELb1ELb1ELb1ELb1ELb1ELb1EEEEEEEEEvNT_6ParamsE --------------------------
	.section	.nv.constant0._ZN7cutlass13device_kernelIN5flash11enable_sm90INS1_16FlashAttnFwdSm90INS1_25CollectiveMainloopFwdSm90ILi2EN4cute5tupleIJNS5_1CILi1EEES8_S8_EEENS6_IJNS7_ILi128EEENS7_ILi160EEENS7_ILi192EEEEEELi192ENS_12float_e4m3_tEfNS_4arch4Sm90ELb1ELb0ELb0ELb1ELb0ELb1ELb0ELb1ELb1ELb1ELb1ELb0EEENS1_21CollectiveEpilogueFwdINS6_IJSA_SC_SB_EEES9_NS_10bfloat16_tESG_Li256ELb1ELb1ELb1ELb1EEENS1_36VarlenDynamicPersistentTileSchedulerILi128ELi160ELi256ELi128ELb1ELb1ELb1ELb1ELb1ELb1EEEEEEEEEvNT_6ParamsE,"a",@progbits
	.sectionflags	@""
	.align	4
.nv.constant0._ZN7cutlass13device_kernelIN5flash11enable_sm90INS1_16FlashAttnFwdSm90INS1_25CollectiveMainloopFwdSm90ILi2EN4cute5tupleIJNS5_1CILi1EEES8_S8_EEENS6_IJNS7_ILi128EEENS7_ILi160EEENS7_ILi192EEEEEELi192ENS_12float_e4m3_tEfNS_4arch4Sm90ELb1ELb0ELb0ELb1ELb0ELb1ELb0ELb1ELb1ELb1ELb1ELb0EEENS1_21CollectiveEpilogueFwdINS6_IJSA_SC_SB_EEES9_NS_10bfloat16_tESG_Li256ELb1ELb1ELb1ELb1EEENS1_36VarlenDynamicPersistentTileSchedulerILi128ELi160ELi256ELi128ELb1ELb1ELb1ELb1ELb1ELb1EEEEEEEEEvNT_6ParamsE:
	.zero		3584


//--------------------- .nv.constant0._ZN7cutlass13device_kernelIN5flash11enable_sm90INS1_16FlashAttnFwdSm90INS1_25CollectiveMainloopFwdSm90ILi2EN4cute5tupleIJNS5_1CILi1EEES8_S8_EEENS6_IJNS7_ILi128EEENS7_ILi224EEESA_EEELi128ENS_12float_e4m3_tEfNS_4arch4Sm90ELb0ELb0ELb0ELb0ELb0ELb0ELb0ELb1ELb1ELb1ELb1ELb0EEENS1_21CollectiveEpilogueFwdINS6_IJSA_SA_SB_EEES9_NS_10bfloat16_tESF_Li256ELb0ELb1ELb1ELb1EEENS1_19SingleTileSchedulerILb0ELb1ELb1ELi128EEEEEEEEEvNT_6ParamsE --------------------------
	.section	.nv.constant0._ZN7cutlass13device_kernelIN5flash11enable_sm90INS1_16FlashAttnFwdSm90INS1_25CollectiveMainloopFwdSm90ILi2EN4cute5tupleIJNS5_1CILi1EEES8_S8_EEENS6_IJNS7_ILi128EEENS7_ILi224EEESA_EEELi128ENS_12float_e4m3_tEfNS_4arch4Sm90ELb0ELb0ELb0ELb0ELb0ELb0ELb0ELb1ELb1ELb1ELb1ELb0EEENS1_21CollectiveEpilogueFwdINS6_IJSA_SA_SB_EEES9_NS_10bfloat16_tESF_Li256ELb0ELb1ELb1ELb1EEENS1_19SingleTileSchedulerILb0ELb1ELb1ELi128EEEEEEEEEvNT_6ParamsE,"a",@progbits
	.sectionflags	@""
	.align	4
.nv.constant0._ZN7cutlass13device_kernelIN5flash11enable_sm90INS1_16FlashAttnFwdSm90INS1_25CollectiveMainloopFwdSm90ILi2EN4cute5tupleIJNS5_1CILi1EEES8_S8_EEENS6_IJNS7_ILi128EEENS7_ILi224EEESA_EEELi128ENS_12float_e4m3_tEfNS_4arch4Sm90ELb0ELb0ELb0ELb0ELb0ELb0ELb0ELb1ELb1ELb1ELb1ELb0EEENS1_21CollectiveEpilogueFwdINS6_IJSA_SA_SB_EEES9_NS_10bfloat16_tESF_Li256ELb0ELb1ELb1ELb1EEENS1_19SingleTileSchedulerILb0ELb1ELb1ELi128EEEEEEEEEvNT_6ParamsE:
	.zero		3456


//--------------------- .nv.constant0._ZN7cutlass13device_kernelIN5flash11enable_sm90INS1_16FlashAttnFwdSm90INS1_25CollectiveMainloopFwdSm90ILi2EN4cute5tupleIJNS5_1CILi1EEES8_S8_EEENS6_IJNS7_ILi128EEENS7_ILi224EEESA_EEELi128ENS_12float_e4m3_tEfNS_4arch4Sm90ELb0ELb0ELb0ELb1ELb0ELb0ELb0ELb1ELb1ELb1ELb1ELb0EEENS1_21CollectiveEpilogueFwdINS6_IJSA_SA_SB_EEES9_NS_10bfloat16_tESF_Li256ELb1ELb1ELb1ELb1EEENS1_36VarlenDynamicPersistentTileSchedulerILi128ELi224ELi256ELi128ELb1ELb1ELb1ELb0ELb1ELb1EEEEEEEEEvNT_6ParamsE --------------------------
	.section	.nv.constant0._ZN7cutlass13device_kernelIN5flash11enable_sm90INS1_16FlashAttnFwdSm90INS1_25CollectiveMainloopFwdSm90ILi2EN4cute5tupleIJNS5_1CILi1EEES8_S8_EEENS6_IJNS7_ILi128EEENS7_ILi224EEESA_EEELi128ENS_12float_e4m3_tEfNS_4arch4Sm90ELb0ELb0ELb0ELb1ELb0ELb0ELb0ELb1ELb1ELb1ELb1ELb0EEENS1_21CollectiveEpilogueFwdINS6_IJSA_SA_SB_EEES9_NS_10bfloat16_tESF_Li256ELb1ELb1ELb1ELb1EEENS1_36VarlenDynamicPersistentTileSchedulerILi128ELi224ELi256ELi128ELb1ELb1ELb1ELb0ELb1ELb1EEEEEEEEEvNT_6ParamsE,"a",@progbits
	.sectionflags	@""
	.align	4
.nv.constant0._ZN7cutlass13device_kernelIN5flash11enable_sm90INS1_16FlashAttnFwdSm90INS1_25CollectiveMainloopFwdSm90ILi2EN4cute5tupleIJNS5_1CILi1EEES8_S8_EEENS6_IJNS7_ILi128EEENS7_ILi224EEESA_EEELi128ENS_12float_e4m3_tEfNS_4arch4Sm90ELb0ELb0ELb0ELb1ELb0ELb0ELb0ELb1ELb1ELb1ELb1ELb0EEENS1_21CollectiveEpilogueFwdINS6_IJSA_SA_SB_EEES9_NS_10bfloat16_tESF_Li256ELb1ELb1ELb1ELb1EEENS1_36VarlenDynamicPersistentTileSchedulerILi128ELi224ELi256ELi128ELb1ELb1ELb1ELb0ELb1ELb1EEEEEEEEEvNT_6ParamsE:
	.zero		3584


//--------------------- .nv.constant0._ZN7cutlass13device_kernelIN5flash11enable_sm90INS1_16FlashAttnFwdSm90INS1_25CollectiveMainloopFwdSm90ILi2EN4cute5tupleIJNS5_1CILi1EEES8_S8_EEENS6_IJNS7_ILi128EEENS7_ILi224EEESA_EEELi128ENS_12float_e4m3_tEfNS_4arch4Sm90ELb0ELb0ELb0ELb1ELb0ELb1ELb0ELb1ELb1ELb1ELb1ELb0EEENS1_21CollectiveEpilogueFwdINS6_IJSA_SA_SB_EEES9_NS_10bfloat16_tESF_Li256ELb1ELb1ELb1ELb1EEENS1_36VarlenDynamicPersistentTileSchedulerILi128ELi224ELi256ELi128ELb1ELb1ELb1ELb0ELb1ELb1EEEEEEEEEvNT_6ParamsE --------------------------
	.section	.nv.constant0._ZN7cutlass13device_kernelIN5flash11enable_sm90INS1_16FlashAttnFwdSm90INS1_25CollectiveMainloopFwdSm90ILi2EN4cute5tupleIJNS5_1CILi1EEES8_S8_EEENS6_IJNS7_ILi128EEENS7_ILi224EEESA_EEELi128ENS_12float_e4m3_tEfNS_4arch4Sm90ELb0ELb0ELb0ELb1ELb0ELb1ELb0ELb1ELb1ELb1ELb1ELb0EEENS1_21CollectiveEpilogueFwdINS6_IJSA_SA_SB_EEES9_NS_10bfloat16_tESF_Li256ELb1ELb1ELb1ELb1EEENS1_36VarlenDynamicPersistentTileSchedulerILi128ELi224ELi256ELi128ELb1ELb1ELb1ELb0ELb1ELb1EEEEEEEEEvNT_6ParamsE,"a",@progbits
	.sectionflags	@""
	.align	4
.nv.constant0._ZN7cutlass13device_kernelIN5flash11enable_sm90INS1_16FlashAttnFwdSm90INS1_25CollectiveMainloopFwdSm90ILi2EN4cute5tupleIJNS5_1CILi1EEES8_S8_EEENS6_IJNS7_ILi128EEENS7_ILi224EEESA_EEELi128ENS_12float_e4m3_tEfNS_4arch4Sm90ELb0ELb0ELb0ELb1ELb0ELb1ELb0ELb1ELb1ELb1ELb1ELb0EEENS1_21CollectiveEpilogueFwdINS6_IJSA_SA_SB_EEES9_NS_10bfloat16_tESF_Li256ELb1ELb1ELb1ELb1EEENS1_36VarlenDynamicPersistentTileSchedulerILi128ELi224ELi256ELi128ELb1ELb1ELb1ELb0ELb1ELb1EEEEEEEEEvNT_6ParamsE:
	.zero		3584


//--------------------- .nv.constant0._ZN7cutlass13device_kernelIN5flash11enable_sm90INS1_16FlashAttnFwdSm90INS1_25CollectiveMainloopFwdSm90ILi2EN4cute5tupleIJNS5_1CILi1EEES8_S8_EEENS6_IJNS7_ILi128EEENS7_ILi224EEESA_EEELi128ENS_12float_e4m3_tEfNS_4arch4Sm90ELb0ELb1ELb0ELb0ELb0ELb0ELb0ELb1ELb1ELb1ELb1ELb0EEENS1_21CollectiveEpilogueFwdINS6_IJSA_SA_SB_EEES9_NS_10bfloat16_tESF_Li256ELb0ELb1ELb1ELb1EEENS1_19SingleTileSchedulerILb0ELb1ELb1ELi128EEEEEEEEEvNT_6ParamsE --------------------------
	.section	.nv.constant0._ZN7cutlass13device_kernelIN5flash11enable_sm90INS1_16FlashAttnFwdSm90INS1_25CollectiveMainloopFwdSm90ILi2EN4cute5tupleIJNS5_1CILi1EEES8_S8_EEENS6_IJNS7_ILi128EEENS7_ILi224EEESA_EEELi128ENS_12float_e4m3_tEfNS_4arch4Sm90ELb0ELb1ELb0ELb0ELb0ELb0ELb0ELb1ELb1ELb1ELb1ELb0EEENS1_21CollectiveEpilogueFwdINS6_IJSA_SA_SB_EEES9_NS_10bfloat16_tESF_Li256ELb0ELb1ELb1ELb1EEENS1_19SingleTileSchedulerILb0ELb1ELb1ELi128EEEEEEEEEvNT_6ParamsE,"a",@progbits
	.sectionflags	@""
	.align	4
.nv.constant0._ZN7cutlass13device_kernelIN5flash11enable_sm90INS1_16FlashAttnFwdSm90INS1_25CollectiveMainloopFwdSm90ILi2EN4cute5tupleIJNS5_1CILi1EEES8_S8_EEENS6_IJNS7_ILi128EEENS7_ILi224EEESA_EEELi128ENS_12float_e4m3_tEfNS_4arch4Sm90ELb0ELb1ELb0ELb0ELb0ELb0ELb0ELb1ELb1ELb1ELb1ELb0EEENS1_21CollectiveEpilogueFwdINS6_IJSA_SA_SB_EEES9_NS_10bfloat16_tESF_Li256ELb0ELb1ELb1ELb1EEENS1_19SingleTileSchedulerILb0ELb1ELb1ELi128EEEEEEEEEvNT_6ParamsE:
	.zero		3456


//--------------------- .nv.constant0._ZN7cutlass13device_kernelIN5flash11enable_sm90INS1_16FlashAttnFwdSm90INS1_25CollectiveMainloopFwdSm90ILi2EN4cute5tupleIJNS5_1CILi1EEES8_S8_EEENS6_IJNS7_ILi128EEENS7_ILi224EEESA_EEELi128ENS_12float_e4m3_tEfNS_4arch4Sm90ELb0ELb1ELb0ELb1ELb0ELb0ELb0ELb1ELb1ELb1ELb1ELb0EEENS1_21CollectiveEpilogueFwdINS6_IJSA_SA_SB_EEES9_NS_10bfloat16_tESF_Li256ELb1ELb1ELb1ELb1EEENS1_36VarlenDynamicPersistentTileSchedulerILi128ELi224ELi256ELi128ELb1ELb1ELb1ELb1ELb0ELb1EEEEEEEEEvNT_6ParamsE --------------------------
	.section	.nv.constant0._ZN7cutlass13device_kernelIN5flash11enable_sm90INS1_16FlashAttnFwdSm90INS1_25CollectiveMainloopFwdSm90ILi2EN4cute5tupleIJNS5_1CILi1EEES8_S8_EEENS6_IJNS7_ILi128EEENS7_ILi224EEESA_EEELi128ENS_12float_e4m3_tEfNS_4arch4Sm90ELb0ELb1ELb0ELb1ELb0ELb0ELb0ELb1ELb1ELb1ELb1ELb0EEENS1_21CollectiveEpilogueFwdINS6_IJSA_SA_SB_EEES9_NS_10bfloat16_tESF_Li256ELb1ELb1ELb1ELb1EEENS1_36VarlenDynamicPersistentTileSchedulerILi128ELi224ELi256ELi128ELb1ELb1ELb1ELb1ELb0ELb1EEEEEEEEEvNT_6ParamsE,"a",@progbits
	.sectionflags	@""
	.align	4
.nv.constant0._ZN7cutlass13device_kernelIN5flash11enable_sm90INS1_16FlashAttnFwdSm90INS1_25CollectiveMainloopFwdSm90ILi2EN4cute5tupleIJNS5_1CILi1EEES8_S8_EEENS6_IJNS7_ILi128EEENS7_ILi224EEESA_EEELi128ENS_12float_e4m3_tEfNS_4arch4Sm90ELb0ELb1ELb0ELb1ELb0ELb0ELb0ELb1ELb1ELb1ELb1ELb0EEENS1_21CollectiveEpilogueFwdINS6_IJSA_SA_SB_EEES9_NS_10bfloat16_tESF_Li256ELb1ELb1ELb1ELb1EEENS1_36VarlenDynamicPersistentTileSchedulerILi128ELi224ELi256ELi128ELb1ELb1ELb1ELb1ELb0ELb1EEEEEEEEEvNT_6ParamsE:
	.zero		3584


//--------------------- .nv.constant0._ZN7cutlass13device_kernelIN5flash11enable_sm90INS1_16FlashAttnFwdSm90INS1_25CollectiveMainloopFwdSm90ILi2EN4cute5tupleIJNS5_1CILi1EEES8_S8_EEENS6_IJNS7_ILi128EEENS7_ILi224EEESA_EEELi128ENS_12float_e4m3_tEfNS_4arch4Sm90ELb0ELb1ELb0ELb1ELb0ELb1ELb0ELb1ELb1ELb1ELb1ELb0EEENS1_21CollectiveEpilogueFwdINS6_IJSA_SA_SB_EEES9_NS_10bfloat16_tESF_Li256ELb1ELb1ELb1ELb1EEENS1_36VarlenDynamicPersistentTileSchedulerILi128ELi224ELi256ELi128ELb1ELb1ELb1ELb1ELb0ELb1EEEEEEEEEvNT_6ParamsE --------------------------
	.section	.nv.constant0._ZN7cutlass13device_kernelIN5flash11enable_sm90INS1_16FlashAttnFwdSm90INS1_25CollectiveMainloopFwdSm90ILi2EN4cute5tupleIJNS5_1CILi1EEES8_S8_EEENS6_IJNS7_ILi128EEENS7_ILi224EEESA_EEELi128ENS_12float_e4m3_tEfNS_4arch4Sm90ELb0ELb1ELb0ELb1ELb0ELb1ELb0ELb1ELb1ELb1ELb1ELb0EEENS1_21CollectiveEpilogueFwdINS6_IJSA_SA_SB_EEES9_NS_10bfloat16_tESF_Li256ELb1ELb1ELb1ELb1EEENS1_36VarlenDynamicPersistentTileSchedulerILi128ELi224ELi256ELi128ELb1ELb1ELb1ELb1ELb0ELb1EEEEEEEEEvNT_6ParamsE,"a",@progbits
	.sectionflags	@""
	.align	4
.nv.constant0._ZN7cutlass13device_kernelIN5flash11enable_sm90INS1_16FlashAttnFwdSm90INS1_25CollectiveMainloopFwdSm90ILi2EN4cute5tupleIJNS5_1CILi1EEES8_S8_EEENS6_IJNS7_ILi128EEENS7_ILi224EEESA_EEELi128ENS_12float_e4m3_tEfNS_4arch4Sm90ELb0ELb1ELb0ELb1ELb0ELb1ELb0ELb1ELb1ELb1ELb1ELb0EEENS1_21CollectiveEpilogueFwdINS6_IJSA_SA_SB_EEES9_NS_10bfloat16_tESF_Li256ELb1ELb1ELb1ELb1EEENS1_36VarlenDynamicPersistentTileSchedulerILi128ELi224ELi256ELi128ELb1ELb1ELb1ELb1ELb0ELb1EEEEEEEEEvNT_6ParamsE:
	.zero		3584


//--------------------- .nv.constant0._ZN7cutlass13device_kernelIN5flash11enable_sm90INS1_16FlashAttnFwdSm90INS1_25CollectiveMainloopFwdSm90ILi2EN4cute5tupleIJNS5_1CILi1EEES8_S8_EEENS6_IJNS7_ILi128EEENS7_ILi224EEESA_EEELi128ENS_12float_e4m3_tEfNS_4arch4Sm90ELb1ELb0ELb0ELb0ELb0ELb0ELb0ELb1ELb1ELb1ELb1ELb0EEENS1_21CollectiveEpilogueFwdINS6_IJSA_SA_SB_EEES9_NS_10bfloat16_tESF_Li256ELb0ELb1ELb1ELb1EEENS1_19SingleTileSchedulerILb0ELb1ELb1ELi128EEEEEEEEEvNT_6ParamsE --------------------------
	.section	.nv.constant0._ZN7cutlass13device_kernelIN5flash11enable_sm90INS1_16FlashAttnFwdSm90INS1_25CollectiveMainloopFwdSm90ILi2EN4cute5tupleIJNS5_1CILi1EEES8_S8_EEENS6_IJNS7_ILi128EEENS7_ILi224EEESA_EEELi128ENS_12float_e4m3_tEfNS_4arch4Sm90ELb1ELb0ELb0ELb0ELb0ELb0ELb0ELb1ELb1ELb1ELb1ELb0EEENS1_21CollectiveEpilogueFwdINS6_IJSA_SA_SB_EEES9_NS_10bfloat16_tESF_Li256ELb0ELb1ELb1ELb1EEENS1_19SingleTileSchedulerILb0ELb1ELb1ELi128EEEEEEEEEvNT_6ParamsE,"a",@progbits
	.sectionflags	@""
	.align	4
.nv.constant0._ZN7cutlass13device_kernelIN5flash11enable_sm90INS1_16FlashAttnFwdSm90INS1_25CollectiveMainloopFwdSm90ILi2EN4cute5tupleIJNS5_1CILi1EEES8_S8_EEENS6_IJNS7_ILi128EEENS7_ILi224EEESA_EEELi128ENS_12float_e4m3_tEfNS_4arch4Sm90ELb1ELb0ELb0ELb0ELb0ELb0ELb0ELb1ELb1ELb1ELb1ELb0EEENS1_21CollectiveEpilogueFwdINS6_IJSA_SA_SB_EEES9_NS_10bfloat16_tESF_Li256ELb0ELb1ELb1ELb1EEENS1_19SingleTileSchedulerILb0ELb1ELb1ELi128EEEEEEEEEvNT_6ParamsE:
	.zero		3456


//--------------------- .nv.constant0._ZN7cutlass13device_kernelIN5flash11enable_sm90INS1_16FlashAttnFwdSm90INS1_25CollectiveMainloopFwdSm90ILi2EN4cute5tupleIJNS5_1CILi1EEES8_S8_EEENS6_IJNS7_ILi128EEENS7_ILi224EEESA_EEELi128ENS_12float_e4m3_tEfNS_4arch4Sm90ELb1ELb0ELb0ELb1ELb0ELb0ELb0ELb1ELb1ELb1ELb1ELb0EEENS1_21CollectiveEpilogueFwdINS6_IJSA_SA_SB_EEES9_NS_10bfloat16_tESF_Li256ELb1ELb1ELb1ELb1EEENS1_36VarlenDynamicPersistentTileSchedulerILi128ELi224ELi256ELi128ELb1ELb1ELb1ELb1ELb1ELb1EEEEEEEEEvNT_6ParamsE --------------------------
	.section	.nv.constant0._ZN7cutlass13device_kernelIN5flash11enable_sm90INS1_16FlashAttnFwdSm90INS1_25CollectiveMainloopFwdSm90ILi2EN4cute5tupleIJNS5_1CILi1EEES8_S8_EEENS6_IJNS7_ILi128EEENS7_ILi224EEESA_EEELi128ENS_12float_e4m3_tEfNS_4arch4Sm90ELb1ELb0ELb0ELb1ELb0ELb0ELb0ELb1ELb1ELb1ELb1ELb0EEENS1_21CollectiveEpilogueFwdINS6_IJSA_SA_SB_EEES9_NS_10bfloat16_tESF_Li256ELb1ELb1ELb1ELb1EEENS1_36VarlenDynamicPersistentTileSchedulerILi128ELi224ELi256ELi128ELb1ELb1ELb1ELb1ELb1ELb1EEEEEEEEEvNT_6ParamsE,"a",@progbits
	.sectionflags	@""
	.align	4
.nv.constant0._ZN7cutlass13device_kernelIN5flash11enable_sm90INS1_16FlashAttnFwdSm90INS1_25CollectiveMainloopFwdSm90ILi2EN4cute5tupleIJNS5_1CILi1EEES8_S8_EEENS6_IJNS7_ILi128EEENS7_ILi224EEESA_EEELi128ENS_12float_e4m3_tEfNS_4arch4Sm90ELb1ELb0ELb0ELb1ELb0ELb0ELb0ELb1ELb1ELb1ELb1ELb0EEENS1_21CollectiveEpilogueFwdINS6_IJSA_SA_SB_EEES9_NS_10bfloat16_tESF_Li256ELb1ELb1ELb1ELb1EEENS1_36VarlenDynamicPersistentTileSchedulerILi128ELi224ELi256ELi128ELb1ELb1ELb1ELb1ELb1ELb1EEEEEEEEEvNT_6ParamsE:
	.zero		3584


//--------------------- .nv.constant0._ZN7cutlass13device_kernelIN5flash11enable_sm90INS1_16FlashAttnFwdSm90INS1_25CollectiveMainloopFwdSm90ILi2EN4cute5tupleIJNS5_1CILi1EEES8_S8_EEENS6_IJNS7_ILi128EEENS7_ILi224EEESA_EEELi128ENS_12float_e4m3_tEfNS_4arch4Sm90ELb1ELb0ELb0ELb1ELb0ELb1ELb0ELb1ELb1ELb1ELb1ELb0EEENS1_21CollectiveEpilogueFwdINS6_IJSA_SA_SB_EEES9_NS_10bfloat16_tESF_Li256ELb1ELb1ELb1ELb1EEENS1_36VarlenDynamicPersistentTileSchedulerILi128ELi224ELi256ELi128ELb1ELb1ELb1ELb1ELb1ELb1EEEEEEEEEvNT_6ParamsE --------------------------
	.section	.nv.constant0._ZN7cutlass13device_kernelIN5flash11enable_sm90INS1_16FlashAttnFwdSm90INS1_25CollectiveMainloopFwdSm90ILi2EN4cute5tupleIJNS5_1CILi1EEES8_S8_EEENS6_IJNS7_ILi128EEENS7_ILi224EEESA_EEELi128ENS_12float_e4m3_tEfNS_4arch4Sm90ELb1ELb0ELb0ELb1ELb0ELb1ELb0ELb1ELb1ELb1ELb1ELb0EEENS1_21CollectiveEpilogueFwdINS6_IJSA_SA_SB_EEES9_NS_10bfloat16_tESF_Li256ELb1ELb1ELb1ELb1EEENS1_36VarlenDynamicPersistentTileSchedulerILi128ELi224ELi256ELi128ELb1ELb1ELb1ELb1ELb1ELb1EEEEEEEEEvNT_6ParamsE,"a",@progbits
	.sectionflags	@""
	.align	4
.nv.constant0._ZN7cutlass13device_kernelIN5flash11enable_sm90INS1_16FlashAttnFwdSm90INS1_25CollectiveMainloopFwdSm90ILi2EN4cute5tupleIJNS5_1CILi1EEES8_S8_EEENS6_IJNS7_ILi128EEENS7_ILi224EEESA_EEELi128ENS_12float_e4m3_tEfNS_4arch4Sm90ELb1ELb0ELb0ELb1ELb0ELb1ELb0ELb1ELb1ELb1ELb1ELb0EEENS1_21CollectiveEpilogueFwdINS6_IJSA_SA_SB_EEES9_NS_10bfloat16_tESF_Li256ELb1ELb1ELb1ELb1EEENS1_36VarlenDynamicPersistentTileSchedulerILi128ELi224ELi256ELi128ELb1ELb1ELb1ELb1ELb1ELb1EEEEEEEEEvNT_6ParamsE:
	.zero		3584


//--------------------- .nv.constant0._ZN7cutlass13device_kernelIN5flash11enable_sm90INS1_16FlashAttnFwdSm90INS1_25CollectiveMainloopFwdSm90ILi2EN4cute5tupleIJNS5_1CILi1EEES8_S8_EEENS6_IJNS7_ILi192EEENS7_ILi128EEENS7_ILi96EEEEEELi96ENS_12float_e4m3_tEfNS_4arch4Sm90ELb0ELb0ELb0ELb0ELb0ELb0ELb0ELb1ELb1ELb1ELb1ELb0EEENS1_21CollectiveEpilogueFwdINS6_IJSA_SC_SB_EEES9_NS_10bfloat16_tESG_Li384ELb0ELb1ELb1ELb1EEENS1_19SingleTileSchedulerILb0ELb1ELb1ELi192EEEEEEEEEvNT_6ParamsE --------------------------
	.section	.nv.constant0._ZN7cutlass13device_kernelIN5flash11enable_sm90INS1_16FlashAttnFwdSm90INS1_25CollectiveMainloopFwdSm90ILi2EN4cute5tupleIJNS5_1CILi1EEES8_S8_EEENS6_IJNS7_ILi192EEENS7_ILi128EEENS7_ILi96EEEEEELi96ENS_12float_e4m3_tEfNS_4arch4Sm90ELb0ELb0ELb0ELb0ELb0ELb0ELb0ELb1ELb1ELb1ELb1ELb0EEENS1_21CollectiveEpilogueFwdINS6_IJSA_SC_SB_EEES9_NS_10bfloat16_tESG_Li384ELb0ELb1ELb1ELb1EEENS1_19SingleTileSchedulerILb0ELb1ELb1ELi192EEEEEEEEEvNT_6ParamsE,"a",@progbits
	.sectionflags	@""
	.align	4
.nv.constant0._ZN7cutlass13device_kernelIN5flash11enable_sm90INS1_16FlashAttnFwdSm90INS1_25CollectiveMainloopFwdSm90ILi2EN4cute5tupleIJNS5_1CILi1EEES8_S8_EEENS6_IJNS7_ILi192EEENS7_ILi128EEENS7_ILi96EEEEEELi96ENS_12float_e4m3_tEfNS_4arch4Sm90ELb0ELb0ELb0ELb0ELb0ELb0ELb0ELb1ELb1ELb1ELb1ELb0EEENS1_21CollectiveEpilogueFwdINS6_IJSA_SC_SB_EEES9_NS_10bfloat16_tESG_Li384ELb0ELb1ELb1ELb1EEENS1_19SingleTileSchedulerILb0ELb1ELb1ELi192EEEEEEEEEvNT_6ParamsE:
	.zero		3456


//--------------------- .nv.constant0._ZN7cutlass13device_kernelIN5flash11enable_sm90INS1_16FlashAttnFwdSm90INS1_25CollectiveMainloopFwdSm90ILi2EN4cute5tupleIJNS5_1CILi1EEES8_S8_EEENS6_IJNS7_ILi192EEENS7_ILi128EEENS7_ILi96EEEEEELi96ENS_12float_e4m3_tEfNS_4arch4Sm90ELb0ELb0ELb0ELb1ELb0ELb0ELb0ELb1ELb1ELb1ELb1ELb0EEENS1_21CollectiveEpilogueFwdINS6_IJSA_SC_SB_EEES9_NS_10bfloat16_tESG_Li384ELb1ELb1ELb1ELb1EEENS1_36VarlenDynamicPersistentTileSchedulerILi192ELi128ELi384ELi128ELb1ELb1ELb1ELb0ELb1ELb1EEEEEEEEEvNT_6ParamsE --------------------------
	.section	.nv.constant0._ZN7cutlass13device_kernelIN5flash11enable_sm90INS1_16FlashAttnFwdSm90INS1_25CollectiveMainloopFwdSm90ILi2EN4cute5tupleIJNS5_1CILi1EEES8_S8_EEENS6_IJNS7_ILi192EEENS7_ILi128EEENS7_ILi96EEEEEELi96ENS_12float_e4m3_tEfNS_4arch4Sm90ELb0ELb0ELb0ELb1ELb0ELb0ELb0ELb1ELb1ELb1ELb1ELb0EEENS1_21CollectiveEpilogueFwdINS6_IJSA_SC_SB_EEES9_NS_10bfloat16_tESG_Li384ELb1ELb1ELb1ELb1EEENS1_36VarlenDynamicPersistentTileSchedulerILi192ELi128ELi384ELi128ELb1ELb1ELb1ELb0ELb1ELb1EEEEEEEEEvNT_6ParamsE,"a",@progbits
	.sectionflags	@""
	.align	4
.nv.constant0._ZN7cutlass13device_kernelIN5flash11enable_sm90INS1_16FlashAttnFwdSm90INS1_25CollectiveMainloopFwdSm90ILi2EN4cute5tupleIJNS5_1CILi1EEES8_S8_EEENS6_IJNS7_ILi192EEENS7_ILi128EEENS7_ILi96EEEEEELi96ENS_12float_e4m3_tEfNS_4arch4Sm90ELb0ELb0ELb0ELb1ELb0ELb0ELb0ELb1ELb1ELb1ELb1ELb0EEENS1_21CollectiveEpilogueFwdINS6_IJSA_SC_SB_EEES9_NS_10bfloat16_tESG_Li384ELb1ELb1ELb1ELb1EEENS1_36VarlenDynamicPersistentTileSchedulerILi192ELi128ELi384ELi128ELb1ELb1ELb1ELb0ELb1ELb1EEEEEEEEEvNT_6ParamsE:
	.zero		3584


//--------------------- .nv.constant0._ZN7cutlass13device_kernelIN5flash11enable_sm90INS1_16FlashAttnFwdSm90INS1_25CollectiveMainloopFwdSm90ILi2EN4cute5tupleIJNS5_1CILi1EEES8_S8_EEENS6_IJNS7_ILi192EEENS7_ILi128EEENS7_ILi96EEEEEELi96ENS_12float_e4m3_tEfNS_4arch4Sm90ELb0ELb0ELb0ELb1ELb0ELb1ELb0ELb1ELb1ELb1ELb1ELb0EEENS1_21CollectiveEpilogueFwdINS6_IJSA_SC_SB_EEES9_NS_10bfloat16_tESG_Li384ELb1ELb1ELb1ELb1EEENS1_36VarlenDynamicPersistentTileSchedulerILi192ELi128ELi384ELi128ELb1ELb1ELb1ELb0ELb1ELb1EEEEEEEEEvNT_6ParamsE --------------------------
	.section	.nv.constant0._ZN7cutlass13device_kernelIN5flash11enable_sm90INS1_16FlashAttnFwdSm90INS1_25CollectiveMainloopFwdSm90ILi2EN4cute5tupleIJNS5_1CILi1EEES8_S8_EEENS6_IJNS7_ILi192EEENS7_ILi128EEENS7_ILi96EEEEEELi96ENS_12float_e4m3_tEfNS_4arch4Sm90ELb0ELb0ELb0ELb1ELb0ELb1ELb0ELb1ELb1ELb1ELb1ELb0EEENS1_21CollectiveEpilogueFwdINS6_IJSA_SC_SB_EEES9_NS_10bfloat16_tESG_Li384ELb1ELb1ELb1ELb1EEENS1_36VarlenDynamicPersistentTileSchedulerILi192ELi128ELi384ELi128ELb1ELb1ELb1ELb0ELb1ELb1EEEEEEEEEvNT_6ParamsE,"a",@progbits
	.sectionflags	@""
	.align	4
.nv.constant0._ZN7cutlass13device_kernelIN5flash11enable_sm90INS1_16FlashAttnFwdSm90INS1_25CollectiveMainloopFwdSm90ILi2EN4cute5tupleIJNS5_1CILi1EEES8_S8_EEENS6_IJNS7_ILi192EEENS7_ILi128EEENS7_ILi96EEEEEELi96ENS_12float_e4m3_tEfNS_4arch4Sm90ELb0ELb0ELb0ELb1ELb0ELb1ELb0ELb1ELb1ELb1ELb1ELb0EEENS1_21CollectiveEpilogueFwdINS6_IJSA_SC_SB_EEES9_NS_10bfloat16_tESG_Li384ELb1ELb1ELb1ELb1EEENS1_36VarlenDynamicPersistentTileSchedulerILi192ELi128ELi384ELi128ELb1ELb1ELb1ELb0ELb1ELb1EEEEEEEEEvNT_6ParamsE:
	.zero		3584


//--------------------- .nv.constant0._ZN7cutlass13device_kernelIN5flash11enable_sm90INS1_16FlashAttnFwdSm90INS1_25CollectiveMainloopFwdSm90ILi2EN4cute5tupleIJNS5_1CILi1EEES8_S8_EEENS6_IJNS7_ILi192EEENS7_ILi128EEENS7_ILi96EEEEEELi96ENS_12float_e4m3_tEfNS_4arch4Sm90ELb0ELb1ELb0ELb0ELb0ELb0ELb0ELb1ELb1ELb1ELb1ELb0EEENS1_21CollectiveEpilogueFwdINS6_IJSA_SC_SB_EEES9_NS_10bfloat16_tESG_Li384ELb0ELb1ELb1ELb1EEENS1_19SingleTileSchedulerILb0ELb1ELb1ELi192EEEEEEEEEvNT_6ParamsE --------------------------
	.section	.nv.constant0._ZN7cutlass13device_kernelIN5flash11enable_sm90INS1_16FlashAttnFwdSm90INS1_25CollectiveMainloopFwdSm90ILi2EN4cute5tupleIJNS5_1CILi1EEES8_S8_EEENS6_IJNS7_ILi192EEENS7_ILi128EEENS7_ILi96EEEEEELi96ENS_12float_e4m3_tEfNS_4arch4Sm90ELb0ELb1ELb0ELb0ELb0ELb0ELb0ELb1ELb1ELb1ELb1ELb0EEENS1_21CollectiveEpilogueFwdINS6_IJSA_SC_SB_EEES9_NS_10bfloat16_tESG_Li384ELb0ELb1ELb1ELb1EEENS1_19SingleTileSchedulerILb0ELb1ELb1ELi192EEEEEEEEEvNT_6ParamsE,"a",@progbits
	.sectionflags	@""
	.align	4
.nv.constant0._ZN7cutlass13device_kernelIN5flash11enable_sm90INS1_16FlashAttnFwdSm90INS1_25CollectiveMainloopFwdSm90ILi2EN4cute5tupleIJNS5_1CILi1EEES8_S8_EEENS6_IJNS7_ILi192EEENS7_ILi128EEENS7_ILi96EEEEEELi96ENS_12float_e4m3_tEfNS_4arch4Sm90ELb0ELb1ELb0ELb0ELb0ELb0ELb0ELb1ELb1ELb1ELb1ELb0EEENS1_21CollectiveEpilogueFwdINS6_IJSA_SC_SB_EEES9_NS_10bfloat16_tESG_Li384ELb0ELb1ELb1ELb1EEENS1_19SingleTileSchedulerILb0ELb1ELb1ELi192EEEEEEEEEvNT_6ParamsE:
	.zero		3456


//--------------------- .nv.constant0._ZN7cutlass13device_kernelIN5flash11enable_sm90INS1_16FlashAttnFwdSm90INS1_25CollectiveMainloopFwdSm90ILi2EN4cute5tupleIJNS5_1CILi1EEES8_S8_EEENS6_IJNS7_ILi192EEENS7_ILi128EEENS7_ILi96EEEEEELi96ENS_12float_e4m3_tEfNS_4arch4Sm90ELb0ELb1ELb0ELb1ELb0ELb0ELb0ELb1ELb1ELb1ELb1ELb0EEENS1_21CollectiveEpilogueFwdINS6_IJSA_SC_SB_EEES9_NS_10bfloat16_tESG_Li384ELb1ELb1ELb1ELb1EEENS1_36VarlenDynamicPersistentTileSchedulerILi192ELi128ELi384ELi128ELb1ELb1ELb1ELb1ELb0ELb1EEEEEEEEEvNT_6ParamsE --------------------------
	.section	.nv.constant0._ZN7cutlass13device_kernelIN5flash11enable_sm90INS1_16FlashAttnFwdSm90INS1_25CollectiveMainloopFwdSm90ILi2EN4cute5tupleIJNS5_1CILi1EEES8_S8_EEENS6_IJNS7_ILi192EEENS7_ILi128EEENS7_ILi96EEEEEELi96ENS_12float_e4m3_tEfNS_4arch4Sm90ELb0ELb1ELb0ELb1ELb0ELb0ELb0ELb1ELb1ELb1ELb1ELb0EEENS1_21CollectiveEpilogueFwdINS6_IJSA_SC_SB_EEES9_NS_10bfloat16_tESG_Li384ELb1ELb1ELb1ELb1EEENS1_36VarlenDynamicPersistentTileSchedulerILi192ELi128ELi384ELi128ELb1ELb1ELb1ELb1ELb0ELb1EEEEEEEEEvNT_6ParamsE,"a",@progbits
	.sectionflags	@""
	.align	4
.nv.constant0._ZN7cutlass13device_kernelIN5flash11enable_sm90INS1_16FlashAttnFwdSm90INS1_25CollectiveMainloopFwdSm90ILi2EN4cute5tupleIJNS5_1CILi1EEES8_S8_EEENS6_IJNS7_ILi192EEENS7_ILi128EEENS7_ILi96EEEEEELi96ENS_12float_e4m3_tEfNS_4arch4Sm90ELb0ELb1ELb0ELb1ELb0ELb0ELb0ELb1ELb1ELb1ELb1ELb0EEENS1_21CollectiveEpilogueFwdINS6_IJSA_SC_SB_EEES9_NS_10bfloat16_tESG_Li384ELb1ELb1ELb1ELb1EEENS1_36VarlenDynamicPersistentTileSchedulerILi192ELi128ELi384ELi128ELb1ELb1ELb1ELb1ELb0ELb1EEEEEEEEEvNT_6ParamsE:
	.zero		3584


//--------------------- .nv.constant0._ZN7cutlass13device_kernelIN5flash11enable_sm90INS1_16FlashAttnFwdSm90INS1_25CollectiveMainloopFwdSm90ILi2EN4cute5tupleIJNS5_1CILi1EEES8_S8_EEENS6_IJNS7_ILi192EEENS7_ILi128EEENS7_ILi96EEEEEELi96ENS_12float_e4m3_tEfNS_4arch4Sm90ELb0ELb1ELb0ELb1ELb0ELb1ELb0ELb1ELb1ELb1ELb1ELb0EEENS1_21CollectiveEpilogueFwdINS6_IJSA_SC_SB_EEES9_NS_10bfloat16_tESG_Li384ELb1ELb1ELb1ELb1EEENS1_36VarlenDynamicPersistentTileSchedulerILi192ELi128ELi384ELi128ELb1ELb1ELb1ELb1ELb0ELb1EEEEEEEEEvNT_6ParamsE --------------------------
	.section	.nv.constant0._ZN7cutlass13device_kernelIN5flash11enable_sm90INS1_16FlashAttnFwdSm90INS1_25CollectiveMainloopFwdSm90ILi2EN4cute5tupleIJNS5_1CILi1EEES8_S8_EEENS6_IJNS7_ILi192EEENS7_ILi128EEENS7_ILi96EEEEEELi96ENS_12float_e4m3_tEfNS_4arch4Sm90ELb0ELb1ELb0ELb1ELb0ELb1ELb0ELb1ELb1ELb1ELb1ELb0EEENS1_21CollectiveEpilogueFwdINS6_IJSA_SC_SB_EEES9_NS_10bfloat16_tESG_Li384ELb1ELb1ELb1ELb1EEENS1_36VarlenDynamicPersistentTileSchedulerILi192ELi128ELi384ELi128ELb1ELb1ELb1ELb1ELb0ELb1EEEEEEEEEvNT_6ParamsE,"a",@progbits
	.sectionflags	@""
	.align	4
.nv.constant0._ZN7cutlass13device_kernelIN5flash11enable_sm90INS1_16FlashAttnFwdSm90INS1_25CollectiveMainloopFwdSm90ILi2EN4cute5tupleIJNS5_1CILi1EEES8_S8_EEENS6_IJNS7_ILi192EEENS7_ILi128EEENS7_ILi96EEEEEELi96ENS_12float_e4m3_tEfNS_4arch4Sm90ELb0ELb1ELb0ELb1ELb0ELb1ELb0ELb1ELb1ELb1ELb1ELb0EEENS1_21CollectiveEpilogueFwdINS6_IJSA_SC_SB_EEES9_NS_10bfloat16_tESG_Li384ELb1ELb1ELb1ELb1EEENS1_36VarlenDynamicPersistentTileSchedulerILi192ELi128ELi384ELi128ELb1ELb1ELb1ELb1ELb0ELb1EEEEEEEEEvNT_6ParamsE:
	.zero		3584


//--------------------- .nv.constant0._ZN7cutlass13device_kernelIN5flash11enable_sm90INS1_16FlashAttnFwdSm90INS1_25CollectiveMainloopFwdSm90ILi2EN4cute5tupleIJNS5_1CILi1EEES8_S8_EEENS6_IJNS7_ILi192EEENS7_ILi128EEENS7_ILi96EEEEEELi96ENS_12float_e4m3_tEfNS_4arch4Sm90ELb1ELb0ELb0ELb0ELb0ELb0ELb0ELb1ELb1ELb1ELb1ELb0EEENS1_21CollectiveEpilogueFwdINS6_IJSA_SC_SB_EEES9_NS_10bfloat16_tESG_Li384ELb0ELb1ELb1ELb1EEENS1_19SingleTileSchedulerILb0ELb1ELb1ELi192EEEEEEEEEvNT_6ParamsE --------------------------
	.section	.nv.constant0._ZN7cutlass13device_kernelIN5flash11enable_sm90INS1_16FlashAttnFwdSm90INS1_25CollectiveMainloopFwdSm90ILi2EN4cute5tupleIJNS5_1CILi1EEES8_S8_EEENS6_IJNS7_ILi192EEENS7_ILi128EEENS7_ILi96EEEEEELi96ENS_12float_e4m3_tEfNS_4arch4Sm90ELb1ELb0ELb0ELb0ELb0ELb0ELb0ELb1ELb1ELb1ELb1ELb0EEENS1_21CollectiveEpilogueFwdINS6_IJSA_SC_SB_EEES9_NS_10bfloat16_tESG_Li384ELb0ELb1ELb1ELb1EEENS1_19SingleTileSchedulerILb0ELb1ELb1ELi192EEEEEEEEEvNT_6ParamsE,"a",@progbits
	.sectionflags	@""
	.align	4
.nv.constant0._ZN7cutlass13device_kernelIN5flash11enable_sm90INS1_16FlashAttnFwdSm90INS1_25CollectiveMainloopFwdSm90ILi2EN4cute5tupleIJNS5_1CILi1EEES8_S8_EEENS6_IJNS7_ILi192EEENS7_ILi128EEENS7_ILi96EEEEEELi96ENS_12float_e4m3_tEfNS_4arch4Sm90ELb1ELb0ELb0ELb0ELb0ELb0ELb0ELb1ELb1ELb1ELb1ELb0EEENS1_21CollectiveEpilogueFwdINS6_IJSA_SC_SB_EEES9_NS_10bfloat16_tESG_Li384ELb0ELb1ELb1ELb1EEENS1_19SingleTileSchedulerILb0ELb1ELb1ELi192EEEEEEEEEvNT_6ParamsE:
	.zero		3456


//--------------------- .nv.constant0._ZN7cutlass13device_kernelIN5flash11enable_sm90INS1_16FlashAttnFwdSm90INS1_25CollectiveMainloopFwdSm90ILi2EN4cute5tupleIJNS5_1CILi1EEES8_S8_EEENS6_IJNS7_ILi192EEENS7_ILi128EEENS7_ILi96EEEEEELi96ENS_12float_e4m3_tEfNS_4arch4Sm90ELb1ELb0ELb0ELb1ELb0ELb0ELb0ELb1ELb1ELb1ELb1ELb0EEENS1_21CollectiveEpilogueFwdINS6_IJSA_SC_SB_EEES9_NS_10bfloat16_tESG_Li384ELb1ELb1ELb1ELb1EEENS1_36VarlenDynamicPersistentTileSchedulerILi192ELi128ELi384ELi128ELb1ELb1ELb1ELb1ELb1ELb1EEEEEEEEEvNT_6ParamsE --------------------------
	.section	.nv.constant0._ZN7cutlass13device_kernelIN5flash11enable_sm90INS1_16FlashAttnFwdSm90INS1_25CollectiveMainloopFwdSm90ILi2EN4cute5tupleIJNS5_1CILi1EEES8_S8_EEENS6_IJNS7_ILi192EEENS7_ILi128EEENS7_ILi96EEEEEELi96ENS_12float_e4m3_tEfNS_4arch4Sm90ELb1ELb0ELb0ELb1ELb0ELb0ELb0ELb1ELb1ELb1ELb1ELb0EEENS1_21CollectiveEpilogueFwdINS6_IJSA_SC_SB_EEES9_NS_10bfloat16_tESG_Li384ELb1ELb1ELb1ELb1EEENS1_36VarlenDynamicPersistentTileSchedulerILi192ELi128ELi384ELi128ELb1ELb1ELb1ELb1ELb1ELb1EEEEEEEEEvNT_6ParamsE,"a",@progbits
	.sectionflags	@""
	.align	4
.nv.constant0._ZN7cutlass13device_kernelIN5flash11enable_sm90INS1_16FlashAttnFwdSm90INS1_25CollectiveMainloopFwdSm90ILi2EN4cute5tupleIJNS5_1CILi1EEES8_S8_EEENS6_IJNS7_ILi192EEENS7_ILi128EEENS7_ILi96EEEEEELi96ENS_12float_e4m3_tEfNS_4arch4Sm90ELb1ELb0ELb0ELb1ELb0ELb0ELb0ELb1ELb1ELb1ELb1ELb0EEENS1_21CollectiveEpilogueFwdINS6_IJSA_SC_SB_EEES9_NS_10bfloat16_tESG_Li384ELb1ELb1ELb1ELb1EEENS1_36VarlenDynamicPersistentTileSchedulerILi192ELi128ELi384ELi128ELb1ELb1ELb1ELb1ELb1ELb1EEEEEEEEEvNT_6ParamsE:
	.zero		3584


//--------------------- .nv.constant0._ZN7cutlass13device_kernelIN5flash11enable_sm90INS1_16FlashAttnFwdSm90INS1_25CollectiveMainloopFwdSm90ILi2EN4cute5tupleIJNS5_1CILi1EEES8_S8_EEENS6_IJNS7_ILi192EEENS7_ILi128EEENS7_ILi96EEEEEELi96ENS_12float_e4m3_tEfNS_4arch4Sm90ELb1ELb0ELb0ELb1ELb0ELb1ELb0ELb1ELb1ELb1ELb1ELb0EEENS1_21CollectiveEpilogueFwdINS6_IJSA_SC_SB_EEES9_NS_10bfloat16_tESG_Li384ELb1ELb1ELb1ELb1EEENS1_36VarlenDynamicPersistentTileSchedulerILi192ELi128ELi384ELi128ELb1ELb1ELb1ELb1ELb1ELb1EEEEEEEEEvNT_6ParamsE --------------------------
	.section	.nv.constant0._ZN7cutlass13device_kernelIN5flash11enable_sm90INS1_16FlashAttnFwdSm90INS1_25CollectiveMainloopFwdSm90ILi2EN4cute5tupleIJNS5_1CILi1EEES8_S8_EEENS6_IJNS7_ILi192EEENS7_ILi128EEENS7_ILi96EEEEEELi96ENS_12float_e4m3_tEfNS_4arch4Sm90ELb1ELb0ELb0ELb1ELb0ELb1ELb0ELb1ELb1ELb1ELb1ELb0EEENS1_21CollectiveEpilogueFwdINS6_IJSA_SC_SB_EEES9_NS_10bfloat16_tESG_Li384ELb1ELb1ELb1ELb1EEENS1_36VarlenDynamicPersistentTileSchedulerILi192ELi128ELi384ELi128ELb1ELb1ELb1ELb1ELb1ELb1EEEEEEEEEvNT_6ParamsE,"a",@progbits
	.sectionflags	@""
	.align	4
.nv.constant0._ZN7cutlass13device_kernelIN5flash11enable_sm90INS1_16FlashAttnFwdSm90INS1_25CollectiveMainloopFwdSm90ILi2EN4cute5tupleIJNS5_1CILi1EEES8_S8_EEENS6_IJNS7_ILi192EEENS7_ILi128EEENS7_ILi96EEEEEELi96ENS_12float_e4m3_tEfNS_4arch4Sm90ELb1ELb0ELb0ELb1ELb0ELb1ELb0ELb1ELb1ELb1ELb1ELb0EEENS1_21CollectiveEpilogueFwdINS6_IJSA_SC_SB_EEES9_NS_10bfloat16_tESG_Li384ELb1ELb1ELb1ELb1EEENS1_36VarlenDynamicPersistentTileSchedulerILi192ELi128ELi384ELi128ELb1ELb1ELb1ELb1ELb1ELb1EEEEEEEEEvNT_6ParamsE:
	.zero		3584


//--------------------- .nv.constant0._ZN7cutlass13device_kernelIN5flash11enable_sm90INS1_16FlashAttnFwdSm90INS1_25CollectiveMainloopFwdSm90ILi2EN4cute5tupleIJNS5_1CILi1EEES8_S8_EEENS6_IJNS7_ILi192EEENS7_ILi160EEENS7_ILi64EEEEEELi64ENS_12float_e4m3_tEfNS_4arch4Sm90ELb0ELb0ELb0ELb0ELb0ELb0ELb0ELb1ELb1ELb1ELb1ELb0EEENS1_21CollectiveEpilogueFwdINS6_IJSA_SC_SB_EEES9_NS_10bfloat16_tESG_Li384ELb0ELb1ELb1ELb1EEENS1_19SingleTileSchedulerILb0ELb1ELb1ELi192EEEEEEEEEvNT_6ParamsE --------------------------
	.section	.nv.constant0._ZN7cutlass13device_kernelIN5flash11enable_sm90INS1_16FlashAttnFwdSm90INS1_25CollectiveMainloopFwdSm90ILi2EN4cute5tupleIJNS5_1CILi1EEES8_S8_EEENS6_IJNS7_ILi192EEENS7_ILi160EEENS7_ILi64EEEEEELi64ENS_12float_e4m3_tEfNS_4arch4Sm90ELb0ELb0ELb0ELb0ELb0ELb0ELb0ELb1ELb1ELb1ELb1ELb0EEENS1_21CollectiveEpilogueFwdINS6_IJSA_SC_SB_EEES9_NS_10bfloat16_tESG_Li384ELb0ELb1ELb1ELb1EEENS1_19SingleTileSchedulerILb0ELb1ELb1ELi192EEEEEEEEEvNT_6ParamsE,"a",@progbits
	.sectionflags	@""
	.align	4
.nv.constant0._ZN7cutlass13device_kernelIN5flash11enable_sm90INS1_16FlashAttnFwdSm90INS1_25CollectiveMainloopFwdSm90ILi2EN4cute5tupleIJNS5_1CILi1EEES8_S8_EEENS6_IJNS7_ILi192EEENS7_ILi160EEENS7_ILi64EEEEEELi64ENS_12float_e4m3_tEfNS_4arch4Sm90ELb0ELb0ELb0ELb0ELb0ELb0ELb0ELb1ELb1ELb1ELb1ELb0EEENS1_21CollectiveEpilogueFwdINS6_IJSA_SC_SB_EEES9_NS_10bfloat16_tESG_Li384ELb0ELb1ELb1ELb1EEENS1_19SingleTileSchedulerILb0ELb1ELb1ELi192EEEEEEEEEvNT_6ParamsE:
	.zero		3456


//--------------------- .nv.constant0._ZN7cutlass13device_kernelIN5flash11enable_sm90INS1_16FlashAttnFwdSm90INS1_25CollectiveMainloopFwdSm90ILi2EN4cute5tupleIJNS5_1CILi1EEES8_S8_EEENS6_IJNS7_ILi192EEENS7_ILi160EEENS7_ILi64EEEEEELi64ENS_12float_e4m3_tEfNS_4arch4Sm90ELb0ELb0ELb0ELb1ELb0ELb0ELb0ELb1ELb1ELb1ELb1ELb0EEENS1_21CollectiveEpilogueFwdINS6_IJSA_SC_SB_EEES9_NS_10bfloat16_tESG_Li384ELb1ELb1ELb1ELb1EEENS1_36VarlenDynamicPersistentTileSchedulerILi192ELi160ELi384ELi128ELb1ELb1ELb1ELb0ELb1ELb1EEEEEEEEEvNT_6ParamsE --------------------------
	.section	.nv.constant0._ZN7cutlass13device_kernelIN5flash11enable_sm90INS1_16FlashAttnFwdSm90INS1_25CollectiveMainloopFwdSm90ILi2EN4cute5tupleIJNS5_1CILi1EEES8_S8_EEENS6_IJNS7_ILi192EEENS7_ILi160EEENS7_ILi64EEEEEELi64ENS_12float_e4m3_tEfNS_4arch4Sm90ELb0ELb0ELb0ELb1ELb0ELb0ELb0ELb1ELb1ELb1ELb1ELb0EEENS1_21CollectiveEpilogueFwdINS6_IJSA_SC_SB_EEES9_NS_10bfloat16_tESG_Li384ELb1ELb1ELb1ELb1EEENS1_36VarlenDynamicPersistentTileSchedulerILi192ELi160ELi384ELi128ELb1ELb1ELb1ELb0ELb1ELb1EEEEEEEEEvNT_6ParamsE,"a",@progbits
	.sectionflags	@""
	.align	4
.nv.constant0._ZN7cutlass13device_kernelIN5flash11enable_sm90INS1_16FlashAttnFwdSm90INS1_25CollectiveMainloopFwdSm90ILi2EN4cute5tupleIJNS5_1CILi1EEES8_S8_EEENS6_IJNS7_ILi192EEENS7_ILi160EEENS7_ILi64EEEEEELi64ENS_12float_e4m3_tEfNS_4arch4Sm90ELb0ELb0ELb0ELb1ELb0ELb0ELb0ELb1ELb1ELb1ELb1ELb0EEENS1_21CollectiveEpilogueFwdINS6_IJSA_SC_SB_EEES9_NS_10bfloat16_tESG_Li384ELb1ELb1ELb1ELb1EEENS1_36VarlenDynamicPersistentTileSchedulerILi192ELi160ELi384ELi128ELb1ELb1ELb1ELb0ELb1ELb1EEEEEEEEEvNT_6ParamsE:
	.zero		3584


//--------------------- .nv.constant0._ZN7cutlass13device_kernelIN5flash11enable_sm90INS1_16FlashAttnFwdSm90INS1_25CollectiveMainloopFwdSm90ILi2EN4cute5tupleIJNS5_1CILi1EEES8_S8_EEENS6_IJNS7_ILi192EEENS7_ILi160EEENS7_ILi64EEEEEELi64ENS_12float_e4m3_tEfNS_4arch4Sm90ELb0ELb0ELb0ELb1ELb0ELb1ELb0ELb1ELb1ELb1ELb1ELb0EEENS1_21CollectiveEpilogueFwdINS6_IJSA_SC_SB_EEES9_NS_10bfloat16_tESG_Li384ELb1ELb1ELb1ELb1EEENS1_36VarlenDynamicPersistentTileSchedulerILi192ELi160ELi384ELi128ELb1ELb1ELb1ELb0ELb1ELb1EEEEEEEEEvNT_6ParamsE --------------------------
	.section	.nv.constant0._ZN7cutlass13device_kernelIN5flash11enable_sm90INS1_16FlashAttnFwdSm90INS1_25CollectiveMainloopFwdSm90ILi2EN4cute5tupleIJNS5_1CILi1EEES8_S8_EEENS6_IJNS7_ILi192EEENS7_ILi160EEENS7_ILi64EEEEEELi64ENS_12float_e4m3_tEfNS_4arch4Sm90ELb0ELb0ELb0ELb1ELb0ELb1ELb0ELb1ELb1ELb1ELb1ELb0EEENS1_21CollectiveEpilogueFwdINS6_IJSA_SC_SB_EEES9_NS_10bfloat16_tESG_Li384ELb1ELb1ELb1ELb1EEENS1_36VarlenDynamicPersistentTileSchedulerILi192ELi160ELi384ELi128ELb1ELb1ELb1ELb0ELb1ELb1EEEEEEEEEvNT_6ParamsE,"a",@progbits
	.sectionflags	@""
	.align	4
.nv.constant0._ZN7cutlass13device_kernelIN5flash11enable_sm90INS1_16FlashAttnFwdSm90INS1_25CollectiveMainloopFwdSm90ILi2EN4cute5tupleIJNS5_1CILi1EEES8_S8_EEENS6_IJNS7_ILi192EEENS7_ILi160EEENS7_ILi64EEEEEELi64ENS_12float_e4m3_tEfNS_4arch4Sm90ELb0ELb0ELb0ELb1ELb0ELb1ELb0ELb1ELb1ELb1ELb1ELb0EEENS1_21CollectiveEpilogueFwdINS6_IJSA_SC_SB_EEES9_NS_10bfloat16_tESG_Li384ELb1ELb1ELb1ELb1EEENS1_36VarlenDynamicPersistentTileSchedulerILi192ELi160ELi384ELi128ELb1ELb1ELb1ELb0ELb1ELb1EEEEEEEEEvNT_6ParamsE:
	.zero		3584


//--------------------- .nv.constant0._ZN7cutlass13device_kernelIN5flash11enable_sm90INS1_16FlashAttnFwdSm90INS1_25CollectiveMainloopFwdSm90ILi2EN4cute5tupleIJNS5_1CILi1EEES8_S8_EEENS6_IJNS7_ILi192EEENS7_ILi160EEENS7_ILi64EEEEEELi64ENS_12float_e4m3_tEfNS_4arch4Sm90ELb0ELb1ELb0ELb0ELb0ELb0ELb0ELb1ELb1ELb1ELb1ELb0EEENS1_21CollectiveEpilogueFwdINS6_IJSA_SC_SB_EEES9_NS_10bfloat16_tESG_Li384ELb0ELb1ELb1ELb1EEENS1_19SingleTileSchedulerILb0ELb1ELb1ELi192EEEEEEEEEvNT_6ParamsE --------------------------
	.section	.nv.constant0._ZN7cutlass13device_kernelIN5flash11enable_sm90INS1_16FlashAttnFwdSm90INS1_25CollectiveMainloopFwdSm90ILi2EN4cute5tupleIJNS5_1CILi1EEES8_S8_EEENS6_IJNS7_ILi192EEENS7_ILi160EEENS7_ILi64EEEEEELi64ENS_12float_e4m3_tEfNS_4arch4Sm90ELb0ELb1ELb0ELb0ELb0ELb0ELb0ELb1ELb1ELb1ELb1ELb0EEENS1_21CollectiveEpilogueFwdINS6_IJSA_SC_SB_EEES9_NS_10bfloat16_tESG_Li384ELb0ELb1ELb1ELb1EEENS1_19SingleTileSchedulerILb0ELb1ELb1ELi192EEEEEEEEEvNT_6ParamsE,"a",@progbits
	.sectionflags	@""
	.align	4
.nv.constant0._ZN7cutlass13device_kernelIN5flash11enable_sm90INS1_16FlashAttnFwdSm90INS1_25CollectiveMainloopFwdSm90ILi2EN4cute5tupleIJNS5_1CILi1EEES8_S8_EEENS6_IJNS7_ILi192EEENS7_ILi160EEENS7_ILi64EEEEEELi64ENS_12float_e4m3_tEfNS_4arch4Sm90ELb0ELb1ELb0ELb0ELb0ELb0ELb0ELb1ELb1ELb1ELb1ELb0EEENS1_21CollectiveEpilogueFwdINS6_IJSA_SC_SB_EEES9_NS_10bfloat16_tESG_Li384ELb0ELb1ELb1ELb1EEENS1_19SingleTileSchedulerILb0ELb1ELb1ELi192EEEEEEEEEvNT_6ParamsE:
	.zero		3456


//--------------------- .nv.constant0._ZN7cutlass13device_kernelIN5flash11enable_sm90INS1_16FlashAttnFwdSm90INS1_25CollectiveMainloopFwdSm90ILi2EN4cute5tupleIJNS5_1CILi1EEES8_S8_EEENS6_IJNS7_ILi192EEENS7_ILi160EEENS7_ILi64EEEEEELi64ENS_12float_e4m3_tEfNS_4arch4Sm90ELb0ELb1ELb0ELb1ELb0ELb0ELb0ELb1ELb1ELb1ELb1ELb0EEENS1_21CollectiveEpilogueFwdINS6_IJSA_SC_SB_EEES9_NS_10bfloat16_tESG_Li384ELb1ELb1ELb1ELb1EEENS1_36VarlenDynamicPersistentTileSchedulerILi192ELi160ELi384ELi128ELb1ELb1ELb1ELb1ELb0ELb1EEEEEEEEEvNT_6ParamsE --------------------------
	.section	.nv.constant0._ZN7cutlass13device_kernelIN5flash11enable_sm90INS1_16FlashAttnFwdSm90INS1_25CollectiveMainloopFwdSm90ILi2EN4cute5tupleIJNS5_1CILi1EEES8_S8_EEENS6_IJNS7_ILi192EEENS7_ILi160EEENS7_ILi64EEEEEELi64ENS_12float_e4m3_tEfNS_4arch4Sm90ELb0ELb1ELb0ELb1ELb0ELb0ELb0ELb1ELb1ELb1ELb1ELb0EEENS1_21CollectiveEpilogueFwdINS6_IJSA_SC_SB_EEES9_NS_10bfloat16_tESG_Li384ELb1ELb1ELb1ELb1EEENS1_36VarlenDynamicPersistentTileSchedulerILi192ELi160ELi384ELi128ELb1ELb1ELb1ELb1ELb0ELb1EEEEEEEEEvNT_6ParamsE,"a",@progbits
	.sectionflags	@""
	.align	4
.nv.constant0._ZN7cutlass13device_kernelIN5flash11enable_sm90INS1_16FlashAttnFwdSm90INS1_25CollectiveMainloopFwdSm90ILi2EN4cute5tupleIJNS5_1CILi1EEES8_S8_EEENS6_IJNS7_ILi192EEENS7_ILi160EEENS7_ILi64EEEEEELi64ENS_12float_e4m3_tEfNS_4arch4Sm90ELb0ELb1ELb0ELb1ELb0ELb0ELb0ELb1ELb1ELb1ELb1ELb0EEENS1_21CollectiveEpilogueFwdINS6_IJSA_SC_SB_EEES9_NS_10bfloat16_tESG_Li384ELb1ELb1ELb1ELb1EEENS1_36VarlenDynamicPersistentTileSchedulerILi192ELi160ELi384ELi128ELb1ELb1ELb1ELb1ELb0ELb1EEEEEEEEEvNT_6ParamsE:
	.zero		3584


//--------------------- .nv.constant0._ZN7cutlass13device_kernelIN5flash11enable_sm90INS1_16FlashAttnFwdSm90INS1_25CollectiveMainloopFwdSm90ILi2EN4cute5tupleIJNS5_1CILi1EEES8_S8_EEENS6_IJNS7_ILi192EEENS7_ILi160EEENS7_ILi64EEEEEELi64ENS_12float_e4m3_tEfNS_4arch4Sm90ELb0ELb1ELb0ELb1ELb0ELb1ELb0ELb1ELb1ELb1ELb1ELb0EEENS1_21CollectiveEpilogueFwdINS6_IJSA_SC_SB_EEES9_NS_10bfloat16_tESG_Li384ELb1ELb1ELb1ELb1EEENS1_36VarlenDynamicPersistentTileSchedulerILi192ELi160ELi384ELi128ELb1ELb1ELb1ELb1ELb0ELb1EEEEEEEEEvNT_6ParamsE --------------------------
	.section	.nv.constant0._ZN7cutlass13device_kernelIN5flash11enable_sm90INS1_16FlashAttnFwdSm90INS1_25CollectiveMainloopFwdSm90ILi2EN4cute5tupleIJNS5_1CILi1EEES8_S8_EEENS6_IJNS7_ILi192EEENS7_ILi160EEENS7_ILi64EEEEEELi64ENS_12float_e4m3_tEfNS_4arch4Sm90ELb0ELb1ELb0ELb1ELb0ELb1ELb0ELb1ELb1ELb1ELb1ELb0EEENS1_21CollectiveEpilogueFwdINS6_IJSA_SC_SB_EEES9_NS_10bfloat16_tESG_Li384ELb1ELb1ELb1ELb1EEENS1_36VarlenDynamicPersistentTileSchedulerILi192ELi160ELi384ELi128ELb1ELb1ELb1ELb1ELb0ELb1EEEEEEEEEvNT_6ParamsE,"a",@progbits
	.sectionflags	@""
	.align	4
.nv.constant0._ZN7cutlass13device_kernelIN5flash11enable_sm90INS1_16FlashAttnFwdSm90INS1_25CollectiveMainloopFwdSm90ILi2EN4cute5tupleIJNS5_1CILi1EEES8_S8_EEENS6_IJNS7_ILi192EEENS7_ILi160EEENS7_ILi64EEEEEELi64ENS_12float_e4m3_tEfNS_4arch4Sm90ELb0ELb1ELb0ELb1ELb0ELb1ELb0ELb1ELb1ELb1ELb1ELb0EEENS1_21CollectiveEpilogueFwdINS6_IJSA_SC_SB_EEES9_NS_10bfloat16_tESG_Li384ELb1ELb1ELb1ELb1EEENS1_36VarlenDynamicPersistentTileSchedulerILi192ELi160ELi384ELi128ELb1ELb1ELb1ELb1ELb0ELb1EEEEEEEEEvNT_6ParamsE:
	.zero		3584


//--------------------- .nv.constant0._ZN7cutlass13device_kernelIN5flash11enable_sm90INS1_16FlashAttnFwdSm90INS1_25CollectiveMainloopFwdSm90ILi2EN4cute5tupleIJNS5_1CILi1EEES8_S8_EEENS6_IJNS7_ILi192EEENS7_ILi160EEENS7_ILi64EEEEEELi64ENS_12float_e4m3_tEfNS_4arch4Sm90ELb1ELb0ELb0ELb0ELb0ELb0ELb0ELb1ELb1ELb1ELb1ELb0EEENS1_21CollectiveEpilogueFwdINS6_IJSA_SC_SB_EEES9_NS_10bfloat16_tESG_Li384ELb0ELb1ELb1ELb1EEENS1_19SingleTileSchedulerILb0ELb1ELb1ELi192EEEEEEEEEvNT_6ParamsE --------------------------
	.section	.nv.constant0._ZN7cutlass13device_kernelIN5flash11enable_sm90INS1_16FlashAttnFwdSm90INS1_25CollectiveMainloopFwdSm90ILi2EN4cute5tupleIJNS5_1CILi1EEES8_S8_EEENS6_IJNS7_ILi192EEENS7_ILi160EEENS7_ILi64EEEEEELi64ENS_12float_e4m3_tEfNS_4arch4Sm90ELb1ELb0ELb0ELb0ELb0ELb0ELb0ELb1ELb1ELb1ELb1ELb0EEENS1_21CollectiveEpilogueFwdINS6_IJSA_SC_SB_EEES9_NS_10bfloat16_tESG_Li384ELb0ELb1ELb1ELb1EEENS1_19SingleTileSchedulerILb0ELb1ELb1ELi192EEEEEEEEEvNT_6ParamsE,"a",@progbits
	.sectionflags	@""
	.align	4
.nv.constant0._ZN7cutlass13device_kernelIN5flash11enable_sm90INS1_16FlashAttnFwdSm90INS1_25CollectiveMainloopFwdSm90ILi2EN4cute5tupleIJNS5_1CILi1EEES8_S8_EEENS6_IJNS7_ILi192EEENS7_ILi160EEENS7_ILi64EEEEEELi64ENS_12float_e4m3_tEfNS_4arch4Sm90ELb1ELb0ELb0ELb0ELb0ELb0ELb0ELb1ELb1ELb1ELb1ELb0EEENS1_21CollectiveEpilogueFwdINS6_IJSA_SC_SB_EEES9_NS_10bfloat16_tESG_Li384ELb0ELb1ELb1ELb1EEENS1_19SingleTileSchedulerILb0ELb1ELb1ELi192EEEEEEEEEvNT_6ParamsE:
	.zero		3456


//--------------------- .nv.constant0._ZN7cutlass13device_kernelIN5flash11enable_sm90INS1_16FlashAttnFwdSm90INS1_25CollectiveMainloopFwdSm90ILi2EN4cute5tupleIJNS5_1CILi1EEES8_S8_EEENS6_IJNS7_ILi192EEENS7_ILi160EEENS7_ILi64EEEEEELi64ENS_12float_e4m3_tEfNS_4arch4Sm90ELb1ELb0ELb0ELb1ELb0ELb0ELb0ELb1ELb1ELb1ELb1ELb0EEENS1_21CollectiveEpilogueFwdINS6_IJSA_SC_SB_EEES9_NS_10bfloat16_tESG_Li384ELb1ELb1ELb1ELb1EEENS1_36VarlenDynamicPersistentTileSchedulerILi192ELi160ELi384ELi128ELb1ELb1ELb1ELb1ELb1ELb1EEEEEEEEEvNT_6ParamsE --------------------------
	.section	.nv.constant0._ZN7cutlass13device_kernelIN5flash11enable_sm90INS1_16FlashAttnFwdSm90INS1_25CollectiveMainloopFwdSm90ILi2EN4cute5tupleIJNS5_1CILi1EEES8_S8_EEENS6_IJNS7_ILi192EEENS7_ILi160EEENS7_ILi64EEEEEELi64ENS_12float_e4m3_tEfNS_4arch4Sm90ELb1ELb0ELb0ELb1ELb0ELb0ELb0ELb1ELb1ELb1ELb1ELb0EEENS1_21CollectiveEpilogueFwdINS6_IJSA_SC_SB_EEES9_NS_10bfloat16_tESG_Li384ELb1ELb1ELb1ELb1EEENS1_36VarlenDynamicPersistentTileSchedulerILi192ELi160ELi384ELi128ELb1ELb1ELb1ELb1ELb1ELb1EEEEEEEEEvNT_6ParamsE,"a",@progbits
	.sectionflags	@""
	.align	4
.nv.constant0._ZN7cutlass13device_kernelIN5flash11enable_sm90INS1_16FlashAttnFwdSm90INS1_25CollectiveMainloopFwdSm90ILi2EN4cute5tupleIJNS5_1CILi1EEES8_S8_EEENS6_IJNS7_ILi192EEENS7_ILi160EEENS7_ILi64EEEEEELi64ENS_12float_e4m3_tEfNS_4arch4Sm90ELb1ELb0ELb0ELb1ELb0ELb0ELb0ELb1ELb1ELb1ELb1ELb0EEENS1_21CollectiveEpilogueFwdINS6_IJSA_SC_SB_EEES9_NS_10bfloat16_tESG_Li384ELb1ELb1ELb1ELb1EEENS1_36VarlenDynamicPersistentTileSchedulerILi192ELi160ELi384ELi128ELb1ELb1ELb1ELb1ELb1ELb1EEEEEEEEEvNT_6ParamsE:
	.zero		3584


//--------------------- .nv.constant0._ZN7cutlass13device_kernelIN5flash11enable_sm90INS1_16FlashAttnFwdSm90INS1_25CollectiveMainloopFwdSm90ILi2EN4cute5tupleIJNS5_1CILi1EEES8_S8_EEENS6_IJNS7_ILi192EEENS7_ILi160EEENS7_ILi64EEEEEELi64ENS_12float_e4m3_tEfNS_4arch4Sm90ELb1ELb0ELb0ELb1ELb0ELb1ELb0ELb1ELb1ELb1ELb1ELb0EEENS1_21CollectiveEpilogueFwdINS6_IJSA_SC_SB_EEES9_NS_10bfloat16_tESG_Li384ELb1ELb1ELb1ELb1EEENS1_36VarlenDynamicPersistentTileSchedulerILi192ELi160ELi384ELi128ELb1ELb1ELb1ELb1ELb1ELb1EEEEEEEEEvNT_6ParamsE --------------------------
	.section	.nv.constant0._ZN7cutlass13device_kernelIN5flash11enable_sm90INS1_16FlashAttnFwdSm90INS1_25CollectiveMainloopFwdSm90ILi2EN4cute5tupleIJNS5_1CILi1EEES8_S8_EEENS6_IJNS7_ILi192EEENS7_ILi160EEENS7_ILi64EEEEEELi64ENS_12float_e4m3_tEfNS_4arch4Sm90ELb1ELb0ELb0ELb1ELb0ELb1ELb0ELb1ELb1ELb1ELb1ELb0EEENS1_21CollectiveEpilogueFwdINS6_IJSA_SC_SB_EEES9_NS_10bfloat16_tESG_Li384ELb1ELb1ELb1ELb1EEENS1_36VarlenDynamicPersistentTileSchedulerILi192ELi160ELi384ELi128ELb1ELb1ELb1ELb1ELb1ELb1EEEEEEEEEvNT_6ParamsE,"a",@progbits
	.sectionflags	@""
	.align	4
.nv.constant0._ZN7cutlass13device_kernelIN5flash11enable_sm90INS1_16FlashAttnFwdSm90INS1_25CollectiveMainloopFwdSm90ILi2EN4cute5tupleIJNS5_1CILi1EEES8_S8_EEENS6_IJNS7_ILi192EEENS7_ILi160EEENS7_ILi64EEEEEELi64ENS_12float_e4m3_tEfNS_4arch4Sm90ELb1ELb0ELb0ELb1ELb0ELb1ELb0ELb1ELb1ELb1ELb1ELb0EEENS1_21CollectiveEpilogueFwdINS6_IJSA_SC_SB_EEES9_NS_10bfloat16_tESG_Li384ELb1ELb1ELb1ELb1EEENS1_36VarlenDynamicPersistentTileSchedulerILi192ELi160ELi384ELi128ELb1ELb1ELb1ELb1ELb1ELb1EEEEEEEEEvNT_6ParamsE:
	.zero		3584


//--------------------- SYMBOLS --------------------------

	.type		.nv.reservedSmem.offset0,@object
	.size		.nv.reservedSmem.offset0,0x4
